def matmul_kernel(
    a_ptr,
    b_ptr,
    c_ptr,
    M,
    N,
    K,
    stride_am,
    stride_ak,
    stride_bk,
    stride_bn,
    stride_cm,
    stride_cn,
    BLOCK_M: tl.constexpr,
    BLOCK_N: tl.constexpr,
    BLOCK_K: tl.constexpr,
    GROUP_M: tl.constexpr,
):
    pid = tl.program_id(axis=0)
    num_pid_m = tl.cdiv(M, BLOCK_M)
    num_pid_n = tl.cdiv(N, BLOCK_N)
    num_pid_in_group = GROUP_M * num_pid_n
    group_id = pid // num_pid_in_group
    first_pid_m = group_id * GROUP_M
    group_size_m = min(num_pid_m - first_pid_m, GROUP_M)
    pid_m = first_pid_m + ((pid % num_pid_in_group) % group_size_m)
    pid_n = (pid % num_pid_in_group) // group_size_m

    offs_am = (pid_m * BLOCK_M + tl.arange(0, BLOCK_M)) % M
    offs_bn = (pid_n * BLOCK_N + tl.arange(0, BLOCK_N)) % N
    offs_k = tl.arange(0, BLOCK_K)
    a_ptrs = a_ptr + offs_am[:, None] * stride_am + offs_k[None, :] * stride_ak
    b_ptrs = b_ptr + offs_k[:, None] * stride_bk + offs_bn[None, :] * stride_bn

    acc = tl.zeros((BLOCK_M, BLOCK_N), dtype=tl.float32)
    for kk in range(0, tl.cdiv(K, BLOCK_K)):
        a = tl.load(a_ptrs, mask=offs_k[None, :] < K - kk * BLOCK_K, other=0.0)
        b = tl.load(b_ptrs, mask=offs_k[:, None] < K - kk * BLOCK_K, other=0.0)
        acc = tl.dot(a, b, acc)
        a_ptrs += BLOCK_K * stride_ak
        b_ptrs += BLOCK_K * stride_bk

    c = acc.to(c_ptr.dtype.element_ty)
    offs_cm = pid_m * BLOCK_M + tl.arange(0, BLOCK_M)
    offs_cn = pid_n * BLOCK_N + tl.arange(0, BLOCK_N)
    c_ptrs = c_ptr + offs_cm[:, None] * stride_cm + offs_cn[None, :] * stride_cn
    mask = (offs_cm[:, None] < M) & (offs_cn[None, :] < N)
    tl.store(c_ptrs, c, mask=mask)

# config = {"BLOCK_K": 128, "BLOCK_M": 512, "BLOCK_N": 128, "GROUP_M": 8, "arch": "sm_100", "dtype": "bf16", "num_ctas": 4, "num_stages": 3, "num_warps": 4}
# arch = sm_100


// ===== COMPILED SASS (sm_100a) =====

	.target	sm_100a

	.elftype	@"ET_EXEC"


//--------------------- .note.nv.tkinfo           --------------------------
	.section	.note.nv.tkinfo,"",@"SHT_NOTE"
	.sectionflags	@"SHF_NOTE_NV_TKINFO"
	.tkinfo
        /*0018*/ 	.word	0x00000081
        /*0030*/ 	.string	""
        /*0030*/ 	.string	"ptxas-blackwell"
        /*0030*/ 	.string	"Cuda compilation tools, release 12.9, V12.9.86"
        /*0030*/ 	.string	"Build cuda_12.9.r12.9/compiler.36037853_0"
        /*0030*/ 	.string	"-v  -suppress-debug-info  -lineinfo  -arch sm_100a "



//--------------------- .note.nv.cuver            --------------------------
	.section	.note.nv.cuver,"",@"SHT_NOTE"
	.sectionflags	@"SHF_NOTE_NV_CUVER"
        /*0018*/ 	.short	0x0001
        /*001a*/ 	.short	0x0064
        /*001c*/ 	.short	0x0001
        /*001e*/ 	.short	0x0000
        /*0020*/ 	.short	0x0001
        /*0022*/ 	.short	0x0000


//--------------------- .nv.info                  --------------------------
	.section	.nv.info,"",@"SHT_CUDA_INFO"
	.align	4


	//----- nvinfo : EIATTR_REGCOUNT
	.align		4
        /*0000*/ 	.byte	0x04, 0x2f
        /*0002*/ 	.short	(.L_4 - .L_3)
	.align		4
.L_3:
        /*0004*/ 	.word	index@(matmul_kernel)
        /*0008*/ 	.word	0x000000a8


	//----- nvinfo : EIATTR_FRAME_SIZE
	.align		4
.L_4:
        /*000c*/ 	.byte	0x04, 0x11
        /*000e*/ 	.short	(.L_6 - .L_5)
	.align		4
.L_5:
        /*0010*/ 	.word	index@($__internal_2_$__cuda_sm10x_tcgen05_guardrail_trap_unallocated_columns_being_dealloced)
        /*0014*/ 	.word	0x00000a60


	//----- nvinfo : EIATTR_FRAME_SIZE
	.align		4
.L_6:
        /*0018*/ 	.byte	0x04, 0x11
        /*001a*/ 	.short	(.L_8 - .L_7)
	.align		4
.L_7:
        /*001c*/ 	.word	index@($__internal_1_$__cuda_sm10x_tcgen05_guardrail_trap_phase_invalid_during_alloc)
        /*0020*/ 	.word	0x00000a60


	//----- nvinfo : EIATTR_FRAME_SIZE
	.align		4
.L_8:
        /*0024*/ 	.byte	0x04, 0x11
        /*0026*/ 	.short	(.L_10 - .L_9)
	.align		4
.L_9:
        /*0028*/ 	.word	index@($__internal_0_$__cuda_sm10x_tcgen05_guardrail_trap_col_being_dealloced_not_returned_by_alloc)
        /*002c*/ 	.word	0x00000a60


	//----- nvinfo : EIATTR_FRAME_SIZE
	.align		4
.L_10:
        /*0030*/ 	.byte	0x04, 0x11
        /*0032*/ 	.short	(.L_12 - .L_11)
	.align		4
.L_11:
        /*0034*/ 	.word	index@(matmul_kernel)
        /*0038*/ 	.word	0x00000a60


	//----- nvinfo : EIATTR_MIN_STACK_SIZE
	.align		4
.L_12:
        /*003c*/ 	.byte	0x04, 0x12
        /*003e*/ 	.short	(.L_14 - .L_13)
	.align		4
.L_13:
        /*0040*/ 	.word	index@(matmul_kernel)
        /*0044*/ 	.word	0x00000a60
.L_14:


//--------------------- .nv.info.matmul_kernel    --------------------------
	.section	.nv.info.matmul_kernel,"",@"SHT_CUDA_INFO"
	.sectionflags	@""
	.align	4


	//----- nvinfo : EIATTR_CUDA_API_VERSION
	.align		4
        /*0000*/ 	.byte	0x04, 0x37
        /*0002*/ 	.short	(.L_16 - .L_15)
.L_15:
        /*0004*/ 	.word	0x00000081


	//----- nvinfo : EIATTR_KPARAM_INFO
	.align		4
.L_16:
        /*0008*/ 	.byte	0x04, 0x17
        /*000a*/ 	.short	(.L_18 - .L_17)
.L_17:
        /*000c*/ 	.word	0x00000000
        /*0010*/ 	.short	0x000d
        /*0012*/ 	.short	0x0048
        /*0014*/ 	.byte	0x00, 0xf4, 0x21, 0x00


	//----- nvinfo : EIATTR_KPARAM_INFO
	.align		4
.L_18:
        /*0018*/ 	.byte	0x04, 0x17
        /*001a*/ 	.short	(.L_20 - .L_19)
.L_19:
        /*001c*/ 	.word	0x00000000
        /*0020*/ 	.short	0x000c
        /*0022*/ 	.short	0x0040
        /*0024*/ 	.byte	0x00, 0xf4, 0x21, 0x00


	//----- nvinfo : EIATTR_KPARAM_INFO
	.align		4
.L_20:
        /*0028*/ 	.byte	0x04, 0x17
        /*002a*/ 	.short	(.L_22 - .L_21)
.L_21:
        /*002c*/ 	.word	0x00000000
        /*0030*/ 	.short	0x000b
        /*0032*/ 	.short	0x0038
        /*0034*/ 	.byte	0x00, 0xf0, 0x11, 0x00


	//----- nvinfo : EIATTR_KPARAM_INFO
	.align		4
.L_22:
        /*0038*/ 	.byte	0x04, 0x17
        /*003a*/ 	.short	(.L_24 - .L_23)
.L_23:
        /*003c*/ 	.word	0x00000000
        /*0040*/ 	.short	0x000a
        /*0042*/ 	.short	0x0034
        /*0044*/ 	.byte	0x00, 0xf0, 0x11, 0x00


	//----- nvinfo : EIATTR_KPARAM_INFO
	.align		4
.L_24:
        /*0048*/ 	.byte	0x04, 0x17
        /*004a*/ 	.short	(.L_26 - .L_25)
.L_25:
        /*004c*/ 	.word	0x00000000
        /*0050*/ 	.short	0x0009
        /*0052*/ 	.short	0x0030
        /*0054*/ 	.byte	0x00, 0xf0, 0x11, 0x00


	//----- nvinfo : EIATTR_KPARAM_INFO
	.align		4
.L_26:
        /*0058*/ 	.byte	0x04, 0x17
        /*005a*/ 	.short	(.L_28 - .L_27)
.L_27:
        /*005c*/ 	.word	0x00000000
        /*0060*/ 	.short	0x0008
        /*0062*/ 	.short	0x002c
        /*0064*/ 	.byte	0x00, 0xf0, 0x11, 0x00


	//----- nvinfo : EIATTR_KPARAM_INFO
	.align		4
.L_28:
        /*0068*/ 	.byte	0x04, 0x17
        /*006a*/ 	.short	(.L_30 - .L_29)
.L_29:
        /*006c*/ 	.word	0x00000000
        /*0070*/ 	.short	0x0007
        /*0072*/ 	.short	0x0028
        /*0074*/ 	.byte	0x00, 0xf0, 0x11, 0x00


	//----- nvinfo : EIATTR_KPARAM_INFO
	.align		4
.L_30:
        /*0078*/ 	.byte	0x04, 0x17
        /*007a*/ 	.short	(.L_32 - .L_31)
.L_31:
        /*007c*/ 	.word	0x00000000
        /*0080*/ 	.short	0x0006
        /*0082*/ 	.short	0x0024
        /*0084*/ 	.byte	0x00, 0xf0, 0x11, 0x00


	//----- nvinfo : EIATTR_KPARAM_INFO
	.align		4
.L_32:
        /*0088*/ 	.byte	0x04, 0x17
        /*008a*/ 	.short	(.L_34 - .L_33)
.L_33:
        /*008c*/ 	.word	0x00000000
        /*0090*/ 	.short	0x0005
        /*0092*/ 	.short	0x0020
        /*0094*/ 	.byte	0x00, 0xf0, 0x11, 0x00


	//----- nvinfo : EIATTR_KPARAM_INFO
	.align		4
.L_34:
        /*0098*/ 	.byte	0x04, 0x17
        /*009a*/ 	.short	(.L_36 - .L_35)
.L_35:
        /*009c*/ 	.word	0x00000000
        /*00a0*/ 	.short	0x0004
        /*00a2*/ 	.short	0x001c
        /*00a4*/ 	.byte	0x00, 0xf0, 0x11, 0x00


	//----- nvinfo : EIATTR_KPARAM_INFO
	.align		4
.L_36:
        /*00a8*/ 	.byte	0x04, 0x17
        /*00aa*/ 	.short	(.L_38 - .L_37)
.L_37:
        /*00ac*/ 	.word	0x00000000
        /*00b0*/ 	.short	0x0003
        /*00b2*/ 	.short	0x0018
        /*00b4*/ 	.byte	0x00, 0xf0, 0x11, 0x00


	//----- nvinfo : EIATTR_KPARAM_INFO
	.align		4
.L_38:
        /*00b8*/ 	.byte	0x04, 0x17
        /*00ba*/ 	.short	(.L_40 - .L_39)
.L_39:
        /*00bc*/ 	.word	0x00000000
        /*00c0*/ 	.short	0x0002
        /*00c2*/ 	.short	0x0010
        /*00c4*/ 	.byte	0x00, 0xf4, 0x21, 0x00


	//----- nvinfo : EIATTR_KPARAM_INFO
	.align		4
.L_40:
        /*00c8*/ 	.byte	0x04, 0x17
        /*00ca*/ 	.short	(.L_42 - .L_41)
.L_41:
        /*00cc*/ 	.word	0x00000000
        /*00d0*/ 	.short	0x0001
        /*00d2*/ 	.short	0x0008
        /*00d4*/ 	.byte	0x00, 0xf4, 0x21, 0x00


	//----- nvinfo : EIATTR_KPARAM_INFO
	.align		4
.L_42:
        /*00d8*/ 	.byte	0x04, 0x17
        /*00da*/ 	.short	(.L_44 - .L_43)
.L_43:
        /*00dc*/ 	.word	0x00000000
        /*00e0*/ 	.short	0x0000
        /*00e2*/ 	.short	0x0000
        /*00e4*/ 	.byte	0x00, 0xf4, 0x21, 0x00


	//----- nvinfo : EIATTR_EXPLICIT_CLUSTER
	.align		4
.L_44:
        /*00e8*/ 	.byte	0x01, 0x3e
	.zero		2


	//----- nvinfo : EIATTR_CTA_PER_CLUSTER
	.align		4
        /*00ec*/ 	.byte	0x04, 0x3d
        /*00ee*/ 	.short	(.L_46 - .L_45)
.L_45:
        /*00f0*/ 	.word	0x00000004
        /*00f4*/ 	.word	0x00000001
        /*00f8*/ 	.word	0x00000001


	//----- nvinfo : EIATTR_AT_ENTRY_FRAGMENTS
	.align		4
.L_46:
        /*00fc*/ 	.byte	0x04, 0x4f
        /*00fe*/ 	.short	(.L_48 - .L_47)


	//   ....[0]....
.L_47:
        /*0100*/ 	.word	0x00000004


	//----- nvinfo : EIATTR_RESERVED_SMEM_USED
	.align		4
.L_48:
        /*0104*/ 	.byte	0x01, 0x41
	.zero		2


	//----- nvinfo : EIATTR_SPARSE_MMA_MASK
	.align		4
        /*0108*/ 	.byte	0x03, 0x50
        /*010a*/ 	.short	0x0000


	//----- nvinfo : EIATTR_TCGEN05_1CTA_USED
	.align		4
        /*010c*/ 	.byte	0x01, 0x51
	.zero		2


	//----- nvinfo : EIATTR_MAXREG_COUNT
	.align		4
        /*0110*/ 	.byte	0x03, 0x1b
        /*0112*/ 	.short	0x00ff


	//----- nvinfo : EIATTR_NUM_BARRIERS
	.align		4
        /*0114*/ 	.byte	0x02, 0x4c
        /*0116*/ 	.byte	0x01
	.zero		1


	//----- nvinfo : EIATTR_ANNOTATIONS
	.align		4
        /*0118*/ 	.byte	0x04, 0x55
        /*011a*/ 	.short	(.L_50 - .L_49)


	//   ....[0]....
.L_49:
        /*011c*/ 	.word	0x00000001
        /*0120*/ 	.byte	0x90, 0x0a, 0x00, 0x00, 0x01, 0x00, 0x00, 0x00, 0xd0, 0x0a, 0x00, 0x00, 0x01, 0x00, 0x00, 0x00
        /* <DEDUP_REMOVED lines=1079> */
        /*44a0*/ 	.byte	0x10, 0x41, 0x02, 0x00


	//----- nvinfo : EIATTR_INT_WARP_WIDE_INSTR_OFFSETS
	.align		4
.L_50:
        /*44a4*/ 	.byte	0x04, 0x31
        /*44a6*/ 	.short	(.L_52 - .L_51)


	//   ....[0]....
.L_51:
        /*44a8*/ 	.word	0x000038f0


	//   ....[1]....
        /*44ac*/ 	.word	0x00003920


	//   ....[2]....
        /*44b0*/ 	.word	0x00009b40


	//   ....[3]....
        /*44b4*/ 	.word	0x000246e0


	//   ....[4]....
        /*44b8*/ 	.word	0x00024730


	//----- nvinfo : EIATTR_COOP_GROUP_MASK_REGIDS
	.align		4
.L_52:
        /*44bc*/ 	.byte	0x04, 0x29
        /*44be*/ 	.short	(.L_54 - .L_53)


	//   ....[0]....
.L_53:
        /*44c0*/ 	.word	0xffffffff


	//   ....[1]....
        /*44c4*/ 	.word	0xffffffff


	//   ....[2]....
        /*44c8*/ 	.word	0xffffffff


	//   ....[3]....
        /*44cc*/ 	.word	0xffffffff


	//----- nvinfo : EIATTR_COOP_GROUP_INSTR_OFFSETS
	.align		4
.L_54:
        /*44d0*/ 	.byte	0x04, 0x28
        /*44d2*/ 	.short	(.L_56 - .L_55)


	//   ....[0]....
.L_55:
        /*44d4*/ 	.word	0x00000070


	//   ....[1]....
        /*44d8*/ 	.word	0x00000330


	//   ....[2]....
        /*44dc*/ 	.word	0x00024570


	//   ....[3]....
        /*44e0*/ 	.word	0x000247e0


	//----- nvinfo : EIATTR_VRC_CTA_INIT_COUNT
	.align		4
.L_56:
        /*44e4*/ 	.byte	0x02, 0x4a
        /*44e6*/ 	.byte	0x80
	.zero		1


	//----- nvinfo : EIATTR_MBARRIER_INSTR_OFFSETS
	.align		4
        /*44e8*/ 	.byte	0x04, 0x39
        /*44ea*/ 	.short	(.L_58 - .L_57)


	//   ....[0]....
.L_57:
        /*44ec*/ 	.word	0x00003a10
        /*44f0*/ 	.word	0x000000ff
        /*44f4*/ 	.word	0x00000000
        /*44f8*/ 	.short	0x0100
        /*44fa*/ 	.byte	0x06
	.zero		1


	//   ....[1]....
        /*44fc*/ 	.word	0x00009b80
        /*4500*/ 	.word	0x000000ff
        /*4504*/ 	.word	0x00010008
        /*4508*/ 	.short	0x0100
        /*450a*/ 	.byte	0x09
	.zero		1


	//   ....[2]....
        /*450c*/ 	.word	0x0001a590
        /*4510*/ 	.word	0x000000ff
        /*4514*/ 	.word	0x00000000
        /*4518*/ 	.short	0x010a
        /*451a*/ 	.byte	0x06
	.zero		1


	//   ....[3]....
        /*451c*/ 	.word	0x00020670
        /*4520*/ 	.word	0x000000ff
        /*4524*/ 	.word	0x00000000
        /*4528*/ 	.short	0x010a
        /*452a*/ 	.byte	0x06
	.zero		1


	//   ....[4]....
        /*452c*/ 	.word	0x00020740
        /*4530*/ 	.word	0x000000ff
        /*4534*/ 	.word	0x00010000
        /*4538*/ 	.short	0x0108
        /*453a*/ 	.byte	0x09
	.zero		1


	//   ....[5]....
        /*453c*/ 	.word	0x00020880
        /*4540*/ 	.word	0x000000ff
        /*4544*/ 	.word	0x00010008
        /*4548*/ 	.short	0x0108
        /*454a*/ 	.byte	0x09
	.zero		1


	//   ....[6]....
        /*454c*/ 	.word	0x00024800
        /*4550*/ 	.word	0x000000ff
        /*4554*/ 	.word	0x00000000
        /*4558*/ 	.short	0x010a
        /*455a*/ 	.byte	0x06
	.zero		1


	//   ....[7]....
        /*455c*/ 	.word	0x00024830
        /*4560*/ 	.word	0x000000ff
        /*4564*/ 	.word	0x00000000
        /*4568*/ 	.short	0x010a
        /*456a*/ 	.byte	0x06
	.zero		1


	//----- nvinfo : EIATTR_NUM_MBARRIERS
	.align		4
.L_58:
        /*456c*/ 	.byte	0x03, 0x38
        /*456e*/ 	.short	0x0002


	//----- nvinfo : EIATTR_EXIT_INSTR_OFFSETS
	.align		4
        /*4570*/ 	.byte	0x04, 0x1c
        /*4572*/ 	.short	(.L_60 - .L_59)


	//   ....[0]....
.L_59:
        /*4574*/ 	.word	0x000247f0


	//----- nvinfo : EIATTR_REQNTID
	.align		4
.L_60:
        /*4578*/ 	.byte	0x04, 0x10
        /*457a*/ 	.short	(.L_62 - .L_61)
.L_61:
        /*457c*/ 	.word	0x00000080
        /*4580*/ 	.word	0x00000001
        /*4584*/ 	.word	0x00000001


	//----- nvinfo : EIATTR_CRS_STACK_SIZE
	.align		4
.L_62:
        /*4588*/ 	.byte	0x04, 0x1e
        /*458a*/ 	.short	(.L_64 - .L_63)
.L_63:
        /*458c*/ 	.word	0x00000000


	//----- nvinfo : EIATTR_CBANK_PARAM_SIZE
	.align		4
.L_64:
        /*4590*/ 	.byte	0x03, 0x19
        /*4592*/ 	.short	0x0050


	//----- nvinfo : EIATTR_PARAM_CBANK
	.align		4
        /*4594*/ 	.byte	0x04, 0x0a
        /*4596*/ 	.short	(.L_66 - .L_65)
	.align		4
.L_65:
        /*4598*/ 	.word	index@(.nv.constant0.matmul_kernel)
        /*459c*/ 	.short	0x0380
        /*459e*/ 	.short	0x0050


	//----- nvinfo : EIATTR_SW_WAR
	.align		4
.L_66:
        /*45a0*/ 	.byte	0x04, 0x36
        /*45a2*/ 	.short	(.L_68 - .L_67)
.L_67:
        /*45a4*/ 	.word	0x00000008
.L_68:


//--------------------- .nv.compat                --------------------------
	.section	.nv.compat,"",@"SHT_CUDA_COMPAT_INFO"
	.align	4
        /*0000*/ 	.byte	0x02, 0x02, 0x02, 0x00, 0x02, 0x05, 0x05, 0x00, 0x02, 0x03, 0x00, 0x00, 0x02, 0x06, 0x01, 0x00


//--------------------- .nv.callgraph             --------------------------
	.section	.nv.callgraph,"",@"SHT_CUDA_CALLGRAPH"
	.align	4
	.sectionentsize	8
	.align		4
        /*0000*/ 	.word	0x00000000
	.align		4
        /*0004*/ 	.word	0xffffffff
	.align		4
        /*0008*/ 	.word	0x00000000
	.align		4
        /*000c*/ 	.word	0xfffffffe
	.align		4
        /*0010*/ 	.word	0x00000000
	.align		4
        /*0014*/ 	.word	0xfffffffd
	.align		4
        /*0018*/ 	.word	0x00000000
	.align		4
        /*001c*/ 	.word	0xfffffffc


//--------------------- .text.matmul_kernel       --------------------------
	.section	.text.matmul_kernel,"ax",@progbits
	.align	128
        .global         matmul_kernel
        .type           matmul_kernel,@function
        .size           matmul_kernel,(.L_x_21 - matmul_kernel)
        .other          matmul_kernel,@"STO_CUDA_ENTRY STV_DEFAULT"
matmul_kernel:
.text.matmul_kernel:
[----:B------:R-:W0:Y:S01]  /*0000*/  LDC R1, c[0x0][0x37c] ;  /* 0x0000df00ff017b82 */ /* 0x000e220000000800 */
[----:B------:R-:W1:Y:S01]  /*0010*/  S2R R0, SR_TID.X ;  /* 0x0000000000007919 */ /* 0x000e620000002100 */
[----:B0-----:R-:W-:Y:S01]  /*0020*/  VIADD R1, R1, 0xfffff5a0 ;  /* 0xfffff5a001017836 */ /* 0x001fe20000000000 */
[----:B-1----:R-:W-:-:S13]  /*0030*/  ISETP.GE.U32.AND P0, PT, R0, 0x20, PT ;  /* 0x000000200000780c */ /* 0x002fda0003f06070 */
[----:B------:R-:W-:Y:S02]  /*0040*/  VOTEU.ANY UP0, P0 ;  /* 0x0000000000ff7886 */ /* 0x000fe40000000100 */
[----:B------:R-:W-:Y:S05]  /*0050*/  BRA.U UP0, `(.L_x_0) ;  /* 0x0000000100b87547 */ /* 0x000fea000b800000 */
[----:B------:R-:W0:Y:S01]  /*0060*/  S2UR UR6, SR_CgaCtaId ;  /* 0x00000000000679c3 */ /* 0x000e220000008800 */
[----:B------:R-:W-:Y:S01]  /*0070*/  NOP ;  /* 0x0000000000007918 */ /* 0x000fe20000000000 */
[----:B------:R-:W-:Y:S02]  /*0080*/  UMOV UR4, 0x40 ;  /* 0x0000004000047882 */ /* 0x000fe40000000000 */
[----:B0-----:R-:W-:-:S09]  /*0090*/  ULEA UR4, UR6, UR4, 0x18 ;  /* 0x0000000406047291 */ /* 0x001fd2000f8ec0ff */
[----:B------:R-:W0:Y:S01]  /*00a0*/  LDS.U8 R0, [UR4] ;  /* 0x00000004ff007984 */ /* 0x000e220008000000 */
[----:B------:R-:W-:Y:S02]  /*00b0*/  UMOV UR4, 0x400 ;  /* 0x0000040000047882 */ /* 0x000fe40000000000 */
[----:B------:R-:W-:Y:S01]  /*00c0*/  ULEA UR4, UR6, UR4, 0x18 ;  /* 0x0000000406047291 */ /* 0x000fe2000f8ec0ff */
[----:B0-----:R-:W-:-:S13]  /*00d0*/  ISETP.NE.AND P0, PT, R0, RZ, PT ;  /* 0x000000ff0000720c */ /* 0x001fda0003f05270 */
[----:B------:R-:W-:Y:S05]  /*00e0*/  @P0 BRA `(.L_x_1) ;  /* 0x00000000007c0947 */ /* 0x000fea0003800000 */
[----:B------:R-:W-:-:S13]  /*00f0*/  ELECT P0, URZ, PT ;  /* 0x0000000000ff782f */ /* 0x000fda0003800000 */
[----:B------:R-:W-:Y:S05]  /*0100*/  @!P0 BRA `(.L_x_2) ;  /* 0x0000000000848947 */ /* 0x000fea0003800000 */
[----:B------:R-:W-:Y:S01]  /*0110*/  UMOV UR5, 0x8 ;  /* 0x0000000800057882 */ /* 0x000fe20000000000 */
[----:B------:R-:W-:Y:S02]  /*0120*/  IMAD.MOV.U32 R4, RZ, RZ, 0x1 ;  /* 0x00000001ff047424 */ /* 0x000fe400078e00ff */
[----:B------:R-:W-:Y:S02]  /*0130*/  IMAD.MOV.U32 R5, RZ, RZ, 0xff ;  /* 0x000000ffff057424 */ /* 0x000fe400078e00ff */
[----:B------:R-:W-:Y:S04]  /*0140*/  DEPBAR.LE SB0, 0x36 ;  /* 0x00008d800000791a */ /* 0x000fe80000000000 */
[----:B------:R-:W0:Y:S02]  /*0150*/  UTCATOMSWS.FIND_AND_SET.ALIGN UP1, UR5, UR5 ;  /* 0x00000005000575e3 */ /* 0x000e240008020800 */
[----:B0-----:R-:W-:-:S04]  /*0160*/  PLOP3.LUT P0, PT, PT, PT, UP1, 0x80, 0x8 ;  /* 0x000000000008781c */ /* 0x001fc80003f0f018 */
[----:B------:R-:W-:-:S04]  /*0170*/  SEL R0, RZ, 0xffffffff, !P0 ;  /* 0xffffffffff007807 */ /* 0x000fc80004000000 */
[----:B------:R-:W-:Y:S01]  /*0180*/  ISETP.NE.AND P0, PT, R0, RZ, PT ;  /* 0x000000ff0000720c */ /* 0x000fe20003f05270 */
[----:B------:R-:W-:-:S12]  /*0190*/  IMAD.U32 R0, RZ, RZ, UR5 ;  /* 0x00000005ff007e24 */ /* 0x000fd8000f8e00ff */
[----:B------:R-:W-:Y:S05]  /*01a0*/  @P0 BRA `(.L_x_3) ;  /* 0x0000000000240947 */ /* 0x000fea0003800000 */
.L_x_4:
[----:B------:R-:W-:Y:S05]  /*01b0*/  NANOSLEEP 0x64 ;  /* 0x000000640000795d */ /* 0x000fea0003800000 */
[----:B------:R-:W-:-:S05]  /*01c0*/  UMOV UR5, 0x8 ;  /* 0x0000000800057882 */ /* 0x000fca0000000000 */
[----:B------:R-:W-:Y:S04]  /*01d0*/  DEPBAR.LE SB0, 0x36 ;  /* 0x00008d800000791a */ /* 0x000fe80000000000 */
[----:B------:R-:W0:Y:S02]  /*01e0*/  UTCATOMSWS.FIND_AND_SET.ALIGN UP1, UR5, UR5 ;  /* 0x00000005000575e3 */ /* 0x000e240008020800 */
[----:B0-----:R-:W-:-:S04]  /*01f0*/  PLOP3.LUT P0, PT, PT, PT, UP1, 0x80, 0x8 ;  /* 0x000000000008781c */ /* 0x001fc80003f0f018 */
[----:B------:R-:W-:-:S04]  /*0200*/  SEL R0, RZ, 0xffffffff, !P0 ;  /* 0xffffffffff007807 */ /* 0x000fc80004000000 */
[----:B------:R-:W-:Y:S01]  /*0210*/  ISETP.NE.AND P0, PT, R0, RZ, PT ;  /* 0x000000ff0000720c */ /* 0x000fe20003f05270 */
[----:B------:R-:W-:-:S12]  /*0220*/  IMAD.U32 R0, RZ, RZ, UR5 ;  /* 0x00000005ff007e24 */ /* 0x000fd8000f8e00ff */
[----:B------:R-:W-:Y:S05]  /*0230*/  @!P0 BRA `(.L_x_4) ;  /* 0xfffffffc00dc8947 */ /* 0x000fea000383ffff */
.L_x_3:
[C---:B------:R-:W-:Y:S01]  /*0240*/  VIADD R3, R0.reuse, 0x10 ;  /* 0x0000001000037836 */ /* 0x040fe20000000000 */
[----:B------:R-:W-:Y:S01]  /*0250*/  UMOV UR5, 0x50 ;  /* 0x0000005000057882 */ /* 0x000fe20000000000 */
[----:B------:R-:W-:Y:S01]  /*0260*/  SHF.L.U32 R2, R5, R0, RZ ;  /* 0x0000000005027219 */ /* 0x000fe200000006ff */
[----:B------:R-:W-:Y:S01]  /*0270*/  ULEA UR5, UR6, UR5, 0x18 ;  /* 0x0000000506057291 */ /* 0x000fe2000f8ec0ff */
[----:B------:R-:W-:Y:S01]  /*0280*/  IMAD.SHL.U32 R0, R0, 0x20, RZ ;  /* 0x0000002000007824 */ /* 0x000fe200078e00ff */
[----:B------:R-:W-:-:S04]  /*0290*/  SHF.L.U32 R3, R4, R3, RZ ;  /* 0x0000000304037219 */ /* 0x000fc800000006ff */
[----:B------:R-:W-:-:S05]  /*02a0*/  LOP3.LUT R2, R3, R2, RZ, 0xfc, !PT ;  /* 0x0000000203027212 */ /* 0x000fca00078efcff */
[----:B------:R0:W-:Y:S04]  /*02b0*/  ATOMS.OR RZ, [UR5], R2 ;  /* 0x00000002ffff798c */ /* 0x0001e8000b000005 */
[----:B------:R0:W-:Y:S01]  /*02c0*/  STS [UR4], R0 ;  /* 0x00000000ff007988 */ /* 0x0001e20008000804 */
[----:B------:R-:W-:Y:S05]  /*02d0*/  BRA `(.L_x_2) ;  /* 0x0000000000107947 */ /* 0x000fea0003800000 */
.L_x_1:
[----:B------:R-:W-:Y:S01]  /*02e0*/  IMAD.MOV.U32 R0, RZ, RZ, -0x1 ;  /* 0xffffffffff007424 */ /* 0x000fe200078e00ff */
[----:B------:R-:W-:-:S04]  /*02f0*/  MOV R2, 0x320 ;  /* 0x0000032000027802 */ /* 0x000fc80000000f00 */
[----:B------:R0:W-:Y:S03]  /*0300*/  STS [UR4], R0 ;  /* 0x00000000ff007988 */ /* 0x0001e60008000804 */
[----:B0-----:R-:W-:Y:S05]  /*0310*/  CALL.REL.NOINC `($__internal_1_$__cuda_sm10x_tcgen05_guardrail_trap_phase_invalid_during_alloc) ;  /* 0x00000244005c7944 */ /* 0x001fea0003c00000 */
.L_x_2:
[----:B------:R-:W-:Y:S05]  /*0320*/  WARPSYNC.ALL ;  /* 0x0000000000007948 */ /* 0x000fea0003800000 */
[----:B------:R-:W-:Y:S01]  /*0330*/  NOP ;  /* 0x0000000000007918 */ /* 0x000fe20000000000 */
.L_x_0:
[----:B------:R-:W1:Y:S08]  /*0340*/  LDC.64 R74, c[0x0][0x398] ;  /* 0x0000e600ff4a7b82 */ /* 0x000e700000000a00 */
[----:B------:R-:W2:Y:S02]  /*0350*/  S2UR UR5, SR_CgaSize ;  /* 0x00000000000579c3 */ /* 0x000ea40000008a00 */
[----:B--2---:R-:W-:-:S12]  /*0360*/  UIMAD UR5, UR5, -0xa0, URZ ;  /* 0xffffff60050578a4 */ /* 0x004fd8000f8e02ff */
[----:B------:R-:W2:Y:S01]  /*0370*/  LDCU UR5, c[0x0][UR5+0x2b0] ;  /* 0x00005600050577ac */ /* 0x000ea20008000800 */
[----:B------:R-:W3:Y:S01]  /*0380*/  S2R R16, SR_TID.X ;  /* 0x0000000000107919 */ /* 0x000ee20000002100 */
[----:B------:R-:W-:Y:S01]  /*0390*/  UMOV UR9, 0x400 ;  /* 0x0000040000097882 */ /* 0x000fe20000000000 */
[----:B------:R-:W4:Y:S01]  /*03a0*/  LDCU.128 UR12, c[0x0][0x380] ;  /* 0x00007000ff0c77ac */ /* 0x000f220008000c00 */
[----:B------:R-:W5:Y:S01]  /*03b0*/  S2UR UR4, SR_CTAID.X ;  /* 0x00000000000479c3 */ /* 0x000f620000002500 */
[----:B------:R-:W0:Y:S01]  /*03c0*/  LDCU.64 UR20, c[0x0][0x358] ;  /* 0x00006b00ff1477ac */ /* 0x000e220008000a00 */
[----:B------:R-:W-:-:S06]  /*03d0*/  UMOV UR7, 0x1 ;  /* 0x0000000100077882 */ /* 0x000fcc0000000000 */
[----:B------:R-:W0:Y:S02]  /*03e0*/  LDC.64 R70, c[0x0][0x3a8] ;  /* 0x0000ea00ff467b82 */ /* 0x000e240000000a00 */
[----:B01----:R-:W-:Y:S01]  /*03f0*/  VIADD R0, R75, 0x7f ;  /* 0x0000007f4b007836 */ /* 0x003fe20000000000 */
[----:B------:R-:W-:-:S04]  /*0400*/  IABS R72, R75 ;  /* 0x0000004b00487213 */ /* 0x000fc80000000000 */
[----:B------:R-:W-:Y:S01]  /*0410*/  SHF.R.S32.HI R3, RZ, 0x1f, R0 ;  /* 0x0000001fff037819 */ /* 0x000fe20000011400 */
[----:B------:R-:W0:Y:S01]  /*0420*/  I2F.RP R8, R72 ;  /* 0x0000004800087306 */ /* 0x000e220000209400 */
[----:B-----5:R-:W-:Y:S02]  /*0430*/  I2FP.F32.U32 R5, UR4 ;  /* 0x0000000400057c45 */ /* 0x020fe40008201000 */
[----:B------:R-:W-:Y:S02]  /*0440*/  LEA.HI R3, R3, R0, RZ, 0x7 ;  /* 0x0000000003037211 */ /* 0x000fe400078f38ff */
[----:B---3--:R-:W-:Y:S01]  /*0450*/  SHF.R.U32.HI R14, RZ, 0x5, R16 ;  /* 0x00000005ff0e7819 */ /* 0x008fe20000011610 */
[----:B--2---:R-:W-:Y:S01]  /*0460*/  FMUL R5, R5, UR5 ;  /* 0x0000000505057c20 */ /* 0x004fe20008400000 */
[----:B------:R-:W-:Y:S01]  /*0470*/  SHF.R.S32.HI R3, RZ, 0x7, R3 ;  /* 0x00000007ff037819 */ /* 0x000fe20000011403 */
[----:B------:R-:W1:Y:S02]  /*0480*/  S2UR UR5, SR_CgaCtaId ;  /* 0x00000000000579c3 */ /* 0x000e640000008800 */
[----:B------:R-:W-:Y:S02]  /*0490*/  F2I.U32.TRUNC.NTZ R7, R5 ;  /* 0x0000000500077305 */ /* 0x000fe4000020f000 */
[----:B------:R-:W-:-:S05]  /*04a0*/  IMAD.SHL.U32 R4, R3, 0x8, RZ ;  /* 0x0000000803047824 */ /* 0x000fca00078e00ff */
[----:B------:R-:W-:Y:S01]  /*04b0*/  IABS R9, R4 ;  /* 0x0000000400097213 */ /* 0x000fe20000000000 */
[----:B0-----:R-:W-:Y:S08]  /*04c0*/  MUFU.RCP R8, R8 ;  /* 0x0000000800087308 */ /* 0x001ff00000001000 */
[----:B------:R-:W0:Y:S01]  /*04d0*/  I2F.RP R0, R9 ;  /* 0x0000000900007306 */ /* 0x000e220000209400 */
[----:B-1----:R-:W-:Y:S01]  /*04e0*/  ULEA UR9, UR5, UR9, 0x18 ;  /* 0x0000000905097291 */ /* 0x002fe2000f8ec0ff */
[----:B------:R-:W-:Y:S01]  /*04f0*/  BAR.SYNC.DEFER_BLOCKING 0x0 ;  /* 0x0000000000007b1d */ /* 0x000fe20000010000 */
[----:B------:R-:W-:-:S04]  /*0500*/  USHF.L.U32 UR4, UR5, 0x7, URZ ;  /* 0x0000000705047899 */ /* 0x000fc800080006ff */
[----:B------:R-:W-:Y:S01]  /*0510*/  ULOP3.LUT UR4, UR4, 0x180, URZ, 0xc0, !UPT ;  /* 0x0000018004047892 */ /* 0x000fe2000f8ec0ff */
[----:B0-----:R-:W0:Y:S02]  /*0520*/  MUFU.RCP R0, R0 ;  /* 0x0000000000007308 */ /* 0x001e240000001000 */
[----:B------:R-:W1:Y:S01]  /*0530*/  LDS R13, [UR9] ;  /* 0x00000009ff0d7984 */ /* 0x000e620008000800 */
[----:B0-----:R-:W-:Y:S01]  /*0540*/  VIADD R2, R0, 0xffffffe ;  /* 0x0ffffffe00027836 */ /* 0x001fe20000000000 */
[----:B------:R-:W-:-:S04]  /*0550*/  IABS R0, R7 ;  /* 0x0000000700007213 */ /* 0x000fc80000000000 */
[----:B------:R0:W2:Y:S02]  /*0560*/  F2I.FTZ.U32.TRUNC.NTZ R3, R2 ;  /* 0x0000000200037305 */ /* 0x0000a4000021f000 */
[----:B0-----:R-:W-:Y:S02]  /*0570*/  IMAD.MOV.U32 R2, RZ, RZ, RZ ;  /* 0x000000ffff027224 */ /* 0x001fe400078e00ff */
[----:B--2---:R-:W-:-:S04]  /*0580*/  IMAD.MOV R6, RZ, RZ, -R3 ;  /* 0x000000ffff067224 */ /* 0x004fc800078e0a03 */
[----:B------:R-:W-:Y:S01]  /*0590*/  IMAD R11, R6, R9, RZ ;  /* 0x00000009060b7224 */ /* 0x000fe200078e02ff */
[----:B------:R-:W-:-:S03]  /*05a0*/  IABS R6, R4 ;  /* 0x0000000400067213 */ /* 0x000fc60000000000 */
[----:B------:R-:W-:-:S04]  /*05b0*/  IMAD.HI.U32 R3, R3, R11, R2 ;  /* 0x0000000b03037227 */ /* 0x000fc800078e0002 */
[----:B------:R-:W-:Y:S02]  /*05c0*/  IMAD.MOV R2, RZ, RZ, -R6 ;  /* 0x000000ffff027224 */ /* 0x000fe400078e0a06 */
[----:B------:R-:W-:-:S04]  /*05d0*/  IMAD.HI.U32 R3, R3, R0, RZ ;  /* 0x0000000003037227 */ /* 0x000fc800078e00ff */
[----:B------:R-:W-:Y:S01]  /*05e0*/  IMAD R0, R3, R2, R0 ;  /* 0x0000000203007224 */ /* 0x000fe200078e0200 */
[----:B------:R-:W-:Y:S02]  /*05f0*/  IABS R2, R74 ;  /* 0x0000004a00027213 */ /* 0x000fe40000000000 */
[----:B-1----:R-:W-:Y:S01]  /*0600*/  R2UR UR8, R13 ;  /* 0x000000000d0872ca */ /* 0x002fe200000e0000 */
[----:B------:R-:W-:Y:S01]  /*0610*/  BAR.SYNC.DEFER_BLOCKING 0x0 ;  /* 0x0000000000007b1d */ /* 0x000fe20000010000 */
[----:B------:R-:W-:-:S13]  /*0620*/  ISETP.GT.U32.AND P1, PT, R9, R0, PT ;  /* 0x000000000900720c */ /* 0x000fda0003f24070 */
[----:B------:R-:W-:Y:S02]  /*0630*/  @!P1 IMAD.IADD R0, R0, 0x1, -R9 ;  /* 0x0000000100009824 */ /* 0x000fe400078e0a09 */
[----:B------:R-:W-:Y:S01]  /*0640*/  @!P1 VIADD R3, R3, 0x1 ;  /* 0x0000000103039836 */ /* 0x000fe20000000000 */
[----:B------:R-:W-:Y:S02]  /*0650*/  ISETP.NE.AND P1, PT, R4, RZ, PT ;  /* 0x000000ff0400720c */ /* 0x000fe40003f25270 */
[----:B------:R-:W-:Y:S02]  /*0660*/  ISETP.GE.U32.AND P0, PT, R0, R9, PT ;  /* 0x000000090000720c */ /* 0x000fe40003f06070 */
[----:B------:R-:W-:-:S04]  /*0670*/  LOP3.LUT R0, R7, R4, RZ, 0x3c, !PT ;  /* 0x0000000407007212 */ /* 0x000fc800078e3cff */
[----:B------:R-:W-:Y:S01]  /*0680*/  ISETP.GE.AND P2, PT, R0, RZ, PT ;  /* 0x000000ff0000720c */ /* 0x000fe20003f46270 */
[----:B------:R-:W-:-:S06]  /*0690*/  VIADD R0, R74, 0x1ff ;  /* 0x000001ff4a007836 */ /* 0x000fcc0000000000 */
[----:B------:R-:W-:-:S04]  /*06a0*/  @P0 VIADD R3, R3, 0x1 ;  /* 0x0000000103030836 */ /* 0x000fc80000000000 */
[----:B------:R-:W-:Y:S01]  /*06b0*/  IMAD.MOV.U32 R6, RZ, RZ, R3 ;  /* 0x000000ffff067224 */ /* 0x000fe200078e0003 */
[----:B------:R-:W-:-:S03]  /*06c0*/  SHF.R.S32.HI R3, RZ, 0x1f, R0 ;  /* 0x0000001fff037819 */ /* 0x000fc60000011400 */
[----:B------:R-:W-:Y:S01]  /*06d0*/  @!P2 IMAD.MOV R6, RZ, RZ, -R6 ;  /* 0x000000ffff06a224 */ /* 0x000fe200078e0a06 */
[----:B------:R-:W-:Y:S02]  /*06e0*/  @!P1 LOP3.LUT R6, RZ, R4, RZ, 0x33, !PT ;  /* 0x00000004ff069212 */ /* 0x000fe400078e33ff */
[----:B------:R-:W-:-:S03]  /*06f0*/  LEA.HI R3, R3, R0, RZ, 0x9 ;  /* 0x0000000003037211 */ /* 0x000fc600078f48ff */
[----:B------:R-:W-:Y:S02]  /*0700*/  IMAD.SHL.U32 R10, R6, 0x8, RZ ;  /* 0x00000008060a7824 */ /* 0x000fe400078e00ff */
[----:B------:R-:W-:-:S03]  /*0710*/  IMAD.MOV R6, RZ, RZ, -R6 ;  /* 0x000000ffff067224 */ /* 0x000fc600078e0a06 */
[----:B------:R-:W-:Y:S01]  /*0720*/  LEA.HI.SX32 R3, R3, -R10, 0x17 ;  /* 0x8000000a03037211 */ /* 0x000fe200078fbaff */
[----:B------:R-:W-:Y:S02]  /*0730*/  IMAD R11, R4, R6, R7 ;  /* 0x00000006040b7224 */ /* 0x000fe400078e0207 */
[----:B------:R-:W-:Y:S01]  /*0740*/  IMAD.MOV.U32 R4, RZ, RZ, RZ ;  /* 0x000000ffff047224 */ /* 0x000fe200078e00ff */
[----:B------:R-:W-:Y:S02]  /*0750*/  VIMNMX R12, PT, PT, R3, 0x8, PT ;  /* 0x00000008030c7848 */ /* 0x000fe40003fe0100 */
[----:B------:R-:W0:Y:S02]  /*0760*/  I2F.RP R3, R2 ;  /* 0x0000000200037306 */ /* 0x000e240000209400 */
[-C--:B------:R-:W-:Y:S02]  /*0770*/  IABS R9, R12.reuse ;  /* 0x0000000c00097213 */ /* 0x080fe40000000000 */
[----:B------:R-:W-:-:S04]  /*0780*/  IABS R6, R12 ;  /* 0x0000000c00067213 */ /* 0x000fc80000000000 */
[----:B------:R-:W1:Y:S08]  /*0790*/  I2F.RP R0, R9 ;  /* 0x0000000900007306 */ /* 0x000e700000209400 */
[----:B0-----:R-:W-:Y:S08]  /*07a0*/  MUFU.RCP R3, R3 ;  /* 0x0000000300037308 */ /* 0x001ff00000001000 */
[----:B-1----:R-:W0:Y:S02]  /*07b0*/  MUFU.RCP R0, R0 ;  /* 0x0000000000007308 */ /* 0x002e240000001000 */
[----:B0-----:R-:W-:-:S06]  /*07c0*/  VIADD R5, R0, 0xffffffe ;  /* 0x0ffffffe00057836 */ /* 0x001fcc0000000000 */
[----:B------:R-:W0:Y:S02]  /*07d0*/  F2I.FTZ.U32.TRUNC.NTZ R5, R5 ;  /* 0x0000000500057305 */ /* 0x000e24000021f000 */
[----:B0-----:R-:W-:-:S04]  /*07e0*/  IMAD.MOV R0, RZ, RZ, -R5 ;  /* 0x000000ffff007224 */ /* 0x001fc800078e0a05 */
[----:B------:R-:W-:Y:S01]  /*07f0*/  IMAD R7, R0, R9, RZ ;  /* 0x0000000900077224 */ /* 0x000fe200078e02ff */
[----:B------:R-:W-:-:S03]  /*0800*/  IABS R0, R11 ;  /* 0x0000000b00007213 */ /* 0x000fc60000000000 */
[----:B------:R-:W-:-:S04]  /*0810*/  IMAD.HI.U32 R4, R5, R7, R4 ;  /* 0x0000000705047227 */ /* 0x000fc800078e0004 */
[----:B------:R-:W-:Y:S02]  /*0820*/  IMAD.MOV.U32 R5, RZ, RZ, R0 ;  /* 0x000000ffff057224 */ /* 0x000fe400078e0000 */
[----:B------:R-:W-:Y:S02]  /*0830*/  IMAD.MOV R0, RZ, RZ, -R6 ;  /* 0x000000ffff007224 */ /* 0x000fe400078e0a06 */
[----:B------:R-:W-:-:S04]  /*0840*/  IMAD.HI.U32 R4, R4, R5, RZ ;  /* 0x0000000504047227 */ /* 0x000fc800078e00ff */
[----:B------:R-:W-:Y:S02]  /*0850*/  IMAD R0, R4, R0, R5 ;  /* 0x0000000004007224 */ /* 0x000fe400078e0205 */
[----:B------:R-:W-:Y:S02]  /*0860*/  VIADD R5, R3, 0xffffffe ;  /* 0x0ffffffe03057836 */ /* 0x000fe40000000000 */
[----:B------:R-:W-:Y:S01]  /*0870*/  VIADD R6, R8, 0xffffffe ;  /* 0x0ffffffe08067836 */ /* 0x000fe20000000000 */
[----:B------:R-:W-:-:S03]  /*0880*/  ISETP.GT.U32.AND P1, PT, R9, R0, PT ;  /* 0x000000000900720c */ /* 0x000fc60003f24070 */
[----:B------:R-:W0:Y:S08]  /*0890*/  F2I.FTZ.U32.TRUNC.NTZ R5, R5 ;  /* 0x0000000500057305 */ /* 0x000e30000021f000 */
[----:B------:R1:W2:Y:S02]  /*08a0*/  F2I.FTZ.U32.TRUNC.NTZ R7, R6 ;  /* 0x0000000600077305 */ /* 0x0002a4000021f000 */
[----:B------:R-:W-:-:S02]  /*08b0*/  @!P1 IMAD.IADD R0, R0, 0x1, -R9 ;  /* 0x0000000100009824 */ /* 0x000fc400078e0a09 */
[----:B------:R-:W-:Y:S01]  /*08c0*/  @!P1 VIADD R4, R4, 0x1 ;  /* 0x0000000104049836 */ /* 0x000fe20000000000 */
[----:B------:R-:W-:Y:S02]  /*08d0*/  ISETP.NE.AND P1, PT, R12, RZ, PT ;  /* 0x000000ff0c00720c */ /* 0x000fe40003f25270 */
[----:B------:R-:W-:Y:S01]  /*08e0*/  ISETP.GE.U32.AND P0, PT, R0, R9, PT ;  /* 0x000000090000720c */ /* 0x000fe20003f06070 */
[----:B0-----:R-:W-:Y:S01]  /*08f0*/  IMAD.MOV R3, RZ, RZ, -R5 ;  /* 0x000000ffff037224 */ /* 0x001fe200078e0a05 */
[----:B------:R-:W-:Y:S01]  /*0900*/  LOP3.LUT R0, R11, R12, RZ, 0x3c, !PT ;  /* 0x0000000c0b007212 */ /* 0x000fe200078e3cff */
[----:B-1----:R-:W-:Y:S02]  /*0910*/  IMAD.MOV.U32 R6, RZ, RZ, RZ ;  /* 0x000000ffff067224 */ /* 0x002fe400078e00ff */
[----:B------:R-:W-:Y:S01]  /*0920*/  IMAD R3, R3, R2, RZ ;  /* 0x0000000203037224 */ /* 0x000fe200078e02ff */
[----:B------:R-:W-:Y:S01]  /*0930*/  ISETP.GE.AND P2, PT, R0, RZ, PT ;  /* 0x000000ff0000720c */ /* 0x000fe20003f46270 */
[----:B------:R-:W-:-:S02]  /*0940*/  IMAD.SHL.U32 R0, R14, 0x200000, RZ ;  /* 0x002000000e007824 */ /* 0x000fc400078e00ff */
[----:B--2---:R-:W-:-:S03]  /*0950*/  IMAD.MOV R73, RZ, RZ, -R7 ;  /* 0x000000ffff497224 */ /* 0x004fc600078e0a07 */
[----:B------:R-:W-:Y:S01]  /*0960*/  LOP3.LUT R0, R0, 0x600000, RZ, 0xc0, !PT ;  /* 0x0060000000007812 */ /* 0x000fe200078ec0ff */
[----:B------:R-:W-:Y:S02]  /*0970*/  @P0 VIADD R4, R4, 0x1 ;  /* 0x0000000104040836 */ /* 0x000fe40000000000 */
[----:B------:R-:W-:Y:S01]  /*0980*/  IMAD R73, R73, R72, RZ ;  /* 0x0000004849497224 */ /* 0x000fe200078e02ff */
[----:B------:R-:W-:Y:S01]  /*0990*/  R2UR UR10, R0 ;  /* 0x00000000000a72ca */ /* 0x000fe200000e0000 */
[----:B------:R-:W-:Y:S02]  /*09a0*/  IMAD.MOV.U32 R8, RZ, RZ, R4 ;  /* 0x000000ffff087224 */ /* 0x000fe400078e0004 */
[----:B------:R-:W-:Y:S02]  /*09b0*/  IMAD.MOV.U32 R4, RZ, RZ, RZ ;  /* 0x000000ffff047224 */ /* 0x000fe400078e00ff */
[----:B------:R-:W-:Y:S01]  /*09c0*/  @!P2 IMAD.MOV R8, RZ, RZ, -R8 ;  /* 0x000000ffff08a224 */ /* 0x000fe200078e0a08 */
[----:B------:R-:W-:Y:S01]  /*09d0*/  @!P1 LOP3.LUT R8, RZ, R12, RZ, 0x33, !PT ;  /* 0x0000000cff089212 */ /* 0x000fe200078e33ff */
[----:B------:R-:W-:-:S04]  /*09e0*/  IMAD.HI.U32 R5, R5, R3, R4 ;  /* 0x0000000305057227 */ /* 0x000fc800078e0004 */
[----:B------:R-:W-:Y:S02]  /*09f0*/  IMAD.SHL.U32 R0, R8, 0x80, RZ ;  /* 0x0000008008007824 */ /* 0x000fe400078e00ff */
[----:B------:R-:W-:-:S03]  /*0a00*/  IMAD.HI.U32 R73, R7, R73, R6 ;  /* 0x0000004907497227 */ /* 0x000fc600078e0006 */
[----:B------:R-:W-:Y:S01]  /*0a10*/  IABS R78, R0 ;  /* 0x00000000004e7213 */ /* 0x000fe20000000000 */
[C---:B------:R-:W-:Y:S02]  /*0a20*/  VIADD R15, R0.reuse, 0x1 ;  /* 0x00000001000f7836 */ /* 0x040fe40000000000 */
[C---:B------:R-:W-:Y:S02]  /*0a30*/  VIADD R14, R0.reuse, 0x2 ;  /* 0x00000002000e7836 */ /* 0x040fe40000000000 */
[----:B------:R-:W-:Y:S01]  /*0a40*/  IMAD.MOV R3, RZ, RZ, -R8 ;  /* 0x000000ffff037224 */ /* 0x000fe200078e0a08 */
[----:B------:R-:W-:Y:S01]  /*0a50*/  IABS R91, R15 ;  /* 0x0000000f005b7213 */ /* 0x000fe20000000000 */
[C---:B------:R-:W-:Y:S01]  /*0a60*/  VIADD R9, R0.reuse, 0x3 ;  /* 0x0000000300097836 */ /* 0x040fe20000000000 */
[----:B------:R-:W-:Y:S01]  /*0a70*/  IABS R109, R14 ;  /* 0x0000000e006d7213 */ /* 0x000fe20000000000 */
[C---:B------:R-:W-:Y:S01]  /*0a80*/  VIADD R18, R0.reuse, 0x4 ;  /* 0x0000000400127836 */ /* 0x040fe20000000000 */
[----:B------:R0:W-:Y:S01]  /*0a90*/  STL [R1+0x868], R15 ;  /* 0x0008680f01007387 */ /* 0x0001e20000100800 */
[----:B------:R-:W-:Y:S01]  /*0aa0*/  VIADD R17, R0, 0x5 ;  /* 0x0000000500117836 */ /* 0x000fe20000000000 */
[----:B------:R-:W-:Y:S01]  /*0ab0*/  IABS R124, R9 ;  /* 0x00000009007c7213 */ /* 0x000fe20000000000 */
[----:B------:R-:W-:Y:S01]  /*0ac0*/  IMAD R3, R12, R3, R11 ;  /* 0x000000030c037224 */ /* 0x000fe200078e020b */
[----:B------:R1:W-:Y:S01]  /*0ad0*/  STL [R1+0x864], R14 ;  /* 0x0008640e01007387 */ /* 0x0003e20000100800 */
[----:B------:R-:W-:Y:S01]  /*0ae0*/  IMAD.HI.U32 R6, R73, R91, RZ ;  /* 0x0000005b49067227 */ /* 0x000fe200078e00ff */
[----:B------:R-:W-:-:S02]  /*0af0*/  IABS R150, R18 ;  /* 0x0000001200967213 */ /* 0x000fc40000000000 */
[----:B------:R-:W-:Y:S01]  /*0b00*/  STL [R1+0x860], R9 ;  /* 0x0008600901007387 */ /* 0x000fe20000100800 */
[----:B------:R-:W-:-:S03]  /*0b10*/  IMAD.HI.U32 R7, R73, R109, RZ ;  /* 0x0000006d49077227 */ /* 0x000fc600078e00ff */
[----:B------:R-:W-:Y:S01]  /*0b20*/  STL [R1+0x870], R18 ;  /* 0x0008701201007387 */ /* 0x000fe20000100800 */
[C---:B0-----:R-:W-:Y:S02]  /*0b30*/  VIADD R15, R0.reuse, 0x6 ;  /* 0x00000006000f7836 */ /* 0x041fe40000000000 */
[----:B-1----:R-:W-:Y:S01]  /*0b40*/  VIADD R14, R0, 0x7 ;  /* 0x00000007000e7836 */ /* 0x002fe20000000000 */
[----:B------:R-:W-:Y:S01]  /*0b50*/  STL [R1+0x86c], R17 ;  /* 0x00086c1101007387 */ /* 0x000fe20000100800 */
[----:B------:R-:W-:Y:S01]  /*0b60*/  IMAD.IADD R3, R10, 0x1, R3 ;  /* 0x000000010a037824 */ /* 0x000fe200078e0203 */
[----:B------:R-:W-:Y:S01]  /*0b70*/  IABS R10, R17 ;  /* 0x00000011000a7213 */ /* 0x000fe20000000000 */
[----:B------:R-:W-:Y:S01]  /*0b80*/  IMAD.MOV R6, RZ, RZ, -R6 ;  /* 0x000000ffff067224 */ /* 0x000fe200078e0a06 */
[----:B------:R-:W-:Y:S01]  /*0b90*/  STL [R1+0x874], R15 ;  /* 0x0008740f01007387 */ /* 0x000fe20000100800 */
[----:B------:R-:W-:Y:S01]  /*0ba0*/  IMAD.MOV R7, RZ, RZ, -R7 ;  /* 0x000000ffff077224 */ /* 0x000fe200078e0a07 */
[----:B------:R-:W-:Y:S01]  /*0bb0*/  IABS R12, R15 ;  /* 0x0000000f000c7213 */ /* 0x000fe20000000000 */
[----:B------:R-:W-:Y:S01]  /*0bc0*/  IMAD.HI.U32 R8, R73, R124, RZ ;  /* 0x0000007c49087227 */ /* 0x000fe200078e00ff */
[----:B------:R0:W-:Y:S01]  /*0bd0*/  STL [R1+0x878], R14 ;  /* 0x0008780e01007387 */ /* 0x0001e20000100800 */
[----:B------:R-:W-:Y:S01]  /*0be0*/  LEA R3, R3, UR4, 0x9 ;  /* 0x0000000403037c11 */ /* 0x000fe2000f8e48ff */
[----:B------:R-:W1:Y:S01]  /*0bf0*/  LDCU UR4, c[0x0][0x3a4] ;  /* 0x00007480ff0477ac */ /* 0x000e620008000800 */
[----:B------:R-:W-:-:S02]  /*0c00*/  VIADD R13, R0, 0x8 ;  /* 0x00000008000d7836 */ /* 0x000fc40000000000 */
[C---:B------:R-:W-:Y:S02]  /*0c10*/  IMAD R91, R72.reuse, R6, R91 ;  /* 0x00000006485b7224 */ /* 0x040fe400078e025b */
[C---:B------:R-:W-:Y:S01]  /*0c20*/  IMAD.HI.U32 R4, R73.reuse, R78, RZ ;  /* 0x0000004e49047227 */ /* 0x040fe200078e00ff */
[----:B------:R2:W-:Y:S01]  /*0c30*/  STL [R1+0x87c], R13 ;  /* 0x00087c0d01007387 */ /* 0x0005e20000100800 */
[----:B------:R-:W-:Y:S02]  /*0c40*/  IABS R77, R13 ;  /* 0x0000000d004d7213 */ /* 0x000fe40000000000 */
[----:B0-----:R-:W-:Y:S01]  /*0c50*/  IABS R14, R14 ;  /* 0x0000000e000e7213 */ /* 0x001fe20000000000 */
[----:B------:R-:W-:Y:S02]  /*0c60*/  IMAD R109, R72, R7, R109 ;  /* 0x00000007486d7224 */ /* 0x000fe400078e026d */
[----:B------:R-:W-:-:S04]  /*0c70*/  IMAD.HI.U32 R6, R73, R10, RZ ;  /* 0x0000000a49067227 */ /* 0x000fc800078e00ff */
[----:B------:R-:W-:Y:S02]  /*0c80*/  IMAD.MOV R11, RZ, RZ, -R8 ;  /* 0x000000ffff0b7224 */ /* 0x000fe400078e0a08 */
[----:B------:R-:W-:-:S04]  /*0c90*/  IMAD.HI.U32 R7, R73, R12, RZ ;  /* 0x0000000c49077227 */ /* 0x000fc800078e00ff */
[----:B------:R-:W-:-:S04]  /*0ca0*/  IMAD.HI.U32 R8, R73, R14, RZ ;  /* 0x0000000e49087227 */ /* 0x000fc800078e00ff */
[----:B------:R-:W-:Y:S02]  /*0cb0*/  IMAD.MOV R9, RZ, RZ, -R4 ;  /* 0x000000ffff097224 */ /* 0x000fe400078e0a04 */
[----:B--2---:R-:W-:Y:S02]  /*0cc0*/  IMAD.MOV R13, RZ, RZ, -R6 ;  /* 0x000000ffff0d7224 */ /* 0x004fe400078e0a06 */
[----:B------:R-:W-:-:S04]  /*0cd0*/  IMAD.HI.U32 R4, R73, R150, RZ ;  /* 0x0000009649047227 */ /* 0x000fc800078e00ff */
[----:B------:R-:W-:Y:S02]  /*0ce0*/  IMAD.MOV R7, RZ, RZ, -R7 ;  /* 0x000000ffff077224 */ /* 0x000fe400078e0a07 */
[----:B------:R-:W-:Y:S02]  /*0cf0*/  IMAD.MOV R15, RZ, RZ, -R8 ;  /* 0x000000ffff0f7224 */ /* 0x000fe400078e0a08 */
[C---:B------:R-:W-:Y:S02]  /*0d00*/  IMAD R124, R72.reuse, R11, R124 ;  /* 0x0000000b487c7224 */ /* 0x040fe400078e027c */
[C---:B------:R-:W-:Y:S02]  /*0d10*/  IMAD R8, R72.reuse, R13, R10 ;  /* 0x0000000d48087224 */ /* 0x040fe400078e020a */
[----:B------:R-:W-:Y:S02]  /*0d20*/  IMAD.MOV R11, RZ, RZ, -R4 ;  /* 0x000000ffff0b7224 */ /* 0x000fe400078e0a04 */
[C---:B------:R-:W-:Y:S01]  /*0d30*/  IMAD R6, R72.reuse, R7, R12 ;  /* 0x0000000748067224 */ /* 0x040fe200078e020c */
[----:B------:R0:W-:Y:S01]  /*0d40*/  STL [R1+0x48], R8 ;  /* 0x0000480801007387 */ /* 0x0001e20000100800 */
[----:B------:R-:W-:-:S02]  /*0d50*/  IMAD R4, R72, R15, R14 ;  /* 0x0000000f48047224 */ /* 0x000fc400078e020e */
[----:B------:R-:W-:Y:S01]  /*0d60*/  VIADD R10, R0, 0x9 ;  /* 0x00000009000a7836 */ /* 0x000fe20000000000 */
[----:B------:R2:W-:Y:S01]  /*0d70*/  STL [R1+0x114], R6 ;  /* 0x0001140601007387 */ /* 0x0005e20000100800 */
[----:B------:R-:W-:Y:S02]  /*0d80*/  IMAD R78, R72, R9, R78 ;  /* 0x00000009484e7224 */ /* 0x000fe400078e024e */
[----:B------:R-:W-:Y:S01]  /*0d90*/  IMAD.HI.U32 R9, R73, R77, RZ ;  /* 0x0000004d49097227 */ /* 0x000fe200078e00ff */
[----:B------:R3:W-:Y:S01]  /*0da0*/  STL [R1+0x238], R4 ;  /* 0x0002380401007387 */ /* 0x0007e20000100800 */
[----:B------:R-:W-:Y:S02]  /*0db0*/  IABS R92, R10 ;  /* 0x0000000a005c7213 */ /* 0x000fe40000000000 */
[C---:B0-----:R-:W-:Y:S01]  /*0dc0*/  VIADD R8, R0.reuse, 0xa ;  /* 0x0000000a00087836 */ /* 0x041fe20000000000 */
[----:B------:R0:W-:Y:S01]  /*0dd0*/  STL [R1+0x880], R10 ;  /* 0x0008800a01007387 */ /* 0x0001e20000100800 */
[----:B------:R-:W-:-:S02]  /*0de0*/  VIADD R7, R0, 0xb ;  /* 0x0000000b00077836 */ /* 0x000fc40000000000 */
[C---:B--2---:R-:W-:Y:S01]  /*0df0*/  VIADD R6, R0.reuse, 0xc ;  /* 0x0000000c00067836 */ /* 0x044fe20000000000 */
[----:B------:R2:W-:Y:S01]  /*0e00*/  STL [R1+0x884], R8 ;  /* 0x0008840801007387 */ /* 0x0005e20000100800 */
[----:B------:R-:W-:Y:S01]  /*0e10*/  IMAD.MOV R9, RZ, RZ, -R9 ;  /* 0x000000ffff097224 */ /* 0x000fe200078e0a09 */
[----:B------:R-:W-:Y:S01]  /*0e20*/  IABS R125, R7 ;  /* 0x00000007007d7213 */ /* 0x000fe20000000000 */
[----:B---3--:R-:W-:Y:S01]  /*0e30*/  VIADD R4, R0, 0xd ;  /* 0x0000000d00047836 */ /* 0x008fe20000000000 */
[----:B------:R-:W-:Y:S01]  /*0e40*/  IABS R149, R6 ;  /* 0x0000000600957213 */ /* 0x000fe20000000000 */
[----:B------:R3:W-:Y:S01]  /*0e50*/  STL [R1+0x888], R7 ;  /* 0x0008880701007387 */ /* 0x0007e20000100800 */
[C---:B------:R-:W-:Y:S01]  /*0e60*/  IMAD R77, R72.reuse, R9, R77 ;  /* 0x00000009484d7224 */ /* 0x040fe200078e024d */
[----:B------:R-:W-:Y:S01]  /*0e70*/  IABS R108, R8 ;  /* 0x00000008006c7213 */ /* 0x000fe20000000000 */
[----:B------:R-:W-:Y:S01]  /*0e80*/  IMAD R150, R72, R11, R150 ;  /* 0x0000000b48967224 */ /* 0x000fe200078e0296 */
[----:B0-----:R-:W-:Y:S01]  /*0e90*/  IABS R10, R4 ;  /* 0x00000004000a7213 */ /* 0x001fe20000000000 */
[----:B------:R-:W-:Y:S01]  /*0ea0*/  STL [R1+0x890], R6 ;  /* 0x0008900601007387 */ /* 0x000fe20000100800 */
[----:B--2---:R-:W-:-:S03]  /*0eb0*/  IMAD.HI.U32 R8, R73, R149, RZ ;  /* 0x0000009549087227 */ /* 0x004fc600078e00ff */
[----:B------:R0:W-:Y:S01]  /*0ec0*/  STL [R1+0x8a4], R4 ;  /* 0x0008a40401007387 */ /* 0x0001e20000100800 */
[----:B------:R-:W-:-:S04]  /*0ed0*/  IMAD.HI.U32 R9, R73, R10, RZ ;  /* 0x0000000a49097227 */ /* 0x000fc800078e00ff */
[----:B---3--:R-:W-:-:S04]  /*0ee0*/  IMAD.HI.U32 R7, R73, R125, RZ ;  /* 0x0000007d49077227 */ /* 0x008fc800078e00ff */
[----:B------:R-:W-:Y:S02]  /*0ef0*/  IMAD.MOV R9, RZ, RZ, -R9 ;  /* 0x000000ffff097224 */ /* 0x000fe400078e0a09 */
[----:B0-----:R-:W-:-:S04]  /*0f00*/  IMAD.HI.U32 R4, R73, R92, RZ ;  /* 0x0000005c49047227 */ /* 0x001fc800078e00ff */
[----:B------:R-:W-:Y:S02]  /*0f10*/  IMAD.MOV R11, RZ, RZ, -R4 ;  /* 0x000000ffff0b7224 */ /* 0x000fe400078e0a04 */
[----:B------:R-:W-:Y:S02]  /*0f20*/  IMAD.MOV R8, RZ, RZ, -R8 ;  /* 0x000000ffff087224 */ /* 0x000fe400078e0a08 */
[----:B------:R-:W-:Y:S02]  /*0f30*/  IMAD.MOV R7, RZ, RZ, -R7 ;  /* 0x000000ffff077224 */ /* 0x000fe400078e0a07 */
[----:B------:R-:W-:-:S04]  /*0f40*/  IMAD.HI.U32 R6, R73, R108, RZ ;  /* 0x0000006c49067227 */ /* 0x000fc800078e00ff */
[C---:B------:R-:W-:Y:S02]  /*0f50*/  IMAD R4, R72.reuse, R9, R10 ;  /* 0x0000000948047224 */ /* 0x040fe400078e020a */
[C---:B------:R-:W-:Y:S02]  /*0f60*/  IMAD R92, R72.reuse, R11, R92 ;  /* 0x0000000b485c7224 */ /* 0x040fe400078e025c */
[----:B------:R-:W-:Y:S01]  /*0f70*/  IMAD R149, R72, R8, R149 ;  /* 0x0000000848957224 */ /* 0x000fe200078e0295 */
[----:B------:R0:W-:Y:S01]  /*0f80*/  STL [R1+0x4c], R4 ;  /* 0x00004c0401007387 */ /* 0x0001e20000100800 */
[----:B------:R-:W-:Y:S02]  /*0f90*/  VIADD R11, R0, 0xe ;  /* 0x0000000e000b7836 */ /* 0x000fe40000000000 */
[----:B------:R-:W-:Y:S02]  /*0fa0*/  IMAD R125, R72, R7, R125 ;  /* 0x00000007487d7224 */ /* 0x000fe400078e027d */
[C---:B------:R-:W-:Y:S01]  /*0fb0*/  VIADD R8, R0.reuse, 0xf ;  /* 0x0000000f00087836 */ /* 0x040fe20000000000 */
[----:B------:R-:W-:Y:S01]  /*0fc0*/  STL [R1+0x8b0], R11 ;  /* 0x0008b00b01007387 */ /* 0x000fe20000100800 */
[----:B------:R-:W-:Y:S01]  /*0fd0*/  IMAD.MOV R13, RZ, RZ, -R6 ;  /* 0x000000ffff0d7224 */ /* 0x000fe200078e0a06 */
[----:B------:R-:W-:Y:S01]  /*0fe0*/  IABS R10, R11 ;  /* 0x0000000b000a7213 */ /* 0x000fe20000000000 */
[C---:B------:R-:W-:Y:S01]  /*0ff0*/  VIADD R7, R0.reuse, 0x10 ;  /* 0x0000001000077836 */ /* 0x040fe20000000000 */
[----:B------:R2:W-:Y:S01]  /*1000*/  STL [R1+0x8c4], R8 ;  /* 0x0008c40801007387 */ /* 0x0005e20000100800 */
[C---:B------:R-:W-:Y:S01]  /*1010*/  VIADD R6, R0.reuse, 0x11 ;  /* 0x0000001100067836 */ /* 0x040fe20000000000 */
[----:B------:R-:W-:Y:S01]  /*1020*/  IABS R12, R8 ;  /* 0x00000008000c7213 */ /* 0x000fe20000000000 */
[----:B0-----:R-:W-:Y:S01]  /*1030*/  VIADD R4, R0, 0x12 ;  /* 0x0000001200047836 */ /* 0x001fe20000000000 */
[----:B------:R0:W-:Y:S01]  /*1040*/  STL [R1+0x8d0], R7 ;  /* 0x0008d00701007387 */ /* 0x0001e20000100800 */
[----:B------:R-:W-:Y:S01]  /*1050*/  IMAD R108, R72, R13, R108 ;  /* 0x0000000d486c7224 */ /* 0x000fe200078e026c */
[----:B------:R-:W-:Y:S01]  /*1060*/  IABS R93, R6 ;  /* 0x00000006005d7213 */ /* 0x000fe20000000000 */
[C---:B------:R-:W-:Y:S01]  /*1070*/  VIADD R14, R0.reuse, 0x13 ;  /* 0x00000013000e7836 */ /* 0x040fe20000000000 */
[----:B------:R3:W-:Y:S01]  /*1080*/  STL [R1+0x8e4], R6 ;  /* 0x0008e40601007387 */ /* 0x0007e20000100800 */
[----:B------:R-:W-:Y:S01]  /*1090*/  IABS R107, R4 ;  /* 0x00000004006b7213 */ /* 0x000fe20000000000 */
[----:B------:R-:W-:Y:S01]  /*10a0*/  VIADD R17, R0, 0x30 ;  /* 0x0000003000117836 */ /* 0x000fe20000000000 */
[----:B------:R-:W-:Y:S01]  /*10b0*/  IABS R76, R7 ;  /* 0x00000007004c7213 */ /* 0x000fe20000000000 */
[----:B------:R5:W-:Y:S01]  /*10c0*/  STL [R1+0x8e0], R4 ;  /* 0x0008e00401007387 */ /* 0x000be20000100800 */
[----:B--2---:R-:W-:Y:S01]  /*10d0*/  IMAD.HI.U32 R8, R73, R93, RZ ;  /* 0x0000005d49087227 */ /* 0x004fe200078e00ff */
[----:B------:R-:W-:-:S02]  /*10e0*/  IABS R126, R14 ;  /* 0x0000000e007e7213 */ /* 0x000fc40000000000 */
[----:B------:R-:W-:Y:S01]  /*10f0*/  IABS R82, R17 ;  /* 0x0000001100527213 */ /* 0x000fe20000000000 */
[----:B0-----:R-:W-:-:S04]  /*1100*/  IMAD.HI.U32 R7, R73, R76, RZ ;  /* 0x0000004c49077227 */ /* 0x001fc800078e00ff */
[----:B---3--:R-:W-:-:S04]  /*1110*/  IMAD.HI.U32 R6, R73, R12, RZ ;  /* 0x0000000c49067227 */ /* 0x008fc800078e00ff */
[----:B-----5:R-:W-:-:S04]  /*1120*/  IMAD.HI.U32 R4, R73, R10, RZ ;  /* 0x0000000a49047227 */ /* 0x020fc800078e00ff */
[----:B------:R-:W-:Y:S02]  /*1130*/  IMAD.MOV R11, RZ, RZ, -R4 ;  /* 0x000000ffff0b7224 */ /* 0x000fe400078e0a04 */
[----:B------:R-:W-:Y:S02]  /*1140*/  IMAD.MOV R13, RZ, RZ, -R6 ;  /* 0x000000ffff0d7224 */ /* 0x000fe400078e0a06 */
[C---:B------:R-:W-:Y:S02]  /*1150*/  IMAD R6, R72.reuse, R11, R10 ;  /* 0x0000000b48067224 */ /* 0x040fe400078e020a */
[----:B------:R-:W-:Y:S02]  /*1160*/  IMAD R4, R72, R13, R12 ;  /* 0x0000000d48047224 */ /* 0x000fe400078e020c */
[C---:B------:R-:W-:Y:S01]  /*1170*/  VIADD R11, R0.reuse, 0x14 ;  /* 0x00000014000b7836 */ /* 0x040fe20000000000 */
[----:B------:R0:W-:Y:S01]  /*1180*/  STL [R1+0x120], R6 ;  /* 0x0001200601007387 */ /* 0x0001e20000100800 */
[----:B------:R-:W-:-:S02]  /*1190*/  VIADD R10, R0, 0x15 ;  /* 0x00000015000a7836 */ /* 0x000fc40000000000 */
[----:B------:R-:W-:Y:S01]  /*11a0*/  IMAD.HI.U32 R9, R73, R107, RZ ;  /* 0x0000006b49097227 */ /* 0x000fe200078e00ff */
[----:B------:R2:W-:Y:S01]  /*11b0*/  STL [R1+0x234], R4 ;  /* 0x0002340401007387 */ /* 0x0005e20000100800 */
[----:B------:R-:W-:Y:S02]  /*11c0*/  IABS R140, R11 ;  /* 0x0000000b008c7213 */ /* 0x000fe40000000000 */
[----:B------:R-:W-:Y:S01]  /*11d0*/  IMAD.MOV R7, RZ, RZ, -R7 ;  /* 0x000000ffff077224 */ /* 0x000fe200078e0a07 */
[----:B------:R3:W-:Y:S01]  /*11e0*/  STL [R1+0x8dc], R14 ;  /* 0x0008dc0e01007387 */ /* 0x0007e20000100800 */
[----:B------:R-:W-:Y:S02]  /*11f0*/  IMAD.MOV R8, RZ, RZ, -R8 ;  /* 0x000000ffff087224 */ /* 0x000fe400078e0a08 */
[----:B0-----:R-:W-:Y:S01]  /*1200*/  VIADD R6, R0, 0x16 ;  /* 0x0000001600067836 */ /* 0x001fe20000000000 */
[----:B------:R-:W-:Y:S01]  /*1210*/  STL [R1+0x8d8], R11 ;  /* 0x0008d80b01007387 */ /* 0x000fe20000100800 */
[----:B------:R-:W-:-:S02]  /*1220*/  IMAD.MOV R9, RZ, RZ, -R9 ;  /* 0x000000ffff097224 */ /* 0x000fc400078e0a09 */
[----:B--2---:R-:W-:Y:S01]  /*1230*/  VIADD R4, R0, 0x17 ;  /* 0x0000001700047836 */ /* 0x004fe20000000000 */
[----:B------:R0:W-:Y:S01]  /*1240*/  STL [R1+0x8d4], R10 ;  /* 0x0008d40a01007387 */ /* 0x0001e20000100800 */
[----:B------:R-:W-:Y:S01]  /*1250*/  IABS R12, R6 ;  /* 0x00000006000c7213 */ /* 0x000fe20000000000 */
[C---:B------:R-:W-:Y:S02]  /*1260*/  IMAD R76, R72.reuse, R7, R76 ;  /* 0x00000007484c7224 */ /* 0x040fe400078e024c */
[----:B---3--:R-:W-:Y:S01]  /*1270*/  IABS R14, R4 ;  /* 0x00000004000e7213 */ /* 0x008fe20000000000 */
[C---:B------:R-:W-:Y:S01]  /*1280*/  IMAD R93, R72.reuse, R8, R93 ;  /* 0x00000008485d7224 */ /* 0x040fe200078e025d */
[----:B------:R2:W-:Y:S01]  /*1290*/  STL [R1+0x8cc], R6 ;  /* 0x0008cc0601007387 */ /* 0x0005e20000100800 */
[----:B------:R-:W-:Y:S02]  /*12a0*/  IMAD R107, R72, R9, R107 ;  /* 0x00000009486b7224 */ /* 0x000fe400078e026b */
[C---:B------:R-:W-:Y:S01]  /*12b0*/  IMAD.HI.U32 R8, R73.reuse, R12, RZ ;  /* 0x0000000c49087227 */ /* 0x040fe200078e00ff */
[----:B0-----:R-:W-:Y:S01]  /*12c0*/  IABS R10, R10 ;  /* 0x0000000a000a7213 */ /* 0x001fe20000000000 */
[----:B------:R0:W-:Y:S02]  /*12d0*/  STL [R1+0x8e8], R4 ;  /* 0x0008e80401007387 */ /* 0x0001e40000100800 */
[----:B------:R-:W-:-:S04]  /*12e0*/  IMAD.HI.U32 R9, R73, R14, RZ ;  /* 0x0000000e49097227 */ /* 0x000fc800078e00ff */
[----:B------:R-:W-:-:S04]  /*12f0*/  IMAD.HI.U32 R7, R73, R10, RZ ;  /* 0x0000000a49077227 */ /* 0x000fc800078e00ff */
[----:B--2---:R-:W-:-:S04]  /*1300*/  IMAD.HI.U32 R6, R73, R140, RZ ;  /* 0x0000008c49067227 */ /* 0x004fc800078e00ff */
[----:B------:R-:W-:Y:S02]  /*1310*/  IMAD.MOV R7, RZ, RZ, -R7 ;  /* 0x000000ffff077224 */ /* 0x000fe400078e0a07 */
[----:B0-----:R-:W-:-:S04]  /*1320*/  IMAD.HI.U32 R4, R73, R126, RZ ;  /* 0x0000007e49047227 */ /* 0x001fc800078e00ff */
[----:B------:R-:W-:Y:S02]  /*1330*/  IMAD.MOV R15, RZ, RZ, -R8 ;  /* 0x000000ffff0f7224 */ /* 0x000fe400078e0a08 */
[----:B------:R-:W-:Y:S02]  /*1340*/  IMAD.MOV R9, RZ, RZ, -R9 ;  /* 0x000000ffff097224 */ /* 0x000fe400078e0a09 */
[----:B------:R-:W-:Y:S02]  /*1350*/  IMAD.MOV R13, RZ, RZ, -R6 ;  /* 0x000000ffff0d7224 */ /* 0x000fe400078e0a06 */
[C---:B------:R-:W-:Y:S02]  /*1360*/  IMAD R7, R72.reuse, R7, R10 ;  /* 0x0000000748077224 */ /* 0x040fe400078e020a */
[----:B------:R-:W-:Y:S02]  /*1370*/  IMAD.MOV R11, RZ, RZ, -R4 ;  /* 0x000000ffff0b7224 */ /* 0x000fe400078e0a04 */
[C---:B------:R-:W-:Y:S01]  /*1380*/  IMAD R6, R72.reuse, R15, R12 ;  /* 0x0000000f48067224 */ /* 0x040fe200078e020c */
[----:B------:R0:W-:Y:S01]  /*1390*/  STL [R1+0x50], R7 ;  /* 0x0000500701007387 */ /* 0x0001e20000100800 */
[----:B------:R-:W-:-:S02]  /*13a0*/  IMAD R4, R72, R9, R14 ;  /* 0x0000000948047224 */ /* 0x000fc400078e020e */
[C---:B------:R-:W-:Y:S01]  /*13b0*/  VIADD R10, R0.reuse, 0x18 ;  /* 0x00000018000a7836 */ /* 0x040fe20000000000 */
[----:B------:R2:W-:Y:S01]  /*13c0*/  STL [R1+0x11c], R6 ;  /* 0x00011c0601007387 */ /* 0x0005e20000100800 */
[C---:B------:R-:W-:Y:S02]  /*13d0*/  VIADD R8, R0.reuse, 0x19 ;  /* 0x0000001900087836 */ /* 0x040fe40000000000 */
[C---:B------:R-:W-:Y:S01]  /*13e0*/  VIADD R12, R0.reuse, 0x1e ;  /* 0x0000001e000c7836 */ /* 0x040fe20000000000 */
[----:B------:R3:W-:Y:S01]  /*13f0*/  STL [R1+0x274], R4 ;  /* 0x0002740401007387 */ /* 0x0007e20000100800 */
[----:B------:R-:W-:Y:S01]  /*1400*/  IABS R79, R10 ;  /* 0x0000000a004f7213 */ /* 0x000fe20000000000 */
[C---:B0-----:R-:W-:Y:S01]  /*1410*/  VIADD R7, R0.reuse, 0x1a ;  /* 0x0000001a00077836 */ /* 0x041fe20000000000 */
[----:B------:R-:W-:Y:S01]  /*1420*/  IABS R94, R8 ;  /* 0x00000008005e7213 */ /* 0x000fe20000000000 */
[----:B------:R0:W-:Y:S01]  /*1430*/  STL [R1+0x8c8], R10 ;  /* 0x0008c80a01007387 */ /* 0x0001e20000100800 */
[----:B------:R-:W-:-:S02]  /*1440*/  VIADD R14, R0, 0x1f ;  /* 0x0000001f000e7836 */ /* 0x000fc40000000000 */
[C---:B--2---:R-:W-:Y:S01]  /*1450*/  VIADD R6, R0.reuse, 0x1b ;  /* 0x0000001b00067836 */ /* 0x044fe20000000000 */
[----:B------:R-:W-:Y:S01]  /*1460*/  STL [R1+0x8ec], R8 ;  /* 0x0008ec0801007387 */ /* 0x000fe20000100800 */
[----:B------:R-:W-:Y:S01]  /*1470*/  IABS R110, R7 ;  /* 0x00000007006e7213 */ /* 0x000fe20000000000 */
[C---:B---3--:R-:W-:Y:S02]  /*1480*/  VIADD R4, R0.reuse, 0x1c ;  /* 0x0000001c00047836 */ /* 0x048fe40000000000 */
[----:B------:R2:W-:Y:S01]  /*1490*/  STL [R1+0x8f4], R7 ;  /* 0x0008f40701007387 */ /* 0x0005e20000100800 */
[----:B------:R-:W-:Y:S01]  /*14a0*/  IABS R127, R6 ;  /* 0x00000006007f7213 */ /* 0x000fe20000000000 */
[----:B0-----:R-:W-:Y:S01]  /*14b0*/  VIADD R10, R0, 0x1d ;  /* 0x0000001d000a7836 */ /* 0x001fe20000000000 */
[----:B------:R-:W-:Y:S01]  /*14c0*/  IABS R151, R4 ;  /* 0x0000000400977213 */ /* 0x000fe20000000000 */
[----:B------:R0:W-:Y:S01]  /*14d0*/  STL [R1+0x900], R6 ;  /* 0x0009000601007387 */ /* 0x0001e20000100800 */
[----:B------:R-:W-:-:S02]  /*14e0*/  IMAD R126, R72, R11, R126 ;  /* 0x0000000b487e7224 */ /* 0x000fc400078e027e */
[----:B------:R-:W-:Y:S01]  /*14f0*/  IMAD R140, R72, R13, R140 ;  /* 0x0000000d488c7224 */ /* 0x000fe200078e028c */
[----:B------:R3:W-:Y:S01]  /*1500*/  STL [R1+0x8fc], R4 ;  /* 0x0008fc0401007387 */ /* 0x0007e20000100800 */
[----:B------:R-:W-:Y:S02]  /*1510*/  VIADD R15, R0, 0x20 ;  /* 0x00000020000f7836 */ /* 0x000fe40000000000 */
[C---:B--2---:R-:W-:Y:S01]  /*1520*/  IMAD.HI.U32 R7, R73.reuse, R110, RZ ;  /* 0x0000006e49077227 */ /* 0x044fe200078e00ff */
[----:B------:R2:W-:Y:S02]  /*1530*/  STL [R1+0x90c], R10 ;  /* 0x00090c0a01007387 */ /* 0x0005e40000100800 */
[----:B------:R-:W-:Y:S01]  /*1540*/  IABS R81, R15 ;  /* 0x0000000f00517213 */ /* 0x000fe20000000000 */
[C---:B0-----:R-:W-:Y:S01]  /*1550*/  IMAD.HI.U32 R6, R73.reuse, R94, RZ ;  /* 0x0000005e49067227 */ /* 0x041fe200078e00ff */
[----:B------:R0:W-:Y:S03]  /*1560*/  STL [R1+0x908], R12 ;  /* 0x0009080c01007387 */ /* 0x0001e60000100800 */
[----:B---3--:R-:W-:Y:S01]  /*1570*/  IMAD.HI.U32 R4, R73, R79, RZ ;  /* 0x0000004f49047227 */ /* 0x008fe200078e00ff */
[----:B------:R3:W-:Y:S01]  /*1580*/  STL [R1+0x910], R14 ;  /* 0x0009100e01007387 */ /* 0x0007e20000100800 */
[----:B--2---:R-:W-:-:S02]  /*1590*/  IABS R10, R10 ;  /* 0x0000000a000a7213 */ /* 0x004fc40000000000 */
[----:B------:R-:W-:Y:S01]  /*15a0*/  IMAD.MOV R4, RZ, RZ, -R4 ;  /* 0x000000ffff047224 */ /* 0x000fe200078e0a04 */
[----:B------:R-:W-:Y:S01]  /*15b0*/  STL [R1+0x918], R15 ;  /* 0x0009180f01007387 */ /* 0x000fe20000100800 */
[----:B------:R-:W-:Y:S01]  /*15c0*/  IMAD.MOV R7, RZ, RZ, -R7 ;  /* 0x000000ffff077224 */ /* 0x000fe200078e0a07 */
[----:B0-----:R-:W-:Y:S01]  /*15d0*/  IABS R12, R12 ;  /* 0x0000000c000c7213 */ /* 0x001fe20000000000 */
[----:B------:R-:W-:Y:S02]  /*15e0*/  IMAD.MOV R11, RZ, RZ, -R6 ;  /* 0x000000ffff0b7224 */ /* 0x000fe400078e0a06 */
[----:B------:R-:W-:Y:S01]  /*15f0*/  IMAD R79, R72, R4, R79 ;  /* 0x00000004484f7224 */ /* 0x000fe200078e024f */
[----:B---3--:R-:W-:Y:S01]  /*1600*/  IABS R14, R14 ;  /* 0x0000000e000e7213 */ /* 0x008fe20000000000 */
[----:B------:R-:W-:Y:S02]  /*1610*/  VIADD R13, R0, 0x21 ;  /* 0x00000021000d7836 */ /* 0x000fe40000000000 */
[----:B------:R-:W-:-:S03]  /*1620*/  IMAD.HI.U32 R4, R73, R10, RZ ;  /* 0x0000000a49047227 */ /* 0x000fc600078e00ff */
[----:B------:R0:W-:Y:S01]  /*1630*/  STL [R1+0x924], R13 ;  /* 0x0009240d01007387 */ /* 0x0001e20000100800 */
[----:B------:R-:W-:Y:S01]  /*1640*/  IMAD R110, R72, R7, R110 ;  /* 0x00000007486e7224 */ /* 0x000fe200078e026e */
[----:B------:R-:W-:Y:S01]  /*1650*/  IABS R95, R13 ;  /* 0x0000000d005f7213 */ /* 0x000fe20000000000 */
[----:B------:R-:W-:-:S04]  /*1660*/  IMAD.HI.U32 R6, R73, R12, RZ ;  /* 0x0000000c49067227 */ /* 0x000fc800078e00ff */
[----:B------:R-:W-:-:S04]  /*1670*/  IMAD.HI.U32 R7, R73, R14, RZ ;  /* 0x0000000e49077227 */ /* 0x000fc800078e00ff */
[----:B------:R-:W-:Y:S02]  /*1680*/  IMAD R94, R72, R11, R94 ;  /* 0x0000000b485e7224 */ /* 0x000fe400078e025e */
[----:B------:R-:W-:Y:S02]  /*1690*/  IMAD.MOV R11, RZ, RZ, -R4 ;  /* 0x000000ffff0b7224 */ /* 0x000fe400078e0a04 */
[----:B0-----:R-:W-:Y:S02]  /*16a0*/  IMAD.MOV R13, RZ, RZ, -R6 ;  /* 0x000000ffff0d7224 */ /* 0x001fe400078e0a06 */
[----:B------:R-:W-:Y:S02]  /*16b0*/  IMAD.MOV R7, RZ, RZ, -R7 ;  /* 0x000000ffff077224 */ /* 0x000fe400078e0a07 */
[----:B------:R-:W-:-:S04]  /*16c0*/  IMAD.HI.U32 R8, R73, R127, RZ ;  /* 0x0000007f49087227 */ /* 0x000fc800078e00ff */
[----:B------:R-:W-:-:S04]  /*16d0*/  IMAD.HI.U32 R9, R73, R151, RZ ;  /* 0x0000009749097227 */ /* 0x000fc800078e00ff */
[C---:B------:R-:W-:Y:S02]  /*16e0*/  IMAD R10, R72.reuse, R11, R10 ;  /* 0x0000000b480a7224 */ /* 0x040fe400078e020a */
[C---:B------:R-:W-:Y:S02]  /*16f0*/  IMAD R6, R72.reuse, R13, R12 ;  /* 0x0000000d48067224 */ /* 0x040fe400078e020c */
[----:B------:R-:W-:Y:S01]  /*1700*/  IMAD R4, R72, R7, R14 ;  /* 0x0000000748047224 */ /* 0x000fe200078e020e */
[----:B------:R0:W-:Y:S01]  /*1710*/  STL [R1+0x58], R10 ;  /* 0x0000580a01007387 */ /* 0x0001e20000100800 */
[----:B------:R-:W-:Y:S02]  /*1720*/  IMAD.MOV R8, RZ, RZ, -R8 ;  /* 0x000000ffff087224 */ /* 0x000fe400078e0a08 */
[----:B------:R-:W-:Y:S01]  /*1730*/  IMAD.MOV R9, RZ, RZ, -R9 ;  /* 0x000000ffff097224 */ /* 0x000fe200078e0a09 */
[----:B------:R2:W-:Y:S01]  /*1740*/  STL [R1+0x118], R6 ;  /* 0x0001180601007387 */ /* 0x0005e20000100800 */
[----:B------:R-:W-:-:S02]  /*1750*/  VIADD R12, R0, 0x22 ;  /* 0x00000022000c7836 */ /* 0x000fc40000000000 */
[----:B------:R-:W-:Y:S01]  /*1760*/  VIADD R11, R0, 0x23 ;  /* 0x00000023000b7836 */ /* 0x000fe20000000000 */
[----:B------:R3:W-:Y:S01]  /*1770*/  STL [R1+0x278], R4 ;  /* 0x0002780401007387 */ /* 0x0007e20000100800 */
[----:B------:R-:W-:Y:S01]  /*1780*/  IMAD R127, R72, R8, R127 ;  /* 0x00000008487f7224 */ /* 0x000fe200078e027f */
[----:B------:R-:W-:Y:S01]  /*1790*/  IABS R112, R12 ;  /* 0x0000000c00707213 */ /* 0x000fe20000000000 */
[----:B0-----:R-:W-:Y:S01]  /*17a0*/  VIADD R10, R0, 0x24 ;  /* 0x00000024000a7836 */ /* 0x001fe20000000000 */
[----:B------:R0:W-:Y:S01]  /*17b0*/  STL [R1+0x920], R12 ;  /* 0x0009200c01007387 */ /* 0x0001e20000100800 */
[----:B------:R-:W-:Y:S01]  /*17c0*/  IMAD R151, R72, R9, R151 ;  /* 0x0000000948977224 */ /* 0x000fe200078e0297 */
[----:B------:R-:W-:Y:S01]  /*17d0*/  IABS R128, R11 ;  /* 0x0000000b00807213 */ /* 0x000fe20000000000 */
[----:B--2---:R-:W-:Y:S01]  /*17e0*/  VIADD R6, R0, 0x25 ;  /* 0x0000002500067836 */ /* 0x004fe20000000000 */
[----:B------:R-:W-:Y:S01]  /*17f0*/  STL [R1+0x928], R11 ;  /* 0x0009280b01007387 */ /* 0x000fe20000100800 */
[----:B------:R-:W-:Y:S01]  /*1800*/  IMAD.HI.U32 R8, R73, R81, RZ ;  /* 0x0000005149087227 */ /* 0x000fe200078e00ff */
[----:B------:R-:W-:-:S02]  /*1810*/  IABS R154, R10 ;  /* 0x0000000a009a7213 */ /* 0x000fc40000000000 */
[----:B------:R2:W-:Y:S01]  /*1820*/  STL [R1+0x930], R10 ;  /* 0x0009300a01007387 */ /* 0x0005e20000100800 */
[----:B---3--:R-:W-:Y:S02]  /*1830*/  VIADD R4, R0, 0x26 ;  /* 0x0000002600047836 */ /* 0x008fe40000000000 */
[----:B------:R-:W-:Y:S01]  /*1840*/  IMAD.HI.U32 R9, R73, R95, RZ ;  /* 0x0000005f49097227 */ /* 0x000fe200078e00ff */
[----:B------:R3:W-:Y:S02]  /*1850*/  STL [R1+0x934], R6 ;  /* 0x0009340601007387 */ /* 0x0007e40000100800 */
[----:B0-----:R-:W-:Y:S01]  /*1860*/  IABS R12, R4 ;  /* 0x00000004000c7213 */ /* 0x001fe20000000000 */
[----:B------:R-:W-:Y:S01]  /*1870*/  IMAD.MOV R8, RZ, RZ, -R8 ;  /* 0x000000ffff087224 */ /* 0x000fe200078e0a08 */
[----:B------:R0:W-:Y:S01]  /*1880*/  STL [R1+0x93c], R4 ;  /* 0x00093c0401007387 */ /* 0x0001e20000100800 */
[----:B------:R-:W-:Y:S01]  /*1890*/  IMAD.MOV R9, RZ, RZ, -R9 ;  /* 0x000000ffff097224 */ /* 0x000fe200078e0a09 */
[----:B--2---:R-:W-:Y:S01]  /*18a0*/  IABS R10, R6 ;  /* 0x00000006000a7213 */ /* 0x004fe20000000000 */
[----:B------:R-:W-:-:S02]  /*18b0*/  IMAD R81, R72, R8, R81 ;  /* 0x0000000848517224 */ /* 0x000fc400078e0251 */
[----:B------:R-:W-:Y:S02]  /*18c0*/  IMAD R95, R72, R9, R95 ;  /* 0x00000009485f7224 */ /* 0x000fe400078e025f */
[----:B------:R-:W-:-:S04]  /*18d0*/  IMAD.HI.U32 R8, R73, R10, RZ ;  /* 0x0000000a49087227 */ /* 0x000fc800078e00ff */
[----:B------:R-:W-:-:S04]  /*18e0*/  IMAD.HI.U32 R9, R73, R12, RZ ;  /* 0x0000000c49097227 */ /* 0x000fc800078e00ff */
[----:B---3--:R-:W-:-:S04]  /*18f0*/  IMAD.HI.U32 R6, R73, R128, RZ ;  /* 0x0000008049067227 */ /* 0x008fc800078e00ff */
[----:B0-----:R-:W-:-:S04]  /*1900*/  IMAD.HI.U32 R4, R73, R112, RZ ;  /* 0x0000007049047227 */ /* 0x001fc800078e00ff */
[----:B------:R-:W-:-:S04]  /*1910*/  IMAD.HI.U32 R7, R73, R154, RZ ;  /* 0x0000009a49077227 */ /* 0x000fc800078e00ff */
[----:B------:R-:W-:Y:S02]  /*1920*/  IMAD.MOV R15, RZ, RZ, -R8 ;  /* 0x000000ffff0f7224 */ /* 0x000fe400078e0a08 */
[----:B------:R-:W-:Y:S02]  /*1930*/  IMAD.MOV R9, RZ, RZ, -R9 ;  /* 0x000000ffff097224 */ /* 0x000fe400078e0a09 */
[----:B------:R-:W-:Y:S02]  /*1940*/  IMAD.MOV R13, RZ, RZ, -R6 ;  /* 0x000000ffff0d7224 */ /* 0x000fe400078e0a06 */
[----:B------:R-:W-:Y:S02]  /*1950*/  IMAD.MOV R11, RZ, RZ, -R4 ;  /* 0x000000ffff0b7224 */ /* 0x000fe400078e0a04 */
[----:B------:R-:W-:Y:S02]  /*1960*/  IMAD.MOV R7, RZ, RZ, -R7 ;  /* 0x000000ffff077224 */ /* 0x000fe400078e0a07 */
[----:B------:R-:W-:-:S02]  /*1970*/  IMAD R6, R72, R15, R10 ;  /* 0x0000000f48067224 */ /* 0x000fc400078e020a */
[----:B------:R-:W-:Y:S02]  /*1980*/  IMAD R4, R72, R9, R12 ;  /* 0x0000000948047224 */ /* 0x000fe400078e020c */
[----:B------:R-:W-:Y:S01]  /*1990*/  VIADD R10, R0, 0x28 ;  /* 0x00000028000a7836 */ /* 0x000fe20000000000 */
[----:B------:R0:W-:Y:S01]  /*19a0*/  STL [R1+0x84], R6 ;  /* 0x0000840601007387 */ /* 0x0001e20000100800 */
[----:B------:R-:W-:Y:S02]  /*19b0*/  IMAD R154, R72, R7, R154 ;  /* 0x00000007489a7224 */ /* 0x000fe400078e029a */
[C---:B------:R-:W-:Y:S01]  /*19c0*/  VIADD R8, R0.reuse, 0x29 ;  /* 0x0000002900087836 */ /* 0x040fe20000000000 */
[----:B------:R2:W-:Y:S01]  /*19d0*/  STL [R1+0x12c], R4 ;  /* 0x00012c0401007387 */ /* 0x0005e20000100800 */
[C---:B------:R-:W-:Y:S01]  /*19e0*/  VIADD R7, R0.reuse, 0x2a ;  /* 0x0000002a00077836 */ /* 0x040fe20000000000 */
[----:B------:R-:W-:Y:S01]  /*19f0*/  IABS R80, R10 ;  /* 0x0000000a00507213 */ /* 0x000fe20000000000 */
[C---:B------:R-:W-:Y:S01]  /*1a00*/  VIADD R12, R0.reuse, 0x2e ;  /* 0x0000002e000c7836 */ /* 0x040fe20000000000 */
[----:B------:R3:W-:Y:S01]  /*1a10*/  STL [R1+0x948], R10 ;  /* 0x0009480a01007387 */ /* 0x0007e20000100800 */
[----:B------:R-:W-:Y:S01]  /*1a20*/  IABS R96, R8 ;  /* 0x0000000800607213 */ /* 0x000fe20000000000 */
[----:B0-----:R-:W-:Y:S01]  /*1a30*/  VIADD R6, R0, 0x2b ;  /* 0x0000002b00067836 */ /* 0x001fe20000000000 */
[----:B------:R-:W-:Y:S01]  /*1a40*/  IABS R111, R7 ;  /* 0x00000007006f7213 */ /* 0x000fe20000000000 */
[----:B------:R0:W-:Y:S01]  /*1a50*/  STL [R1+0x954], R8 ;  /* 0x0009540801007387 */ /* 0x0001e20000100800 */
[----:B------:R-:W-:-:S02]  /*1a60*/  IMAD R112, R72, R11, R112 ;  /* 0x0000000b48707224 */ /* 0x000fc400078e0270 */
[C---:B--2---:R-:W-:Y:S01]  /*1a70*/  VIADD R4, R0.reuse, 0x2c ;  /* 0x0000002c00047836 */ /* 0x044fe20000000000 */
[----:B------:R-:W-:Y:S01]  /*1a80*/  STL [R1+0x950], R7 ;  /* 0x0009500701007387 */ /* 0x000fe20000100800 */
[----:B------:R-:W-:Y:S01]  /*1a90*/  IABS R129, R6 ;  /* 0x0000000600817213 */ /* 0x000fe20000000000 */
[C---:B---3--:R-:W-:Y:S02]  /*1aa0*/  VIADD R10, R0.reuse, 0x2d ;  /* 0x0000002d000a7836 */ /* 0x048fe40000000000 */
[----:B------:R2:W-:Y:S01]  /*1ab0*/  STL [R1+0x958], R6 ;  /* 0x0009580601007387 */ /* 0x0005e20000100800 */
[----:B------:R-:W-:Y:S01]  /*1ac0*/  IABS R152, R4 ;  /* 0x0000000400987213 */ /* 0x000fe20000000000 */
[----:B------:R-:W-:Y:S02]  /*1ad0*/  VIADD R15, R0, 0x31 ;  /* 0x00000031000f7836 */ /* 0x000fe40000000000 */
[----:B------:R3:W-:Y:S01]  /*1ae0*/  STL [R1+0x960], R4 ;  /* 0x0009600401007387 */ /* 0x0007e20000100800 */
[----:B0-----:R-:W-:-:S02]  /*1af0*/  IMAD.HI.U32 R8, R73, R129, RZ ;  /* 0x0000008149087227 */ /* 0x001fc400078e00ff */
[----:B------:R-:W-:Y:S01]  /*1b00*/  IABS R98, R15 ;  /* 0x0000000f00627213 */ /* 0x000fe20000000000 */
[----:B------:R0:W-:Y:S01]  /*1b10*/  STL [R1+0x96c], R10 ;  /* 0x00096c0a01007387 */ /* 0x0001e20000100800 */
[----:B------:R-:W-:Y:S02]  /*1b20*/  IMAD R128, R72, R13, R128 ;  /* 0x0000000d48807224 */ /* 0x000fe400078e0280 */
[C---:B--2---:R-:W-:Y:S01]  /*1b30*/  IMAD.HI.U32 R6, R73.reuse, R96, RZ ;  /* 0x0000006049067227 */ /* 0x044fe200078e00ff */
[----:B------:R2:W-:Y:S03]  /*1b40*/  STL [R1+0x968], R12 ;  /* 0x0009680c01007387 */ /* 0x0005e60000100800 */
[----:B---3--:R-:W-:Y:S01]  /*1b50*/  IMAD.HI.U32 R4, R73, R80, RZ ;  /* 0x0000005049047227 */ /* 0x008fe200078e00ff */
[----:B------:R-:W-:Y:S01]  /*1b60*/  STL [R1+0x978], R17 ;  /* 0x0009781101007387 */ /* 0x000fe20000100800 */
[----:B0-----:R-:W-:-:S02]  /*1b70*/  IABS R10, R10 ;  /* 0x0000000a000a7213 */ /* 0x001fc40000000000 */
[----:B------:R-:W-:Y:S01]  /*1b80*/  IMAD.MOV R11, RZ, RZ, -R4 ;  /* 0x000000ffff0b7224 */ /* 0x000fe200078e0a04 */
[----:B------:R0:W-:Y:S01]  /*1b90*/  STL [R1+0x97c], R15 ;  /* 0x00097c0f01007387 */ /* 0x0001e20000100800 */
[----:B------:R-:W-:Y:S01]  /*1ba0*/  IMAD.MOV R13, RZ, RZ, -R6 ;  /* 0x000000ffff0d7224 */ /* 0x000fe200078e0a06 */
[----:B--2---:R-:W-:Y:S01]  /*1bb0*/  IABS R12, R12 ;  /* 0x0000000c000c7213 */ /* 0x004fe20000000000 */
[----:B------:R-:W-:-:S04]  /*1bc0*/  IMAD.HI.U32 R4, R73, R10, RZ ;  /* 0x0000000a49047227 */ /* 0x000fc800078e00ff */
[----:B------:R-:W-:-:S04]  /*1bd0*/  IMAD.HI.U32 R6, R73, R12, RZ ;  /* 0x0000000c49067227 */ /* 0x000fc800078e00ff */
[----:B------:R-:W-:Y:S02]  /*1be0*/  IMAD.MOV R8, RZ, RZ, -R8 ;  /* 0x000000ffff087224 */ /* 0x000fe400078e0a08 */
[----:B------:R-:W-:Y:S02]  /*1bf0*/  IMAD R80, R72, R11, R80 ;  /* 0x0000000b48507224 */ /* 0x000fe400078e0250 */
[----:B------:R-:W-:Y:S02]  /*1c00*/  IMAD.MOV R11, RZ, RZ, -R4 ;  /* 0x000000ffff0b7224 */ /* 0x000fe400078e0a04 */
[----:B------:R-:W-:-:S04]  /*1c10*/  IMAD.HI.U32 R7, R73, R111, RZ ;  /* 0x0000006f49077227 */ /* 0x000fc800078e00ff */
[C---:B------:R-:W-:Y:S02]  /*1c20*/  IMAD R96, R72.reuse, R13, R96 ;  /* 0x0000000d48607224 */ /* 0x040fe400078e0260 */
[----:B------:R-:W-:Y:S02]  /*1c30*/  IMAD.MOV R13, RZ, RZ, -R6 ;  /* 0x000000ffff0d7224 */ /* 0x000fe400078e0a06 */
[----:B------:R-:W-:Y:S02]  /*1c40*/  IMAD R129, R72, R8, R129 ;  /* 0x0000000848817224 */ /* 0x000fe400078e0281 */
[----:B------:R-:W-:Y:S02]  /*1c50*/  VIADD R14, R0, 0x32 ;  /* 0x00000032000e7836 */ /* 0x000fe40000000000 */
[----:B------:R-:W-:-:S03]  /*1c60*/  IMAD.HI.U32 R8, R73, R98, RZ ;  /* 0x0000006249087227 */ /* 0x000fc600078e00ff */
[----:B------:R-:W-:Y:S01]  /*1c70*/  STL [R1+0x984], R14 ;  /* 0x0009840e01007387 */ /* 0x000fe20000100800 */
[C---:B------:R-:W-:Y:S01]  /*1c80*/  IMAD R6, R72.reuse, R11, R10 ;  /* 0x0000000b48067224 */ /* 0x040fe200078e020a */
[----:B------:R-:W-:Y:S01]  /*1c90*/  IABS R113, R14 ;  /* 0x0000000e00717213 */ /* 0x000fe20000000000 */
[----:B------:R-:W-:Y:S02]  /*1ca0*/  IMAD.MOV R7, RZ, RZ, -R7 ;  /* 0x000000ffff077224 */ /* 0x000fe400078e0a07 */
[----:B------:R-:W-:Y:S01]  /*1cb0*/  IMAD R4, R72, R13, R12 ;  /* 0x0000000d48047224 */ /* 0x000fe200078e020c */
[----:B------:R2:W-:Y:S01]  /*1cc0*/  STL [R1+0x8c], R6 ;  /* 0x00008c0601007387 */ /* 0x0005e20000100800 */
[C---:B------:R-:W-:Y:S02]  /*1cd0*/  VIADD R11, R0.reuse, 0x33 ;  /* 0x00000033000b7836 */ /* 0x040fe40000000000 */
[----:B0-----:R-:W-:Y:S01]  /*1ce0*/  IMAD.MOV R15, RZ, RZ, -R8 ;  /* 0x000000ffff0f7224 */ /* 0x001fe200078e0a08 */
[----:B------:R0:W-:Y:S01]  /*1cf0*/  STL [R1+0x128], R4 ;  /* 0x0001280401007387 */ /* 0x0001e20000100800 */
[----:B------:R-:W-:Y:S01]  /*1d00*/  VIADD R10, R0, 0x34 ;  /* 0x00000034000a7836 */ /* 0x000fe20000000000 */
[----:B------:R-:W-:Y:S01]  /*1d10*/  IABS R131, R11 ;  /* 0x0000000b00837213 */ /* 0x000fe20000000000 */
[----:B------:R-:W-:Y:S01]  /*1d20*/  IMAD R111, R72, R7, R111 ;  /* 0x00000007486f7224 */ /* 0x000fe200078e026f */
[----:B------:R3:W-:Y:S01]  /*1d30*/  STL [R1+0x990], R11 ;  /* 0x0009900b01007387 */ /* 0x0007e20000100800 */
[C---:B------:R-:W-:Y:S01]  /*1d40*/  VIADD R8, R0.reuse, 0x35 ;  /* 0x0000003500087836 */ /* 0x040fe20000000000 */
[----:B------:R-:W-:Y:S01]  /*1d50*/  IABS R155, R10 ;  /* 0x0000000a009b7213 */ /* 0x000fe20000000000 */
[----:B------:R-:W-:Y:S01]  /*1d60*/  IMAD.HI.U32 R7, R73, R82, RZ ;  /* 0x0000005249077227 */ /* 0x000fe200078e00ff */
[----:B------:R5:W-:Y:S03]  /*1d70*/  STL [R1+0x98c], R10 ;  /* 0x00098c0a01007387 */ /* 0x000be60000100800 */
[C---:B--2---:R-:W-:Y:S01]  /*1d80*/  VIADD R6, R0.reuse, 0x36 ;  /* 0x0000003600067836 */ /* 0x044fe20000000000 */
[----:B------:R2:W-:Y:S01]  /*1d90*/  STL [R1+0x99c], R8 ;  /* 0x00099c0801007387 */ /* 0x0005e20000100800 */
[----:B0-----:R-:W-:-:S02]  /*1da0*/  VIADD R4, R0, 0x38 ;  /* 0x0000003800047836 */ /* 0x001fc40000000000 */
[----:B------:R-:W-:Y:S01]  /*1db0*/  IMAD.MOV R7, RZ, RZ, -R7 ;  /* 0x000000ffff077224 */ /* 0x000fe200078e0a07 */
[----:B---3--:R-:W-:Y:S01]  /*1dc0*/  IABS R11, R6 ;  /* 0x00000006000b7213 */ /* 0x008fe20000000000 */
[C---:B------:R-:W-:Y:S01]  /*1dd0*/  IMAD.HI.U32 R9, R73.reuse, R152, RZ ;  /* 0x0000009849097227 */ /* 0x040fe200078e00ff */
[----:B-----5:R-:W-:Y:S01]  /*1de0*/  IABS R10, R8 ;  /* 0x00000008000a7213 */ /* 0x020fe20000000000 */
[----:B------:R0:W-:Y:S01]  /*1df0*/  STL [R1+0x998], R6 ;  /* 0x0009980601007387 */ /* 0x0001e20000100800 */
[----:B------:R-:W-:Y:S01]  /*1e00*/  IABS R84, R4 ;  /* 0x0000000400547213 */ /* 0x000fe20000000000 */
[----:B------:R-:W-:Y:S02]  /*1e10*/  IMAD R82, R72, R7, R82 ;  /* 0x0000000748527224 */ /* 0x000fe400078e0252 */
[----:B------:R3:W-:Y:S01]  /*1e20*/  STL [R1+0x9a8], R4 ;  /* 0x0009a80401007387 */ /* 0x0007e20000100800 */
[----:B------:R-:W-:-:S04]  /*1e30*/  IMAD.HI.U32 R7, R73, R10, RZ ;  /* 0x0000000a49077227 */ /* 0x000fc800078e00ff */
[----:B--2---:R-:W-:-:S04]  /*1e40*/  IMAD.HI.U32 R8, R73, R11, RZ ;  /* 0x0000000b49087227 */ /* 0x004fc800078e00ff */
[----:B0-----:R-:W-:-:S04]  /*1e50*/  IMAD.HI.U32 R6, R73, R155, RZ ;  /* 0x0000009b49067227 */ /* 0x001fc800078e00ff */
[----:B---3--:R-:W-:-:S04]  /*1e60*/  IMAD.HI.U32 R4, R73, R131, RZ ;  /* 0x0000008349047227 */ /* 0x008fc800078e00ff */
[----:B------:R-:W-:Y:S02]  /*1e70*/  IMAD.MOV R9, RZ, RZ, -R9 ;  /* 0x000000ffff097224 */ /* 0x000fe400078e0a09 */
[----:B------:R-:W-:Y:S02]  /*1e80*/  IMAD.MOV R6, RZ, RZ, -R6 ;  /* 0x000000ffff067224 */ /* 0x000fe400078e0a06 */
[----:B------:R-:W-:Y:S02]  /*1e90*/  IMAD.MOV R4, RZ, RZ, -R4 ;  /* 0x000000ffff047224 */ /* 0x000fe400078e0a04 */
[----:B------:R-:W-:Y:S02]  /*1ea0*/  IMAD.MOV R7, RZ, RZ, -R7 ;  /* 0x000000ffff077224 */ /* 0x000fe400078e0a07 */
[----:B------:R-:W-:Y:S02]  /*1eb0*/  IMAD.MOV R8, RZ, RZ, -R8 ;  /* 0x000000ffff087224 */ /* 0x000fe400078e0a08 */
[----:B------:R-:W-:-:S02]  /*1ec0*/  IMAD R152, R72, R9, R152 ;  /* 0x0000000948987224 */ /* 0x000fc400078e0298 */
[----:B------:R-:W-:-:S04]  /*1ed0*/  IMAD.HI.U32 R9, R73, R113, RZ ;  /* 0x0000007149097227 */ /* 0x000fc800078e00ff */
[C---:B------:R-:W-:Y:S02]  /*1ee0*/  IMAD R155, R72.reuse, R6, R155 ;  /* 0x00000006489b7224 */ /* 0x040fe400078e029b */
[C---:B------:R-:W-:Y:S02]  /*1ef0*/  IMAD R131, R72.reuse, R4, R131 ;  /* 0x0000000448837224 */ /* 0x040fe400078e0283 */
[C---:B------:R-:W-:Y:S02]  /*1f00*/  IMAD R6, R72.reuse, R7, R10 ;  /* 0x0000000748067224 */ /* 0x040fe400078e020a */
[----:B------:R-:W-:Y:S02]  /*1f10*/  IMAD R4, R72, R8, R11 ;  /* 0x0000000848047224 */ /* 0x000fe400078e020b */
[----:B------:R-:W-:Y:S01]  /*1f20*/  IMAD.MOV R9, RZ, RZ, -R9 ;  /* 0x000000ffff097224 */ /* 0x000fe200078e0a09 */
[----:B------:R0:W-:Y:S01]  /*1f30*/  STL [R1+0x94], R6 ;  /* 0x0000940601007387 */ /* 0x0001e20000100800 */
[----:B------:R-:W-:-:S02]  /*1f40*/  VIADD R12, R0, 0x39 ;  /* 0x00000039000c7836 */ /* 0x000fc40000000000 */
[----:B------:R-:W-:Y:S01]  /*1f50*/  VIADD R10, R0, 0x3a ;  /* 0x0000003a000a7836 */ /* 0x000fe20000000000 */
[----:B------:R2:W-:Y:S01]  /*1f60*/  STL [R1+0x124], R4 ;  /* 0x0001240401007387 */ /* 0x0005e20000100800 */
[----:B------:R-:W-:Y:S01]  /*1f70*/  IMAD R113, R72, R9, R113 ;  /* 0x0000000948717224 */ /* 0x000fe200078e0271 */
[----:B------:R-:W-:Y:S01]  /*1f80*/  IABS R97, R12 ;  /* 0x0000000c00617213 */ /* 0x000fe20000000000 */
[----:B------:R-:W-:Y:S01]  /*1f90*/  IMAD.HI.U32 R9, R73, R84, RZ ;  /* 0x0000005449097227 */ /* 0x000fe200078e00ff */
[----:B------:R3:W-:Y:S01]  /*1fa0*/  STL [R1+0x9b4], R12 ;  /* 0x0009b40c01007387 */ /* 0x0007e20000100800 */
[----:B------:R-:W-:Y:S02]  /*1fb0*/  IABS R115, R10 ;  /* 0x0000000a00737213 */ /* 0x000fe40000000000 */
[C---:B0-----:R-:W-:Y:S01]  /*1fc0*/  VIADD R6, R0.reuse, 0x3c ;  /* 0x0000003c00067836 */ /* 0x041fe20000000000 */
[----:B------:R0:W-:Y:S01]  /*1fd0*/  STL [R1+0x9b0], R10 ;  /* 0x0009b00a01007387 */ /* 0x0001e20000100800 */
[----:B------:R-:W-:-:S02]  /*1fe0*/  VIADD R7, R0, 0x3b ;  /* 0x0000003b00077836 */ /* 0x000fc40000000000 */
[----:B--2---:R-:W-:Y:S02]  /*1ff0*/  VIADD R4, R0, 0x3d ;  /* 0x0000003d00047836 */ /* 0x004fe40000000000 */
[----:B------:R-:W-:Y:S01]  /*2000*/  IMAD.MOV R9, RZ, RZ, -R9 ;  /* 0x000000ffff097224 */ /* 0x000fe200078e0a09 */
[----:B------:R-:W-:Y:S01]  /*2010*/  STL [R1+0x9b8], R7 ;  /* 0x0009b80701007387 */ /* 0x000fe20000100800 */
[----:B------:R-:W-:Y:S01]  /*2020*/  IABS R130, R7 ;  /* 0x0000000700827213 */ /* 0x000fe20000000000 */
[C---:B------:R-:W-:Y:S01]  /*2030*/  IMAD R98, R72.reuse, R15, R98 ;  /* 0x0000000f48627224 */ /* 0x040fe200078e0262 */
[----:B---3--:R-:W-:Y:S01]  /*2040*/  IABS R12, R4 ;  /* 0x00000004000c7213 */ /* 0x008fe20000000000 */
[----:B------:R2:W-:Y:S01]  /*2050*/  STL [R1+0x9c0], R6 ;  /* 0x0009c00601007387 */ /* 0x0005e20000100800 */
[----:B0-----:R-:W-:Y:S01]  /*2060*/  IABS R10, R6 ;  /* 0x00000006000a7213 */ /* 0x001fe20000000000 */
[----:B------:R-:W-:Y:S02]  /*2070*/  IMAD R84, R72, R9, R84 ;  /* 0x0000000948547224 */ /* 0x000fe400078e0254 */
[----:B------:R0:W-:Y:S01]  /*2080*/  STL [R1+0x9c4], R4 ;  /* 0x0009c40401007387 */ /* 0x0001e20000100800 */
[----:B------:R-:W-:-:S04]  /*2090*/  IMAD.HI.U32 R9, R73, R12, RZ ;  /* 0x0000000c49097227 */ /* 0x000fc800078e00ff */
[----:B------:R-:W-:-:S04]  /*20a0*/  IMAD.HI.U32 R8, R73, R10, RZ ;  /* 0x0000000a49087227 */ /* 0x000fc800078e00ff */
[----:B--2---:R-:W-:-:S04]  /*20b0*/  IMAD.HI.U32 R6, R73, R115, RZ ;  /* 0x0000007349067227 */ /* 0x004fc800078e00ff */
[----:B0-----:R-:W-:-:S04]  /*20c0*/  IMAD.HI.U32 R4, R73, R97, RZ ;  /* 0x0000006149047227 */ /* 0x001fc800078e00ff */
[----:B------:R-:W-:Y:S02]  /*20d0*/  IMAD.MOV R6, RZ, RZ, -R6 ;  /* 0x000000ffff067224 */ /* 0x000fe400078e0a06 */
[----:B------:R-:W-:-:S04]  /*20e0*/  IMAD.HI.U32 R7, R73, R130, RZ ;  /* 0x0000008249077227 */ /* 0x000fc800078e00ff */
[----:B------:R-:W-:Y:S02]  /*20f0*/  IMAD.MOV R4, RZ, RZ, -R4 ;  /* 0x000000ffff047224 */ /* 0x000fe400078e0a04 */
[----:B------:R-:W-:Y:S02]  /*2100*/  IMAD.MOV R11, RZ, RZ, -R8 ;  /* 0x000000ffff0b7224 */ /* 0x000fe400078e0a08 */
[----:B------:R-:W-:Y:S02]  /*2110*/  IMAD.MOV R9, RZ, RZ, -R9 ;  /* 0x000000ffff097224 */ /* 0x000fe400078e0a09 */
[C---:B------:R-:W-:Y:S02]  /*2120*/  IMAD R115, R72.reuse, R6, R115 ;  /* 0x0000000648737224 */ /* 0x040fe400078e0273 */
[----:B------:R-:W-:Y:S02]  /*2130*/  IMAD.MOV R7, RZ, RZ, -R7 ;  /* 0x000000ffff077224 */ /* 0x000fe400078e0a07 */
[----:B------:R-:W-:-:S02]  /*2140*/  IMAD R97, R72, R4, R97 ;  /* 0x0000000448617224 */ /* 0x000fc400078e0261 */
[C---:B------:R-:W-:Y:S02]  /*2150*/  IMAD R6, R72.reuse, R11, R10 ;  /* 0x0000000b48067224 */ /* 0x040fe400078e020a */
[----:B------:R-:W-:Y:S02]  /*2160*/  IMAD R4, R72, R9, R12 ;  /* 0x0000000948047224 */ /* 0x000fe400078e020c */
[----:B------:R-:W-:Y:S01]  /*2170*/  VIADD R10, R0, 0x3e ;  /* 0x0000003e000a7836 */ /* 0x000fe20000000000 */
[----:B------:R0:W-:Y:S01]  /*2180*/  STL [R1+0x4], R6 ;  /* 0x0000040601007387 */ /* 0x0001e20000100800 */
[----:B------:R-:W-:Y:S02]  /*2190*/  IMAD R130, R72, R7, R130 ;  /* 0x0000000748827224 */ /* 0x000fe400078e0282 */
[C---:B------:R-:W-:Y:S01]  /*21a0*/  VIADD R8, R0.reuse, 0x40 ;  /* 0x0000004000087836 */ /* 0x040fe20000000000 */
[----:B------:R2:W-:Y:S01]  /*21b0*/  STL [R1+0x90], R4 ;  /* 0x0000900401007387 */ /* 0x0005e20000100800 */
[----:B------:R-:W-:-:S02]  /*21c0*/  VIADD R7, R0, 0x41 ;  /* 0x0000004100077836 */ /* 0x000fc40000000000 */
[C---:B------:R-:W-:Y:S01]  /*21d0*/  VIADD R15, R0.reuse, 0x44 ;  /* 0x00000044000f7836 */ /* 0x040fe20000000000 */
[----:B------:R3:W-:Y:S01]  /*21e0*/  STL [R1+0x9cc], R10 ;  /* 0x0009cc0a01007387 */ /* 0x0007e20000100800 */
[----:B------:R-:W-:Y:S01]  /*21f0*/  IABS R83, R8 ;  /* 0x0000000800537213 */ /* 0x000fe20000000000 */
[C---:B0-----:R-:W-:Y:S01]  /*2200*/  VIADD R6, R0.reuse, 0x42 ;  /* 0x0000004200067836 */ /* 0x041fe20000000000 */
[----:B------:R-:W-:Y:S01]  /*2210*/  IABS R99, R7 ;  /* 0x0000000700637213 */ /* 0x000fe20000000000 */
[----:B------:R0:W-:Y:S01]  /*2220*/  STL [R1+0x9d8], R8 ;  /* 0x0009d80801007387 */ /* 0x0001e20000100800 */
[C---:B------:R-:W-:Y:S01]  /*2230*/  VIADD R14, R0.reuse, 0x45 ;  /* 0x00000045000e7836 */ /* 0x040fe20000000000 */
[----:B------:R-:W-:Y:S01]  /*2240*/  IABS R156, R15 ;  /* 0x0000000f009c7213 */ /* 0x000fe20000000000 */
[C---:B--2---:R-:W-:Y:S01]  /*2250*/  VIADD R4, R0.reuse, 0x43 ;  /* 0x0000004300047836 */ /* 0x044fe20000000000 */
[----:B------:R2:W-:Y:S01]  /*2260*/  STL [R1+0x9e4], R7 ;  /* 0x0009e40701007387 */ /* 0x0005e20000100800 */
[----:B------:R-:W-:Y:S01]  /*2270*/  IABS R114, R6 ;  /* 0x0000000600727213 */ /* 0x000fe20000000000 */
[----:B------:R-:W-:Y:S01]  /*2280*/  VIADD R12, R0, 0x46 ;  /* 0x00000046000c7836 */ /* 0x000fe20000000000 */
[----:B---3--:R-:W-:Y:S01]  /*2290*/  IABS R10, R10 ;  /* 0x0000000a000a7213 */ /* 0x008fe20000000000 */
[----:B------:R3:W-:Y:S01]  /*22a0*/  STL [R1+0x9e0], R6 ;  /* 0x0009e00601007387 */ /* 0x0007e20000100800 */
[----:B------:R-:W-:Y:S01]  /*22b0*/  IABS R133, R4 ;  /* 0x0000000400857213 */ /* 0x000fe20000000000 */
[----:B0-----:R-:W-:-:S02]  /*22c0*/  IMAD.HI.U32 R8, R73, R114, RZ ;  /* 0x0000007249087227 */ /* 0x001fc400078e00ff */
[----:B------:R0:W-:Y:S02]  /*22d0*/  STL [R1+0x9e8], R4 ;  /* 0x0009e80401007387 */ /* 0x0001e40000100800 */
[----:B--2---:R-:W-:-:S04]  /*22e0*/  IMAD.HI.U32 R7, R73, R99, RZ ;  /* 0x0000006349077227 */ /* 0x004fc800078e00ff */
[----:B---3--:R-:W-:-:S04]  /*22f0*/  IMAD.HI.U32 R6, R73, R83, RZ ;  /* 0x0000005349067227 */ /* 0x008fc800078e00ff */
[----:B0-----:R-:W-:-:S04]  /*2300*/  IMAD.HI.U32 R4, R73, R10, RZ ;  /* 0x0000000a49047227 */ /* 0x001fc800078e00ff */
[----:B------:R-:W-:Y:S02]  /*2310*/  IMAD.MOV R11, RZ, RZ, -R4 ;  /* 0x000000ffff0b7224 */ /* 0x000fe400078e0a04 */
[----:B------:R-:W-:Y:S02]  /*2320*/  IMAD.MOV R6, RZ, RZ, -R6 ;  /* 0x000000ffff067224 */ /* 0x000fe400078e0a06 */
[----:B------:R-:W-:Y:S01]  /*2330*/  IMAD R4, R72, R11, R10 ;  /* 0x0000000b48047224 */ /* 0x000fe200078e020a */
[----:B------:R-:W-:Y:S01]  /*2340*/  IABS R10, R14 ;  /* 0x0000000e000a7213 */ /* 0x000fe20000000000 */
[----:B------:R-:W-:Y:S02]  /*2350*/  IMAD.MOV R13, RZ, RZ, -R8 ;  /* 0x000000ffff0d7224 */ /* 0x000fe400078e0a08 */
[----:B------:R-:W-:Y:S01]  /*2360*/  VIADD R8, R0, 0x48 ;  /* 0x0000004800087836 */ /* 0x000fe20000000000 */
[----:B------:R0:W-:Y:S01]  /*2370*/  STL [R1+0x174], R4 ;  /* 0x0001740401007387 */ /* 0x0001e20000100800 */
[----:B------:R-:W-:-:S02]  /*2380*/  IMAD.MOV R7, RZ, RZ, -R7 ;  /* 0x000000ffff077224 */ /* 0x000fc400078e0a07 */
[C---:B------:R-:W-:Y:S01]  /*2390*/  IMAD R83, R72.reuse, R6, R83 ;  /* 0x0000000648537224 */ /* 0x040fe200078e0253 */
[----:B------:R-:W-:Y:S01]  /*23a0*/  STL [R1+0x9f0], R15 ;  /* 0x0009f00f01007387 */ /* 0x000fe20000100800 */
[----:B------:R-:W-:Y:S01]  /*23b0*/  IMAD.HI.U32 R6, R73, R10, RZ ;  /* 0x0000000a49067227 */ /* 0x000fe200078e00ff */
[----:B------:R-:W-:Y:S02]  /*23c0*/  IABS R87, R8 ;  /* 0x0000000800577213 */ /* 0x000fe40000000000 */
[----:B------:R-:W-:Y:S01]  /*23d0*/  STL [R1+0x9fc], R14 ;  /* 0x0009fc0e01007387 */ /* 0x000fe20000100800 */
[----:B------:R-:W-:Y:S02]  /*23e0*/  IMAD R99, R72, R7, R99 ;  /* 0x0000000748637224 */ /* 0x000fe400078e0263 */
[----:B0-----:R-:W-:Y:S01]  /*23f0*/  VIADD R4, R0, 0x49 ;  /* 0x0000004900047836 */ /* 0x001fe20000000000 */
[----:B------:R0:W-:Y:S01]  /*2400*/  STL [R1+0x9f8], R12 ;  /* 0x0009f80c01007387 */ /* 0x0001e20000100800 */
[----:B------:R-:W-:-:S02]  /*2410*/  IMAD R114, R72, R13, R114 ;  /* 0x0000000d48727224 */ /* 0x000fc400078e0272 */
[----:B------:R-:W-:Y:S01]  /*2420*/  IMAD.MOV R13, RZ, RZ, -R6 ;  /* 0x000000ffff0d7224 */ /* 0x000fe200078e0a06 */
[----:B------:R-:W-:Y:S01]  /*2430*/  STL [R1+0xa08], R8 ;  /* 0x000a080801007387 */ /* 0x000fe20000100800 */
[----:B------:R-:W-:Y:S01]  /*2440*/  IABS R100, R4 ;  /* 0x0000000400647213 */ /* 0x000fe20000000000 */
[C---:B------:R-:W-:Y:S02]  /*2450*/  IMAD.HI.U32 R9, R73.reuse, R133, RZ ;  /* 0x0000008549097227 */ /* 0x040fe400078e00ff */
[----:B------:R2:W-:Y:S01]  /*2460*/  STL [R1+0xa0c], R4 ;  /* 0x000a0c0401007387 */ /* 0x0005e20000100800 */
[----:B0-----:R-:W-:Y:S01]  /*2470*/  IABS R12, R12 ;  /* 0x0000000c000c7213 */ /* 0x001fe20000000000 */
[----:B------:R-:W-:Y:S02]  /*2480*/  IMAD R6, R72, R13, R10 ;  /* 0x0000000d48067224 */ /* 0x000fe400078e020a */
[----:B------:R-:W-:Y:S02]  /*2490*/  VIADD R13, R0, 0x4a ;  /* 0x0000004a000d7836 */ /* 0x000fe40000000000 */
[C---:B------:R-:W-:Y:S01]  /*24a0*/  IMAD.HI.U32 R7, R73.reuse, R12, RZ ;  /* 0x0000000c49077227 */ /* 0x040fe200078e00ff */
[----:B------:R0:W-:Y:S02]  /*24b0*/  STL [R1+0x98], R6 ;  /* 0x0000980601007387 */ /* 0x0001e40000100800 */
[----:B------:R-:W-:Y:S01]  /*24c0*/  IABS R118, R13 ;  /* 0x0000000d00767213 */ /* 0x000fe20000000000 */
[----:B--2---:R-:W-:-:S04]  /*24d0*/  IMAD.HI.U32 R4, R73, R156, RZ ;  /* 0x0000009c49047227 */ /* 0x004fc800078e00ff */
[----:B------:R-:W-:Y:S02]  /*24e0*/  IMAD.MOV R7, RZ, RZ, -R7 ;  /* 0x000000ffff077224 */ /* 0x000fe400078e0a07 */
[----:B------:R-:W-:Y:S02]  /*24f0*/  IMAD.MOV R11, RZ, RZ, -R4 ;  /* 0x000000ffff0b7224 */ /* 0x000fe400078e0a04 */
[----:B------:R-:W-:-:S04]  /*2500*/  IMAD.HI.U32 R8, R73, R87, RZ ;  /* 0x0000005749087227 */ /* 0x000fc800078e00ff */
[C---:B------:R-:W-:Y:S02]  /*2510*/  IMAD R4, R72.reuse, R7, R12 ;  /* 0x0000000748047224 */ /* 0x040fe400078e020c */
[----:B------:R-:W-:Y:S02]  /*2520*/  IMAD R156, R72, R11, R156 ;  /* 0x0000000b489c7224 */ /* 0x000fe400078e029c */
[C---:B------:R-:W-:Y:S01]  /*2530*/  VIADD R11, R0.reuse, 0x4b ;  /* 0x0000004b000b7836 */ /* 0x040fe20000000000 */
[----:B------:R2:W-:Y:S01]  /*2540*/  STL [R1+0x138], R4 ;  /* 0x0001380401007387 */ /* 0x0005e20000100800 */
[C---:B------:R-:W-:Y:S02]  /*2550*/  VIADD R10, R0.reuse, 0x4c ;  /* 0x0000004c000a7836 */ /* 0x040fe40000000000 */
[----:B------:R-:W-:Y:S01]  /*2560*/  IMAD.MOV R8, RZ, RZ, -R8 ;  /* 0x000000ffff087224 */ /* 0x000fe200078e0a08 */
[----:B------:R-:W-:Y:S01]  /*2570*/  STL [R1+0xa14], R13 ;  /* 0x000a140d01007387 */ /* 0x000fe20000100800 */
[----:B0-----:R-:W-:Y:S01]  /*2580*/  VIADD R6, R0, 0x4d ;  /* 0x0000004d00067836 */ /* 0x001fe20000000000 */
[----:B------:R-:W-:Y:S01]  /*2590*/  IABS R134, R11 ;  /* 0x0000000b00867213 */ /* 0x000fe20000000000 */
[----:B------:R-:W-:Y:S01]  /*25a0*/  IMAD.MOV R9, RZ, RZ, -R9 ;  /* 0x000000ffff097224 */ /* 0x000fe200078e0a09 */
[----:B------:R-:W-:Y:S01]  /*25b0*/  STL [R1+0xa18], R11 ;  /* 0x000a180b01007387 */ /* 0x000fe20000100800 */
[----:B------:R-:W-:Y:S01]  /*25c0*/  IMAD R87, R72, R8, R87 ;  /* 0x0000000848577224 */ /* 0x000fe200078e0257 */
[----:B------:R-:W-:Y:S01]  /*25d0*/  IABS R8, R10 ;  /* 0x0000000a00087213 */ /* 0x000fe20000000000 */
[----:B--2---:R-:W-:Y:S01]  /*25e0*/  VIADD R4, R0, 0x4e ;  /* 0x0000004e00047836 */ /* 0x004fe20000000000 */
[----:B------:R-:W-:Y:S01]  /*25f0*/  STL [R1+0xa10], R10 ;  /* 0x000a100a01007387 */ /* 0x000fe20000100800 */
[----:B------:R-:W-:-:S02]  /*2600*/  IMAD R133, R72, R9, R133 ;  /* 0x0000000948857224 */ /* 0x000fc400078e0285 */
[C---:B------:R-:W-:Y:S01]  /*2610*/  IMAD.HI.U32 R9, R73.reuse, R100, RZ ;  /* 0x0000006449097227 */ /* 0x040fe200078e00ff */
[----:B------:R0:W-:Y:S03]  /*2620*/  STL [R1+0xa04], R6 ;  /* 0x000a040601007387 */ /* 0x0001e60000100800 */
[----:B------:R-:W-:Y:S01]  /*2630*/  IMAD.HI.U32 R15, R73, R8, RZ ;  /* 0x00000008490f7227 */ /* 0x000fe200078e00ff */
[----:B------:R2:W-:Y:S03]  /*2640*/  STL [R1+0xa00], R4 ;  /* 0x000a000401007387 */ /* 0x0005e60000100800 */
[----:B------:R-:W-:Y:S02]  /*2650*/  IMAD.MOV R9, RZ, RZ, -R9 ;  /* 0x000000ffff097224 */ /* 0x000fe400078e0a09 */
[----:B------:R-:W-:Y:S01]  /*2660*/  IMAD.MOV R15, RZ, RZ, -R15 ;  /* 0x000000ffff0f7224 */ /* 0x000fe200078e0a0f */
[----:B0-----:R-:W-:Y:S01]  /*2670*/  IABS R6, R6 ;  /* 0x0000000600067213 */ /* 0x001fe20000000000 */
[----:B------:R-:W-:-:S02]  /*2680*/  IMAD R100, R72, R9, R100 ;  /* 0x0000000948647224 */ /* 0x000fc400078e0264 */
[----:B------:R-:W-:Y:S01]  /*2690*/  IMAD.HI.U32 R11, R73, R118, RZ ;  /* 0x00000076490b7227 */ /* 0x000fe200078e00ff */
[----:B--2---:R-:W-:-:S03]  /*26a0*/  IABS R4, R4 ;  /* 0x0000000400047213 */ /* 0x004fc60000000000 */
[----:B------:R-:W-:-:S04]  /*26b0*/  IMAD.HI.U32 R7, R73, R6, RZ ;  /* 0x0000000649077227 */ /* 0x000fc800078e00ff */
[----:B------:R-:W-:Y:S02]  /*26c0*/  IMAD.MOV R7, RZ, RZ, -R7 ;  /* 0x000000ffff077224 */ /* 0x000fe400078e0a07 */
[----:B------:R-:W-:-:S04]  /*26d0*/  IMAD.HI.U32 R9, R73, R4, RZ ;  /* 0x0000000449097227 */ /* 0x000fc800078e00ff */
[C---:B------:R-:W-:Y:S02]  /*26e0*/  IMAD R8, R72.reuse, R15, R8 ;  /* 0x0000000f48087224 */ /* 0x040fe400078e0208 */
[C---:B------:R-:W-:Y:S02]  /*26f0*/  IMAD R6, R72.reuse, R7, R6 ;  /* 0x0000000748067224 */ /* 0x040fe400078e0206 */
[----:B------:R-:W-:Y:S01]  /*2700*/  IMAD.MOV R11, RZ, RZ, -R11 ;  /* 0x000000ffff0b7224 */ /* 0x000fe200078e0a0b */
[----:B------:R0:W-:Y:S01]  /*2710*/  STL [R1+0x10], R8 ;  /* 0x0000100801007387 */ /* 0x0001e20000100800 */
[----:B------:R-:W-:Y:S02]  /*2720*/  IMAD.MOV R9, RZ, RZ, -R9 ;  /* 0x000000ffff097224 */ /* 0x000fe400078e0a09 */
[C---:B------:R-:W-:Y:S01]  /*2730*/  IMAD R118, R72.reuse, R11, R118 ;  /* 0x0000000b48767224 */ /* 0x040fe200078e0276 */
[----:B------:R2:W-:Y:S01]  /*2740*/  STL [R1+0xcc], R6 ;  /* 0x0000cc0601007387 */ /* 0x0005e20000100800 */
[----:B------:R-:W-:-:S02]  /*2750*/  IMAD R4, R72, R9, R4 ;  /* 0x0000000948047224 */ /* 0x000fc400078e0204 */
[C---:B------:R-:W-:Y:S02]  /*2760*/  VIADD R11, R0.reuse, 0x50 ;  /* 0x00000050000b7836 */ /* 0x040fe40000000000 */
[C---:B------:R-:W-:Y:S01]  /*2770*/  VIADD R10, R0.reuse, 0x51 ;  /* 0x00000051000a7836 */ /* 0x040fe20000000000 */
[----:B------:R3:W-:Y:S01]  /*2780*/  STL [R1+0x134], R4 ;  /* 0x0001340401007387 */ /* 0x0007e20000100800 */
[C---:B0-----:R-:W-:Y:S01]  /*2790*/  VIADD R8, R0.reuse, 0x52 ;  /* 0x0000005200087836 */ /* 0x041fe20000000000 */
[----:B------:R-:W-:Y:S01]  /*27a0*/  IABS R86, R11 ;  /* 0x0000000b00567213 */ /* 0x000fe20000000000 */
[C---:B------:R-:W-:Y:S01]  /*27b0*/  VIADD R7, R0.reuse, 0x53 ;  /* 0x0000005300077836 */ /* 0x040fe20000000000 */
[----:B------:R-:W-:Y:S01]  /*27c0*/  STL [R1+0x9f4], R11 ;  /* 0x0009f40b01007387 */ /* 0x000fe20000100800 */
[C---:B--2---:R-:W-:Y:S01]  /*27d0*/  VIADD R6, R0.reuse, 0x54 ;  /* 0x0000005400067836 */ /* 0x044fe20000000000 */
[----:B------:R-:W-:Y:S01]  /*27e0*/  IABS R101, R10 ;  /* 0x0000000a00657213 */ /* 0x000fe20000000000 */
[----:B------:R-:W-:Y:S01]  /*27f0*/  VIADD R12, R0, 0x5b ;  /* 0x0000005b000c7836 */ /* 0x000fe20000000000 */
[----:B------:R0:W-:Y:S01]  /*2800*/  STL [R1+0x9ec], R10 ;  /* 0x0009ec0a01007387 */ /* 0x0001e20000100800 */
[----:B------:R-:W-:Y:S01]  /*2810*/  IABS R117, R8 ;  /* 0x0000000800757213 */ /* 0x000fe20000000000 */
[C---:B------:R-:W-:Y:S01]  /*2820*/  IMAD.HI.U32 R13, R73.reuse, R134, RZ ;  /* 0x00000086490d7227 */ /* 0x040fe200078e00ff */
[----:B---3--:R-:W-:Y:S01]  /*2830*/  IABS R4, R6 ;  /* 0x0000000600047213 */ /* 0x008fe20000000000 */
[----:B------:R2:W-:Y:S01]  /*2840*/  STL [R1+0x9dc], R8 ;  /* 0x0009dc0801007387 */ /* 0x0005e20000100800 */
[----:B------:R-:W-:Y:S01]  /*2850*/  IABS R135, R7 ;  /* 0x0000000700877213 */ /* 0x000fe20000000000 */
[C---:B------:R-:W-:Y:S01]  /*2860*/  IMAD.HI.U32 R9, R73.reuse, R101, RZ ;  /* 0x0000006549097227 */ /* 0x040fe200078e00ff */
[----:B------:R-:W-:Y:S01]  /*2870*/  IABS R136, R12 ;  /* 0x0000000c00887213 */ /* 0x000fe20000000000 */
[----:B------:R-:W-:Y:S02]  /*2880*/  STL [R1+0x9d4], R7 ;  /* 0x0009d40701007387 */ /* 0x000fe40000100800 */
[----:B0-----:R-:W-:-:S02]  /*2890*/  IMAD.HI.U32 R10, R73, R86, RZ ;  /* 0x00000056490a7227 */ /* 0x001fc400078e00ff */
[----:B------:R0:W-:Y:S02]  /*28a0*/  STL [R1+0x9d0], R6 ;  /* 0x0009d00601007387 */ /* 0x0001e40000100800 */
[----:B--2---:R-:W-:-:S04]  /*28b0*/  IMAD.HI.U32 R8, R73, R117, RZ ;  /* 0x0000007549087227 */ /* 0x004fc800078e00ff */
[----:B------:R-:W-:Y:S02]  /*28c0*/  IMAD.MOV R10, RZ, RZ, -R10 ;  /* 0x000000ffff0a7224 */ /* 0x000fe400078e0a0a */
[----:B------:R-:W-:Y:S02]  /*28d0*/  IMAD.MOV R8, RZ, RZ, -R8 ;  /* 0x000000ffff087224 */ /* 0x000fe400078e0a08 */
[----:B0-----:R-:W-:-:S04]  /*28e0*/  IMAD.HI.U32 R6, R73, R4, RZ ;  /* 0x0000000449067227 */ /* 0x001fc800078e00ff */
[----:B------:R-:W-:Y:S02]  /*28f0*/  IMAD.MOV R6, RZ, RZ, -R6 ;  /* 0x000000ffff067224 */ /* 0x000fe400078e0a06 */
[C---:B------:R-:W-:Y:S02]  /*2900*/  IMAD R86, R72.reuse, R10, R86 ;  /* 0x0000000a48567224 */ /* 0x040fe400078e0256 */
[----:B------:R-:W-:Y:S02]  /*2910*/  IMAD R4, R72, R6, R4 ;  /* 0x0000000648047224 */ /* 0x000fe400078e0204 */
[----:B------:R-:W-:Y:S02]  /*2920*/  VIADD R10, R0, 0x55 ;  /* 0x00000055000a7836 */ /* 0x000fe40000000000 */
[----:B------:R-:W-:Y:S01]  /*2930*/  IMAD R117, R72, R8, R117 ;  /* 0x0000000848757224 */ /* 0x000fe200078e0275 */
[----:B------:R-:W-:Y:S01]  /*2940*/  STL [R1+0xc], R4 ;  /* 0x00000c0401007387 */ /* 0x000fe20000100800 */
[----:B------:R-:W-:-:S02]  /*2950*/  IMAD.MOV R9, RZ, RZ, -R9 ;  /* 0x000000ffff097224 */ /* 0x000fc400078e0a09 */
[C---:B------:R-:W-:Y:S01]  /*2960*/  VIADD R8, R0.reuse, 0x56 ;  /* 0x0000005600087836 */ /* 0x040fe20000000000 */
[----:B------:R0:W-:Y:S01]  /*2970*/  STL [R1+0x9c8], R10 ;  /* 0x0009c80a01007387 */ /* 0x0001e20000100800 */
[----:B------:R-:W-:Y:S02]  /*2980*/  VIADD R11, R0, 0x58 ;  /* 0x00000058000b7836 */ /* 0x000fe40000000000 */
[----:B------:R-:W-:Y:S01]  /*2990*/  IMAD.HI.U32 R7, R73, R135, RZ ;  /* 0x0000008749077227 */ /* 0x000fe200078e00ff */
[----:B------:R2:W-:Y:S02]  /*29a0*/  STL [R1+0x9bc], R8 ;  /* 0x0009bc0801007387 */ /* 0x0005e40000100800 */
[----:B------:R-:W-:Y:S01]  /*29b0*/  IABS R85, R11 ;  /* 0x0000000b00557213 */ /* 0x000fe20000000000 */
[----:B------:R-:W-:Y:S01]  /*29c0*/  IMAD R101, R72, R9, R101 ;  /* 0x0000000948657224 */ /* 0x000fe200078e0265 */
[----:B------:R3:W-:Y:S01]  /*29d0*/  STL [R1+0x9ac], R11 ;  /* 0x0009ac0b01007387 */ /* 0x0007e20000100800 */
[----:B------:R-:W-:Y:S01]  /*29e0*/  VIADD R9, R0, 0x59 ;  /* 0x0000005900097836 */ /* 0x000fe20000000000 */
[----:B0-----:R-:W-:Y:S01]  /*29f0*/  IABS R10, R10 ;  /* 0x0000000a000a7213 */ /* 0x001fe20000000000 */
[----:B------:R-:W-:-:S02]  /*2a00*/  IMAD.MOV R7, RZ, RZ, -R7 ;  /* 0x000000ffff077224 */ /* 0x000fc400078e0a07 */
[----:B------:R-:W-:Y:S01]  /*2a10*/  IMAD.MOV R13, RZ, RZ, -R13 ;  /* 0x000000ffff0d7224 */ /* 0x000fe200078e0a0d */
[----:B--2---:R-:W-:Y:S01]  /*2a20*/  IABS R8, R8 ;  /* 0x0000000800087213 */ /* 0x004fe20000000000 */
[----:B------:R0:W-:Y:S01]  /*2a30*/  STL [R1+0x9a4], R9 ;  /* 0x0009a40901007387 */ /* 0x0001e20000100800 */
[----:B------:R-:W-:Y:S01]  /*2a40*/  IABS R102, R9 ;  /* 0x0000000900667213 */ /* 0x000fe20000000000 */
[----:B------:R-:W-:Y:S02]  /*2a50*/  IMAD R135, R72, R7, R135 ;  /* 0x0000000748877224 */ /* 0x000fe400078e0287 */
[----:B---3--:R-:W-:-:S04]  /*2a60*/  IMAD.HI.U32 R11, R73, R10, RZ ;  /* 0x0000000a490b7227 */ /* 0x008fc800078e00ff */
[----:B------:R-:W-:Y:S02]  /*2a70*/  IMAD.MOV R11, RZ, RZ, -R11 ;  /* 0x000000ffff0b7224 */ /* 0x000fe400078e0a0b */
[----:B0-----:R-:W-:-:S04]  /*2a80*/  IMAD.HI.U32 R9, R73, R8, RZ ;  /* 0x0000000849097227 */ /* 0x001fc800078e00ff */
[----:B------:R-:W-:Y:S02]  /*2a90*/  VIADD R7, R0, 0x5a ;  /* 0x0000005a00077836 */ /* 0x000fe40000000000 */
[----:B------:R-:W-:Y:S02]  /*2aa0*/  IMAD.MOV R9, RZ, RZ, -R9 ;  /* 0x000000ffff097224 */ /* 0x000fe400078e0a09 */
[C---:B------:R-:W-:Y:S01]  /*2ab0*/  IMAD R10, R72.reuse, R11, R10 ;  /* 0x0000000b480a7224 */ /* 0x040fe200078e020a */
[----:B------:R-:W-:Y:S01]  /*2ac0*/  IABS R116, R7 ;  /* 0x0000000700747213 */ /* 0x000fe20000000000 */
[----:B------:R-:W-:Y:S01]  /*2ad0*/  IMAD.HI.U32 R6, R73, R102, RZ ;  /* 0x0000006649067227 */ /* 0x000fe200078e00ff */
[----:B------:R-:W-:Y:S03]  /*2ae0*/  STL [R1+0x9a0], R7 ;  /* 0x0009a00701007387 */ /* 0x000fe60000100800 */
[----:B------:R-:W-:Y:S01]  /*2af0*/  IMAD R8, R72, R9, R8 ;  /* 0x0000000948087224 */ /* 0x000fe200078e0208 */
[----:B------:R0:W-:Y:S01]  /*2b00*/  STL [R1+0xd0], R10 ;  /* 0x0000d00a01007387 */ /* 0x0001e20000100800 */
[----:B------:R-:W-:-:S02]  /*2b10*/  IMAD.MOV R6, RZ, RZ, -R6 ;  /* 0x000000ffff067224 */ /* 0x000fc400078e0a06 */
[C---:B------:R-:W-:Y:S01]  /*2b20*/  IMAD.HI.U32 R4, R73.reuse, R116, RZ ;  /* 0x0000007449047227 */ /* 0x040fe200078e00ff */
[----:B------:R2:W-:Y:S03]  /*2b30*/  STL [R1+0x1b8], R8 ;  /* 0x0001b80801007387 */ /* 0x0005e60000100800 */
[----:B------:R-:W-:Y:S01]  /*2b40*/  VIADD R11, R0, 0x5d ;  /* 0x0000005d000b7836 */ /* 0x000fe20000000000 */
[----:B------:R-:W-:Y:S01]  /*2b50*/  STL [R1+0x994], R12 ;  /* 0x0009940c01007387 */ /* 0x000fe20000100800 */
[----:B------:R-:W-:Y:S02]  /*2b60*/  IMAD R102, R72, R6, R102 ;  /* 0x0000000648667224 */ /* 0x000fe400078e0266 */
[C---:B0-----:R-:W-:Y:S02]  /*2b70*/  VIADD R10, R0.reuse, 0x5c ;  /* 0x0000005c000a7836 */ /* 0x041fe40000000000 */
[----:B------:R-:W-:Y:S01]  /*2b80*/  IMAD.MOV R4, RZ, RZ, -R4 ;  /* 0x000000ffff047224 */ /* 0x000fe200078e0a04 */
[----:B--2---:R-:W-:Y:S01]  /*2b90*/  IABS R8, R11 ;  /* 0x0000000b00087213 */ /* 0x004fe20000000000 */
[----:B------:R-:W-:Y:S01]  /*2ba0*/  VIADD R6, R0, 0x5e ;  /* 0x0000005e00067836 */ /* 0x000fe20000000000 */
[----:B------:R0:W-:Y:S01]  /*2bb0*/  STL [R1+0x988], R10 ;  /* 0x0009880a01007387 */ /* 0x0001e20000100800 */
[----:B------:R-:W-:-:S03]  /*2bc0*/  IMAD.HI.U32 R7, R73, R85, RZ ;  /* 0x0000005549077227 */ /* 0x000fc600078e00ff */
[----:B------:R2:W-:Y:S01]  /*2bd0*/  STL [R1+0x980], R11 ;  /* 0x0009800b01007387 */ /* 0x0005e20000100800 */
[----:B------:R-:W-:Y:S02]  /*2be0*/  IMAD R116, R72, R4, R116 ;  /* 0x0000000448747224 */ /* 0x000fe400078e0274 */
[----:B------:R-:W-:Y:S01]  /*2bf0*/  VIADD R4, R0, 0x60 ;  /* 0x0000006000047836 */ /* 0x000fe20000000000 */
[----:B------:R3:W-:Y:S01]  /*2c00*/  STL [R1+0x974], R6 ;  /* 0x0009740601007387 */ /* 0x0007e20000100800 */
[----:B------:R-:W-:Y:S01]  /*2c10*/  IMAD.MOV R7, RZ, RZ, -R7 ;  /* 0x000000ffff077224 */ /* 0x000fe200078e0a07 */
[----:B0-----:R-:W-:Y:S01]  /*2c20*/  IABS R10, R10 ;  /* 0x0000000a000a7213 */ /* 0x001fe20000000000 */
[C---:B------:R-:W-:Y:S01]  /*2c30*/  IMAD.HI.U32 R9, R73.reuse, R8, RZ ;  /* 0x0000000849097227 */ /* 0x040fe200078e00ff */
[----:B------:R-:W-:Y:S01]  /*2c40*/  IABS R88, R4 ;  /* 0x0000000400587213 */ /* 0x000fe20000000000 */
[----:B------:R0:W-:Y:S02]  /*2c50*/  STL [R1+0x970], R4 ;  /* 0x0009700401007387 */ /* 0x0001e40000100800 */
[----:B--2---:R-:W-:Y:S01]  /*2c60*/  IMAD.HI.U32 R11, R73, R10, RZ ;  /* 0x0000000a490b7227 */ /* 0x004fe200078e00ff */
[----:B---3--:R-:W-:-:S03]  /*2c70*/  IABS R6, R6 ;  /* 0x0000000600067213 */ /* 0x008fc60000000000 */
[----:B------:R-:W-:-:S04]  /*2c80*/  IMAD.HI.U32 R12, R73, R136, RZ ;  /* 0x00000088490c7227 */ /* 0x000fc800078e00ff */
[----:B------:R-:W-:Y:S02]  /*2c90*/  IMAD.MOV R11, RZ, RZ, -R11 ;  /* 0x000000ffff0b7224 */ /* 0x000fe400078e0a0b */
[----:B------:R-:W-:Y:S02]  /*2ca0*/  IMAD R85, R72, R7, R85 ;  /* 0x0000000748557224 */ /* 0x000fe400078e0255 */
[----:B------:R-:W-:Y:S02]  /*2cb0*/  IMAD.MOV R9, RZ, RZ, -R9 ;  /* 0x000000ffff097224 */ /* 0x000fe400078e0a09 */
[----:B------:R-:W-:-:S04]  /*2cc0*/  IMAD.HI.U32 R7, R73, R6, RZ ;  /* 0x0000000649077227 */ /* 0x000fc800078e00ff */
[----:B------:R-:W-:Y:S02]  /*2cd0*/  IMAD.MOV R12, RZ, RZ, -R12 ;  /* 0x000000ffff0c7224 */ /* 0x000fe400078e0a0c */
[C---:B------:R-:W-:Y:S02]  /*2ce0*/  IMAD R10, R72.reuse, R11, R10 ;  /* 0x0000000b480a7224 */ /* 0x040fe400078e020a */
[C---:B------:R-:W-:Y:S02]  /*2cf0*/  IMAD R8, R72.reuse, R9, R8 ;  /* 0x0000000948087224 */ /* 0x040fe400078e0208 */
[----:B0-----:R-:W-:Y:S01]  /*2d00*/  IMAD.HI.U32 R4, R73, R88, RZ ;  /* 0x0000005849047227 */ /* 0x001fe200078e00ff */
[----:B------:R-:W-:Y:S03]  /*2d10*/  STL [R1+0x8], R10 ;  /* 0x0000080a01007387 */ /* 0x000fe60000100800 */
[----:B------:R-:W-:Y:S01]  /*2d20*/  IMAD.MOV R7, RZ, RZ, -R7 ;  /* 0x000000ffff077224 */ /* 0x000fe200078e0a07 */
[----:B------:R0:W-:Y:S01]  /*2d30*/  STL [R1+0xd4], R8 ;  /* 0x0000d40801007387 */ /* 0x0001e20000100800 */
[----:B------:R-:W-:-:S02]  /*2d40*/  IMAD R136, R72, R12, R136 ;  /* 0x0000000c48887224 */ /* 0x000fc400078e0288 */
[----:B------:R-:W-:Y:S02]  /*2d50*/  VIADD R12, R0, 0x61 ;  /* 0x00000061000c7836 */ /* 0x000fe40000000000 */
[----:B------:R-:W-:Y:S02]  /*2d60*/  IMAD.MOV R4, RZ, RZ, -R4 ;  /* 0x000000ffff047224 */ /* 0x000fe400078e0a04 */
[----:B------:R-:W-:Y:S01]  /*2d70*/  IMAD R6, R72, R7, R6 ;  /* 0x0000000748067224 */ /* 0x000fe200078e0206 */
[----:B------:R-:W-:Y:S01]  /*2d80*/  IABS R103, R12 ;  /* 0x0000000c00677213 */ /* 0x000fe20000000000 */
[C---:B------:R-:W-:Y:S01]  /*2d90*/  VIADD R7, R0.reuse, 0x63 ;  /* 0x0000006300077836 */ /* 0x040fe20000000000 */
[----:B------:R2:W-:Y:S01]  /*2da0*/  STL [R1+0x964], R12 ;  /* 0x0009640c01007387 */ /* 0x0005e20000100800 */
[----:B0-----:R-:W-:Y:S02]  /*2db0*/  VIADD R8, R0, 0x62 ;  /* 0x0000006200087836 */ /* 0x001fe40000000000 */
[----:B------:R-:W-:Y:S01]  /*2dc0*/  IMAD R88, R72, R4, R88 ;  /* 0x0000000448587224 */ /* 0x000fe200078e0258 */
[----:B------:R0:W-:Y:S01]  /*2dd0*/  STL [R1+0x1b4], R6 ;  /* 0x0001b40601007387 */ /* 0x0001e20000100800 */
[C---:B------:R-:W-:Y:S01]  /*2de0*/  VIADD R4, R0.reuse, 0x64 ;  /* 0x0000006400047836 */ /* 0x040fe20000000000 */
[----:B------:R-:W-:Y:S01]  /*2df0*/  IABS R137, R7 ;  /* 0x0000000700897213 */ /* 0x000fe20000000000 */
[----:B------:R-:W-:Y:S01]  /*2e00*/  VIADD R11, R0, 0x66 ;  /* 0x00000066000b7836 */ /* 0x000fe20000000000 */
[----:B------:R-:W-:Y:S01]  /*2e10*/  STL [R1+0x95c], R8 ;  /* 0x00095c0801007387 */ /* 0x000fe20000100800 */
[----:B------:R-:W-:Y:S01]  /*2e20*/  IABS R120, R8 ;  /* 0x0000000800787213 */ /* 0x000fe20000000000 */
[----:B------:R-:W-:Y:S01]  /*2e30*/  IMAD R134, R72, R13, R134 ;  /* 0x0000000d48867224 */ /* 0x000fe200078e0286 */
[----:B--2---:R-:W-:Y:S01]  /*2e40*/  LOP3.LUT R12, R16, 0x7f, RZ, 0xc0, !PT ;  /* 0x0000007f100c7812 */ /* 0x004fe200078ec0ff */
[----:B------:R2:W-:Y:S01]  /*2e50*/  STL [R1+0x94c], R7 ;  /* 0x00094c0701007387 */ /* 0x0005e20000100800 */
[----:B------:R-:W-:-:S02]  /*2e60*/  IMAD.HI.U32 R9, R73, R137, RZ ;  /* 0x0000008949097227 */ /* 0x000fc400078e00ff */
[----:B------:R-:W-:Y:S01]  /*2e70*/  ISETP.NE.U32.AND P2, PT, R12, RZ, PT ;  /* 0x000000ff0c00720c */ /* 0x000fe20003f45070 */
[----:B------:R3:W-:Y:S01]  /*2e80*/  STL [R1+0x944], R4 ;  /* 0x0009440401007387 */ /* 0x0007e20000100800 */
[----:B0-----:R-:W-:Y:S02]  /*2e90*/  VIADD R6, R0, 0x65 ;  /* 0x0000006500067836 */ /* 0x001fe40000000000 */
[----:B------:R-:W-:-:S03]  /*2ea0*/  IMAD.HI.U32 R10, R73, R120, RZ ;  /* 0x00000078490a7227 */ /* 0x000fc600078e00ff */
[----:B------:R0:W-:Y:S01]  /*2eb0*/  STL [R1+0x940], R6 ;  /* 0x0009400601007387 */ /* 0x0001e20000100800 */
[----:B--2---:R-:W-:Y:S01]  /*2ec0*/  IMAD.HI.U32 R7, R73, R103, RZ ;  /* 0x0000006749077227 */ /* 0x004fe200078e00ff */
[----:B---3--:R-:W-:-:S03]  /*2ed0*/  IABS R4, R4 ;  /* 0x0000000400047213 */ /* 0x008fc60000000000 */
[----:B------:R-:W-:Y:S01]  /*2ee0*/  IMAD.MOV R7, RZ, RZ, -R7 ;  /* 0x000000ffff077224 */ /* 0x000fe200078e0a07 */
[----:B------:R2:W-:Y:S01]  /*2ef0*/  STL [R1+0x938], R11 ;  /* 0x0009380b01007387 */ /* 0x0005e20000100800 */
[----:B------:R-:W-:Y:S02]  /*2f00*/  IMAD.MOV R10, RZ, RZ, -R10 ;  /* 0x000000ffff0a7224 */ /* 0x000fe400078e0a0a */
[----:B------:R-:W-:Y:S01]  /*2f10*/  IMAD.HI.U32 R8, R73, R4, RZ ;  /* 0x0000000449087227 */ /* 0x000fe200078e00ff */
[----:B0-----:R-:W-:-:S03]  /*2f20*/  IABS R6, R6 ;  /* 0x0000000600067213 */ /* 0x001fc60000000000 */
[----:B------:R-:W-:Y:S02]  /*2f30*/  IMAD R103, R72, R7, R103 ;  /* 0x0000000748677224 */ /* 0x000fe400078e0267 */
[----:B------:R-:W-:-:S04]  /*2f40*/  IMAD.HI.U32 R7, R73, R6, RZ ;  /* 0x0000000649077227 */ /* 0x000fc800078e00ff */
[----:B------:R-:W-:Y:S02]  /*2f50*/  IMAD.MOV R8, RZ, RZ, -R8 ;  /* 0x000000ffff087224 */ /* 0x000fe400078e0a08 */
[----:B------:R-:W-:Y:S02]  /*2f60*/  IMAD.MOV R7, RZ, RZ, -R7 ;  /* 0x000000ffff077224 */ /* 0x000fe400078e0a07 */
[C---:B------:R-:W-:Y:S01]  /*2f70*/  IMAD R8, R72.reuse, R8, R4 ;  /* 0x0000000848087224 */ /* 0x040fe200078e0204 */
[----:B------:R-:W-:Y:S01]  /*2f80*/  IABS R4, R11 ;  /* 0x0000000b00047213 */ /* 0x000fe20000000000 */
[----:B------:R-:W-:Y:S02]  /*2f90*/  IMAD.MOV R9, RZ, RZ, -R9 ;  /* 0x000000ffff097224 */ /* 0x000fe400078e0a09 */
[C---:B------:R-:W-:Y:S01]  /*2fa0*/  IMAD R6, R72.reuse, R7, R6 ;  /* 0x0000000748067224 */ /* 0x040fe200078e0206 */
[----:B------:R0:W-:Y:S01]  /*2fb0*/  STL [R1+0x14], R8 ;  /* 0x0000140801007387 */ /* 0x0001e20000100800 */
[----:B------:R-:W-:-:S02]  /*2fc0*/  IMAD R120, R72, R10, R120 ;  /* 0x0000000a48787224 */ /* 0x000fc400078e0278 */
[C---:B--2---:R-:W-:Y:S01]  /*2fd0*/  VIADD R11, R0.reuse, 0x68 ;  /* 0x00000068000b7836 */ /* 0x044fe20000000000 */
[----:B------:R2:W-:Y:S01]  /*2fe0*/  STL [R1+0xd8], R6 ;  /* 0x0000d80601007387 */ /* 0x0005e20000100800 */
[----:B------:R-:W-:Y:S02]  /*2ff0*/  VIADD R10, R0, 0x69 ;  /* 0x00000069000a7836 */ /* 0x000fe40000000000 */
[----:B------:R-:W-:Y:S01]  /*3000*/  IMAD R137, R72, R9, R137 ;  /* 0x0000000948897224 */ /* 0x000fe200078e0289 */
[----:B------:R-:W-:Y:S01]  /*3010*/  IABS R90, R11 ;  /* 0x0000000b005a7213 */ /* 0x000fe20000000000 */
[C---:B------:R-:W-:Y:S01]  /*3020*/  VIADD R9, R0.reuse, 0x6a ;  /* 0x0000006a00097836 */ /* 0x040fe20000000000 */
[----:B------:R-:W-:Y:S01]  /*3030*/  STL [R1+0x92c], R11 ;  /* 0x00092c0b01007387 */ /* 0x000fe20000100800 */
[----:B0-----:R-:W-:Y:S01]  /*3040*/  VIADD R8, R0, 0x6b ;  /* 0x0000006b00087836 */ /* 0x001fe20000000000 */
[----:B------:R-:W-:Y:S01]  /*3050*/  IABS R104, R10 ;  /* 0x0000000a00687213 */ /* 0x000fe20000000000 */
[----:B------:R-:W-:Y:S01]  /*3060*/  IMAD.IADD R13, R12, 0x1, R3 ;  /* 0x000000010c0d7824 */ /* 0x000fe200078e0203 */
[----:B------:R-:W-:Y:S01]  /*3070*/  STL [R1+0x91c], R10 ;  /* 0x00091c0a01007387 */ /* 0x000fe20000100800 */
[----:B--2---:R-:W-:Y:S01]  /*3080*/  IMAD.HI.U32 R6, R73, R4, RZ ;  /* 0x0000000449067227 */ /* 0x004fe200078e00ff */
[----:B------:R-:W-:-:S02]  /*3090*/  IABS R123, R9 ;  /* 0x00000009007b7213 */ /* 0x000fc40000000000 */
[----:B------:R0:W-:Y:S01]  /*30a0*/  STL [R1+0x914], R9 ;  /* 0x0009140901007387 */ /* 0x0001e20000100800 */
[----:B------:R-:W-:Y:S01]  /*30b0*/  IMAD.MOV R6, RZ, RZ, -R6 ;  /* 0x000000ffff067224 */ /* 0x000fe200078e0a06 */
[----:B------:R-:W-:Y:S01]  /*30c0*/  IABS R138, R8 ;  /* 0x00000008008a7213 */ /* 0x000fe20000000000 */
[----:B------:R-:W-:Y:S01]  /*30d0*/  IMAD.HI.U32 R7, R73, R104, RZ ;  /* 0x0000006849077227 */ /* 0x000fe200078e00ff */
[----:B------:R2:W-:Y:S01]  /*30e0*/  STL [R1+0x904], R8 ;  /* 0x0009040801007387 */ /* 0x0005e20000100800 */
[----:B------:R-:W-:Y:S02]  /*30f0*/  IABS R3, R13 ;  /* 0x0000000d00037213 */ /* 0x000fe40000000000 */
[----:B------:R-:W-:Y:S01]  /*3100*/  IMAD.MOV R7, RZ, RZ, -R7 ;  /* 0x000000ffff077224 */ /* 0x000fe200078e0a07 */
[----:B------:R-:W-:Y:S01]  /*3110*/  ISETP.GE.AND P1, PT, R13, RZ, PT ;  /* 0x000000ff0d00720c */ /* 0x000fe20003f26270 */
[----:B------:R-:W-:Y:S02]  /*3120*/  VIADD R14, R0, 0x71 ;  /* 0x00000071000e7836 */ /* 0x000fe40000000000 */
[----:B0-----:R-:W-:-:S02]  /*3130*/  IMAD R9, R72, R6, R4 ;  /* 0x0000000648097224 */ /* 0x001fc400078e0204 */
[C---:B------:R-:W-:Y:S01]  /*3140*/  IMAD.HI.U32 R6, R73.reuse, R123, RZ ;  /* 0x0000007b49067227 */ /* 0x040fe200078e00ff */
[----:B------:R-:W-:Y:S02]  /*3150*/  IABS R106, R14 ;  /* 0x0000000e006a7213 */ /* 0x000fe40000000000 */
[----:B------:R-:W-:Y:S01]  /*3160*/  STL [R1+0x178], R9 ;  /* 0x0001780901007387 */ /* 0x000fe20000100800 */
[----:B--2---:R-:W-:-:S04]  /*3170*/  IMAD.HI.U32 R8, R73, R90, RZ ;  /* 0x0000005a49087227 */ /* 0x004fc800078e00ff */
[----:B------:R-:W-:Y:S02]  /*3180*/  IMAD.MOV R8, RZ, RZ, -R8 ;  /* 0x000000ffff087224 */ /* 0x000fe400078e0a08 */
[----:B------:R-:W-:Y:S02]  /*3190*/  IMAD.MOV R6, RZ, RZ, -R6 ;  /* 0x000000ffff067224 */ /* 0x000fe400078e0a06 */
[----:B------:R-:W-:Y:S02]  /*31a0*/  IMAD R90, R72, R8, R90 ;  /* 0x00000008485a7224 */ /* 0x000fe400078e025a */
[----:B------:R-:W-:-:S04]  /*31b0*/  IMAD.HI.U32 R5, R5, R3, RZ ;  /* 0x0000000305057227 */ /* 0x000fc800078e00ff */
[----:B------:R-:W-:Y:S02]  /*31c0*/  IMAD R104, R72, R7, R104 ;  /* 0x0000000748687224 */ /* 0x000fe400078e0268 */
[C---:B------:R-:W-:Y:S02]  /*31d0*/  VIADD R8, R0.reuse, 0x6c ;  /* 0x0000006c00087836 */ /* 0x040fe40000000000 */
[----:B------:R-:W-:Y:S02]  /*31e0*/  VIADD R7, R0, 0x6d ;  /* 0x0000006d00077836 */ /* 0x000fe40000000000 */
[----:B------:R-:W-:Y:S01]  /*31f0*/  IMAD.HI.U32 R4, R73, R138, RZ ;  /* 0x0000008a49047227 */ /* 0x000fe200078e00ff */
[----:B------:R0:W-:Y:S01]  /*3200*/  STL [R1+0x8f8], R8 ;  /* 0x0008f80801007387 */ /* 0x0001e20000100800 */
[----:B------:R-:W-:Y:S02]  /*3210*/  IABS R10, R8 ;  /* 0x00000008000a7213 */ /* 0x000fe40000000000 */
[----:B------:R-:W-:Y:S01]  /*3220*/  IMAD R123, R72, R6, R123 ;  /* 0x00000006487b7224 */ /* 0x000fe200078e027b */
[----:B------:R-:W-:Y:S01]  /*3230*/  STL [R1+0x8f0], R7 ;  /* 0x0008f00701007387 */ /* 0x000fe20000100800 */
[----:B------:R-:W-:-:S02]  /*3240*/  VIADD R6, R0, 0x6e ;  /* 0x0000006e00067836 */ /* 0x000fc40000000000 */
[----:B------:R-:W-:Y:S02]  /*3250*/  IMAD.MOV R5, RZ, RZ, -R5 ;  /* 0x000000ffff057224 */ /* 0x000fe400078e0a05 */
[----:B------:R-:W-:Y:S01]  /*3260*/  IMAD.MOV R4, RZ, RZ, -R4 ;  /* 0x000000ffff047224 */ /* 0x000fe200078e0a04 */
[----:B0-----:R-:W-:Y:S01]  /*3270*/  IABS R8, R7 ;  /* 0x0000000700087213 */ /* 0x001fe20000000000 */
[----:B------:R-:W-:Y:S01]  /*3280*/  IMAD R3, R2, R5, R3 ;  /* 0x0000000502037224 */ /* 0x000fe200078e0203 */
[----:B------:R0:W-:Y:S01]  /*3290*/  STL [R1+0x8c0], R6 ;  /* 0x0008c00601007387 */ /* 0x0001e20000100800 */
[----:B------:R-:W-:Y:S02]  /*32a0*/  IMAD R138, R72, R4, R138 ;  /* 0x00000004488a7224 */ /* 0x000fe400078e028a */
[----:B------:R-:W-:Y:S01]  /*32b0*/  IMAD.HI.U32 R11, R73, R10, RZ ;  /* 0x0000000a490b7227 */ /* 0x000fe200078e00ff */
[----:B------:R-:W-:-:S03]  /*32c0*/  ISETP.GT.U32.AND P0, PT, R2, R3, PT ;  /* 0x000000030200720c */ /* 0x000fc60003f04070 */
[----:B------:R-:W-:Y:S02]  /*32d0*/  VIADD R4, R0, 0x70 ;  /* 0x0000007000047836 */ /* 0x000fe40000000000 */
[C---:B------:R-:W-:Y:S01]  /*32e0*/  IMAD.HI.U32 R9, R73.reuse, R8, RZ ;  /* 0x0000000849097227 */ /* 0x040fe200078e00ff */
[----:B0-----:R-:W-:Y:S02]  /*32f0*/  IABS R6, R6 ;  /* 0x0000000600067213 */ /* 0x001fe40000000000 */
[----:B------:R-:W-:Y:S01]  /*3300*/  IABS R89, R4 ;  /* 0x0000000400597213 */ /* 0x000fe20000000000 */
[----:B------:R-:W-:Y:S01]  /*3310*/  IMAD.MOV R11, RZ, RZ, -R11 ;  /* 0x000000ffff0b7224 */ /* 0x000fe200078e0a0b */
[----:B------:R0:W-:Y:S01]  /*3320*/  STL [R1+0x8bc], R4 ;  /* 0x0008bc0401007387 */ /* 0x0001e20000100800 */
[----:B------:R-:W-:-:S03]  /*3330*/  IMAD.HI.U32 R7, R73, R6, RZ ;  /* 0x0000000649077227 */ /* 0x000fc600078e00ff */
[----:B------:R-:W-:Y:S01]  /*3340*/  STL [R1+0x84c], R13 ;  /* 0x00084c0d01007387 */ /* 0x000fe20000100800 */
[----:B------:R-:W-:Y:S02]  /*3350*/  IMAD.MOV R9, RZ, RZ, -R9 ;  /* 0x000000ffff097224 */ /* 0x000fe400078e0a09 */
[----:B------:R-:W-:Y:S02]  /*3360*/  IMAD.MOV R7, RZ, RZ, -R7 ;  /* 0x000000ffff077224 */ /* 0x000fe400078e0a07 */
[C---:B------:R-:W-:Y:S02]  /*3370*/  IMAD R10, R72.reuse, R11, R10 ;  /* 0x0000000b480a7224 */ /* 0x040fe400078e020a */
[C---:B------:R-:W-:Y:S02]  /*3380*/  IMAD R8, R72.reuse, R9, R8 ;  /* 0x0000000948087224 */ /* 0x040fe400078e0208 */
[----:B0-----:R-:W-:Y:S01]  /*3390*/  IMAD.HI.U32 R4, R73, R89, RZ ;  /* 0x0000005949047227 */ /* 0x001fe200078e00ff */
[----:B------:R0:W-:Y:S03]  /*33a0*/  STL [R1+0x44], R10 ;  /* 0x0000440a01007387 */ /* 0x0001e60000100800 */
[----:B------:R-:W-:Y:S01]  /*33b0*/  IMAD R6, R72, R7, R6 ;  /* 0x0000000748067224 */ /* 0x000fe200078e0206 */
[----:B------:R2:W-:Y:S01]  /*33c0*/  STL [R1+0x10c], R8 ;  /* 0x00010c0801007387 */ /* 0x0005e20000100800 */
[----:B------:R-:W-:-:S02]  /*33d0*/  VIADD R9, R0, 0x74 ;  /* 0x0000007400097836 */ /* 0x000fc40000000000 */
[----:B------:R-:W-:Y:S01]  /*33e0*/  IMAD.MOV R4, RZ, RZ, -R4 ;  /* 0x000000ffff047224 */ /* 0x000fe200078e0a04 */
[----:B------:R3:W-:Y:S01]  /*33f0*/  STL [R1+0x1f4], R6 ;  /* 0x0001f40601007387 */ /* 0x0007e20000100800 */
[----:B------:R-:W-:Y:S02]  /*3400*/  @!P0 IMAD.IADD R3, R3, 0x1, -R2 ;  /* 0x0000000103038824 */ /* 0x000fe400078e0a02 */
[C---:B0-----:R-:W-:Y:S01]  /*3410*/  VIADD R10, R0.reuse, 0x73 ;  /* 0x00000073000a7836 */ /* 0x041fe20000000000 */
[----:B------:R-:W-:Y:S01]  /*3420*/  STL [R1+0x8b8], R14 ;  /* 0x0008b80e01007387 */ /* 0x000fe20000100800 */
[----:B------:R-:W-:Y:S01]  /*3430*/  VIADD R11, R0, 0x72 ;  /* 0x00000072000b7836 */ /* 0x000fe20000000000 */
[----:B------:R-:W-:Y:S01]  /*3440*/  ISETP.GT.U32.AND P0, PT, R2, R3, PT ;  /* 0x000000030200720c */ /* 0x000fe20003f04070 */
[----:B--2---:R-:W-:Y:S01]  /*3450*/  VIADD R8, R0, 0x75 ;  /* 0x0000007500087836 */ /* 0x004fe20000000000 */
[----:B------:R-:W-:Y:S01]  /*3460*/  IABS R139, R10 ;  /* 0x0000000a008b7213 */ /* 0x000fe20000000000 */
[----:B------:R-:W-:Y:S01]  /*3470*/  IMAD R89, R72, R4, R89 ;  /* 0x0000000448597224 */ /* 0x000fe200078e0259 */
[----:B---3--:R-:W-:Y:S01]  /*3480*/  IABS R6, R9 ;  /* 0x0000000900067213 */ /* 0x008fe20000000000 */
[----:B------:R-:W-:Y:S01]  /*3490*/  STL [R1+0x8b4], R11 ;  /* 0x0008b40b01007387 */ /* 0x000fe20000100800 */
[----:B------:R-:W-:Y:S01]  /*34a0*/  IABS R4, R8 ;  /* 0x0000000800047213 */ /* 0x000fe20000000000 */
[----:B------:R-:W-:Y:S01]  /*34b0*/  IMAD R68, R12, R71, RZ ;  /* 0x000000470c447224 */ /* 0x000fe200078e02ff */
[----:B------:R-:W-:Y:S01]  /*34c0*/  IABS R122, R11 ;  /* 0x0000000b007a7213 */ /* 0x000fe20000000000 */
[----:B------:R-:W-:Y:S01]  /*34d0*/  STL [R1+0x8ac], R10 ;  /* 0x0008ac0a01007387 */ /* 0x000fe20000100800 */
[----:B------:R-:W-:-:S03]  /*34e0*/  IMAD.HI.U32 R7, R73, R6, RZ ;  /* 0x0000000649077227 */ /* 0x000fc600078e00ff */
[----:B------:R-:W-:Y:S01]  /*34f0*/  STL [R1+0x8a8], R9 ;  /* 0x0008a80901007387 */ /* 0x000fe20000100800 */
[----:B------:R-:W-:-:S03]  /*3500*/  IMAD.HI.U32 R5, R73, R4, RZ ;  /* 0x0000000449057227 */ /* 0x000fc600078e00ff */
[----:B------:R0:W-:Y:S01]  /*3510*/  STL [R1+0x8a0], R8 ;  /* 0x0008a00801007387 */ /* 0x0001e20000100800 */
[----:B------:R-:W-:Y:S02]  /*3520*/  IMAD.MOV R7, RZ, RZ, -R7 ;  /* 0x000000ffff077224 */ /* 0x000fe400078e0a07 */
[----:B------:R-:W-:Y:S02]  /*3530*/  IMAD.MOV R5, RZ, RZ, -R5 ;  /* 0x000000ffff057224 */ /* 0x000fe400078e0a05 */
[C---:B------:R-:W-:Y:S02]  /*3540*/  IMAD R6, R72.reuse, R7, R6 ;  /* 0x0000000748067224 */ /* 0x040fe400078e0206 */
[----:B------:R-:W-:Y:S02]  /*3550*/  IMAD R4, R72, R5, R4 ;  /* 0x0000000548047224 */ /* 0x000fe400078e0204 */
[----:B------:R-:W-:Y:S01]  /*3560*/  @!P0 IMAD.IADD R3, R3, 0x1, -R2 ;  /* 0x0000000103038824 */ /* 0x000fe200078e0a02 */
[----:B------:R-:W-:Y:S01]  /*3570*/  ISETP.NE.AND P0, PT, R74, RZ, PT ;  /* 0x000000ff4a00720c */ /* 0x000fe20003f05270 */
[----:B0-----:R-:W-:Y:S01]  /*3580*/  IMAD.HI.U32 R8, R73, R139, RZ ;  /* 0x0000008b49087227 */ /* 0x001fe200078e00ff */
[----:B------:R0:W-:Y:S03]  /*3590*/  STL [R1+0x18], R6 ;  /* 0x0000180601007387 */ /* 0x0001e60000100800 */
[----:B------:R-:W-:Y:S01]  /*35a0*/  IMAD.MOV R8, RZ, RZ, -R8 ;  /* 0x000000ffff087224 */ /* 0x000fe200078e0a08 */
[----:B------:R2:W-:Y:S01]  /*35b0*/  STL [R1+0x110], R4 ;  /* 0x0001100401007387 */ /* 0x0005e20000100800 */
[----:B------:R-:W-:-:S02]  /*35c0*/  VIADD R7, R0, 0x76 ;  /* 0x0000007600077836 */ /* 0x000fc40000000000 */
[----:B------:R-:W-:Y:S02]  /*35d0*/  IMAD R139, R72, R8, R139 ;  /* 0x00000008488b7224 */ /* 0x000fe400078e028b */
[C---:B------:R-:W-:Y:S01]  /*35e0*/  VIADD R8, R0.reuse, 0x78 ;  /* 0x0000007800087836 */ /* 0x040fe20000000000 */
[----:B0-----:R-:W0:Y:S01]  /*35f0*/  LDC R6, c[0x0][0x3a0] ;  /* 0x0000e800ff067b82 */ /* 0x001e220000000800 */
[C---:B------:R-:W-:Y:S01]  /*3600*/  VIADD R5, R0.reuse, 0x79 ;  /* 0x0000007900057836 */ /* 0x040fe20000000000 */
[----:B------:R3:W-:Y:S01]  /*3610*/  STL [R1+0x89c], R7 ;  /* 0x00089c0701007387 */ /* 0x0007e20000100800 */
[----:B------:R-:W-:Y:S01]  /*3620*/  VIADD R2, R0, 0x7a ;  /* 0x0000007a00027836 */ /* 0x000fe20000000000 */
[----:B--2---:R-:W-:Y:S01]  /*3630*/  IABS R4, R8 ;  /* 0x0000000800047213 */ /* 0x004fe20000000000 */
[----:B------:R-:W-:Y:S01]  /*3640*/  @!P1 IMAD.MOV R3, RZ, RZ, -R3 ;  /* 0x000000ffff039224 */ /* 0x000fe200078e0a03 */
[----:B------:R2:W-:Y:S01]  /*3650*/  STL [R1+0x898], R8 ;  /* 0x0008980801007387 */ /* 0x0005e20000100800 */
[----:B------:R-:W-:Y:S01]  /*3660*/  IABS R105, R5 ;  /* 0x0000000500697213 */ /* 0x000fe20000000000 */
[C---:B------:R-:W-:Y:S01]  /*3670*/  IMAD.HI.U32 R10, R73.reuse, R106, RZ ;  /* 0x0000006a490a7227 */ /* 0x040fe200078e00ff */
[----:B------:R-:W-:Y:S01]  /*3680*/  IABS R121, R2 ;  /* 0x0000000200797213 */ /* 0x000fe20000000000 */
[----:B------:R5:W-:Y:S01]  /*3690*/  STL [R1+0x894], R5 ;  /* 0x0008940501007387 */ /* 0x000be20000100800 */
[----:B------:R-:W-:Y:S01]  /*36a0*/  @!P0 LOP3.LUT R3, RZ, R74, RZ, 0x33, !PT ;  /* 0x0000004aff038212 */ /* 0x000fe200078e33ff */
[----:B------:R-:W-:Y:S01]  /*36b0*/  IMAD.HI.U32 R9, R73, R122, RZ ;  /* 0x0000007a49097227 */ /* 0x000fe200078e00ff */
[----:B---3--:R-:W-:Y:S01]  /*36c0*/  IABS R7, R7 ;  /* 0x0000000700077213 */ /* 0x008fe20000000000 */
[----:B------:R3:W-:Y:S01]  /*36d0*/  STL [R1+0x88c], R2 ;  /* 0x00088c0201007387 */ /* 0x0007e20000100800 */
[----:B----4-:R-:W-:Y:S01]  /*36e0*/  LEA R69, P1, R68, UR14, 0x1 ;  /* 0x0000000e44457c11 */ /* 0x010fe2000f8208ff */
[----:B-1----:R-:W-:-:S02]  /*36f0*/  IMAD R3, R3, UR4, RZ ;  /* 0x0000000403037c24 */ /* 0x002fc4000f8e02ff */
[----:B--2---:R-:W-:Y:S01]  /*3700*/  IMAD.HI.U32 R8, R73, R7, RZ ;  /* 0x0000000749087227 */ /* 0x004fe200078e00ff */
[----:B------:R-:W-:-:S03]  /*3710*/  LEA.HI.X.SX32 R68, R68, UR15, 0x1, P1 ;  /* 0x0000000f44447c11 */ /* 0x000fc600088f0eff */
[----:B-----5:R-:W-:-:S04]  /*3720*/  IMAD.HI.U32 R5, R73, R4, RZ ;  /* 0x0000000449057227 */ /* 0x020fc800078e00ff */
[----:B------:R-:W-:Y:S02]  /*3730*/  IMAD.MOV R5, RZ, RZ, -R5 ;  /* 0x000000ffff057224 */ /* 0x000fe400078e0a05 */
[----:B---3--:R-:W-:-:S04]  /*3740*/  IMAD.HI.U32 R2, R73, R105, RZ ;  /* 0x0000006949027227 */ /* 0x008fc800078e00ff */
[----:B------:R-:W-:Y:S02]  /*3750*/  IMAD.MOV R8, RZ, RZ, -R8 ;  /* 0x000000ffff087224 */ /* 0x000fe400078e0a08 */
[----:B------:R-:W-:Y:S02]  /*3760*/  IMAD R74, R72, R5, R4 ;  /* 0x00000005484a7224 */ /* 0x000fe400078e0204 */
[----:B------:R-:W-:Y:S02]  /*3770*/  IMAD.MOV R2, RZ, RZ, -R2 ;  /* 0x000000ffff027224 */ /* 0x000fe400078e0a02 */
[----:B------:R-:W-:-:S04]  /*3780*/  IMAD.HI.U32 R4, R73, R121, RZ ;  /* 0x0000007949047227 */ /* 0x000fc800078e00ff */
[C---:B------:R-:W-:Y:S02]  /*3790*/  IMAD R7, R72.reuse, R8, R7 ;  /* 0x0000000848077224 */ /* 0x040fe400078e0207 */
[C---:B------:R-:W-:Y:S01]  /*37a0*/  IMAD R105, R72.reuse, R2, R105 ;  /* 0x0000000248697224 */ /* 0x040fe200078e0269 */
[C---:B------:R-:W-:Y:S01]  /*37b0*/  LEA R2, P0, R3.reuse, UR12, 0x1 ;  /* 0x0000000c03027c11 */ /* 0x040fe2000f8008ff */
[----:B------:R-:W-:Y:S01]  /*37c0*/  IMAD.MOV R10, RZ, RZ, -R10 ;  /* 0x000000ffff0a7224 */ /* 0x000fe200078e0a0a */
[----:B------:R0:W-:Y:S01]  /*37d0*/  STL [R1+0x1f8], R7 ;  /* 0x0001f80701007387 */ /* 0x0001e20000100800 */
[----:B------:R-:W-:Y:S01]  /*37e0*/  IMAD.MOV R9, RZ, RZ, -R9 ;  /* 0x000000ffff097224 */ /* 0x000fe200078e0a09 */
[----:B------:R-:W-:Y:S01]  /*37f0*/  LEA.HI.X.SX32 R3, R3, UR13, 0x1, P0 ;  /* 0x0000000d03037c11 */ /* 0x000fe200080f0eff */
[----:B------:R-:W-:Y:S02]  /*3800*/  IMAD.MOV R4, RZ, RZ, -R4 ;  /* 0x000000ffff047224 */ /* 0x000fe400078e0a04 */
[----:B------:R-:W-:-:S02]  /*3810*/  IMAD R106, R72, R10, R106 ;  /* 0x0000000a486a7224 */ /* 0x000fc400078e026a */
[C---:B------:R-:W-:Y:S02]  /*3820*/  IMAD R122, R72.reuse, R9, R122 ;  /* 0x00000009487a7224 */ /* 0x040fe400078e027a */
[----:B------:R-:W-:Y:S02]  /*3830*/  IMAD R121, R72, R4, R121 ;  /* 0x0000000448797224 */ /* 0x000fe400078e0279 */
[C---:B0-----:R-:W-:Y:S02]  /*3840*/  VIADD R7, R6.reuse, 0xffffff80 ;  /* 0xffffff8006077836 */ /* 0x041fe40000000000 */
[----:B------:R-:W-:Y:S01]  /*3850*/  VIADD R8, R6, 0xffffff81 ;  /* 0xffffff8106087836 */ /* 0x000fe20000000000 */
[----:B------:R-:W-:Y:S06]  /*3860*/  BRA.U UP0, `(.L_x_5) ;  /* 0x0000000100187547 */ /* 0x000fec000b800000 */
[----:B------:R-:W-:Y:S01]  /*3870*/  ELECT P0, URZ, PT ;  /* 0x0000000000ff782f */ /* 0x000fe20003800000 */
[----:B------:R-:W-:Y:S01]  /*3880*/  IMAD.MOV.U32 R4, RZ, RZ, 0x1 ;  /* 0x00000001ff047424 */ /* 0x000fe200078e00ff */
[----:B------:R-:W-:Y:S01]  /*3890*/  UMOV UR4, 0x40 ;  /* 0x0000004000047882 */ /* 0x000fe20000000000 */
[----:B------:R-:W-:Y:S01]  /*38a0*/  UVIRTCOUNT.DEALLOC.SMPOOL 0x80 ;  /* 0x000000800000784c */ /* 0x000fe20000000000 */
[----:B------:R-:W-:-:S09]  /*38b0*/  ULEA UR4, UR5, UR4, 0x18 ;  /* 0x0000000405047291 */ /* 0x000fd2000f8ec0ff */
[----:B------:R0:W-:Y:S03]  /*38c0*/  @P0 STS.U8 [UR4], R4 ;  /* 0x00000004ff000988 */ /* 0x0001e60008000004 */
.L_x_5:
[----:B------:R-:W-:Y:S01]  /*38d0*/  UIADD3 UR10, UPT, UPT, UR8, UR10, URZ ;  /* 0x0000000a080a7290 */ /* 0x000fe2000fffe0ff */
[C---:B------:R-:W-:Y:S01]  /*38e0*/  VIADD R5, R6.reuse, 0xffffffff ;  /* 0xffffffff06057836 */ /* 0x040fe20000000000 */
[----:B------:R-:W-:Y:S01]  /*38f0*/  VOTEU.ALL UP1, P2 ;  /* 0x0000000000ff7886 */ /* 0x000fe20001020000 */
[----:B------:R-:W-:Y:S01]  /*3900*/  UIADD3 UR6, UPT, UPT, UR9, 0x10000, URZ ;  /* 0x0001000009067890 */ /* 0x000fe2000fffe0ff */
[----:B------:R-:W-:Y:S01]  /*3910*/  PRMT R9, RZ, 0x7610, R9 ;  /* 0x00007610ff097816 */ /* 0x000fe20000000009 */
[----:B------:R-:W-:Y:S01]  /*3920*/  VOTEU.ALL UP2, P2 ;  /* 0x0000000000ff7886 */ /* 0x000fe20001040000 */
[----:B------:R-:W-:Y:S01]  /*3930*/  ISETP.GE.U32.AND P1, PT, R5, 0x7fffff80, PT ;  /* 0x7fffff800500780c */ /* 0x000fe20003f26070 */
[----:B0-----:R-:W-:Y:S01]  /*3940*/  VIADD R4, R6, 0xffffff82 ;  /* 0xffffff8206047836 */ /* 0x001fe20000000000 */
[----:B------:R-:W-:-:S04]  /*3950*/  @!UP1 UIADD3 UR4, UPT, UPT, -UR7, 0x100000, URZ ;  /* 0x0010000007049890 */ /* 0x000fc8000fffe1ff */
[----:B------:R-:W-:Y:S02]  /*3960*/  @!UP1 USHF.L.U32 UR5, UR4, 0xb, URZ ;  /* 0x0000000b04059899 */ /* 0x000fe400080006ff */
[----:B------:R-:W-:Y:S01]  /*3970*/  @!UP1 USHF.L.U32 UR4, UR4, 0x1, URZ ;  /* 0x0000000104049899 */ /* 0x000fe200080006ff */
[----:B------:R-:W-:Y:S01]  /*3980*/  STTM.x128 tmem[UR10], RZ ;  /* 0x000000ff000079ed */ /* 0x000fe200083c000a */
[----:B------:R-:W0:Y:S02]  /*3990*/  FENCE.VIEW.ASYNC.T ;  /* 0x00000000000073c6 */ /* 0x000e240000000200 */
[----:B0-----:R-:W-:Y:S01]  /*39a0*/  BAR.SYNC.DEFER_BLOCKING 0x0 ;  /* 0x0000000000007b1d */ /* 0x001fe20000010000 */
[----:B------:R-:W-:Y:S01]  /*39b0*/  IMAD R5, R70, 0xfe, RZ ;  /* 0x000000fe46057824 */ /* 0x000fe200078e02ff */
[----:B------:R-:W-:Y:S02]  /*39c0*/  ISETP.GE.U32.AND P0, PT, R4, 0x7fffff03, PT ;  /* 0x7fffff030400780c */ /* 0x000fe40003f06070 */
[----:B------:R-:W-:-:S02]  /*39d0*/  ISETP.GE.U32.AND P3, PT, R7, 0x7fffff01, PT ;  /* 0x7fffff010700780c */ /* 0x000fc40003f66070 */
[----:B------:R-:W-:Y:S01]  /*39e0*/  ISETP.GE.U32.AND P4, PT, R8, 0x7fffff02, PT ;  /* 0x7fffff020800780c */ /* 0x000fe20003f86070 */
[----:B------:R0:W-:Y:S04]  /*39f0*/  STL [R1+0xa24], R71 ;  /* 0x000a244701007387 */ /* 0x0001e80000100800 */
[----:B------:R-:W1:Y:S02]  /*3a00*/  FENCE.VIEW.ASYNC.S ;  /* 0x00000000000073c6 */ /* 0x000e640000000000 */
[----:B-1----:R1:W2:Y:S02]  /*3a10*/  @!UP2 SYNCS.EXCH.64 URZ, [UR6], UR4 ;  /* 0x0000000406ffa5b2 */ /* 0x0022a40008000100 */
[----:B--2---:R-:W-:Y:S01]  /*3a20*/  BAR.SYNC.DEFER_BLOCKING 0x0 ;  /* 0x0000000000007b1d */ /* 0x004fe20000010000 */
[C---:B------:R-:W-:Y:S01]  /*3a30*/  IMAD R4, R70.reuse, 0x7f, RZ ;  /* 0x0000007f46047824 */ /* 0x040fe200078e02ff */
[----:B0-----:R-:W-:Y:S01]  /*3a40*/  IADD3 R71, P5, PT, R5, R2, RZ ;  /* 0x0000000205477210 */ /* 0x001fe20007fbe0ff */
[----:B------:R-:W-:-:S03]  /*3a50*/  IMAD R7, R70, 0xfc, RZ ;  /* 0x000000fc46077824 */ /* 0x000fc600078e02ff */
[----:B------:R-:W-:Y:S04]  /*3a60*/  STL [R1+0xa20], R69 ;  /* 0x000a204501007387 */ /* 0x000fe80000100800 */
[----:B------:R-:W2:Y:S01]  /*3a70*/  @!P1 LDG.E.U16 R9, desc[UR20][R2.64] ;  /* 0x0000001402099981 */ /* 0x000ea2000c1e1500 */
[----:B------:R-:W-:Y:S01]  /*3a80*/  VIADD R5, R6, 0xffffff83 ;  /* 0xffffff8306057836 */ /* 0x000fe20000000000 */
[----:B------:R-:W-:Y:S02]  /*3a90*/  LEA.HI.X.SX32 R39, R4, R3, 0x1, P5 ;  /* 0x0000000304277211 */ /* 0x000fe400028f0eff */
[----:B------:R-:W-:Y:S01]  /*3aa0*/  IADD3 R38, P1, PT, R7, R2, RZ ;  /* 0x0000000207267210 */ /* 0x000fe20007f3e0ff */
[----:B------:R-:W-:Y:S01]  /*3ab0*/  IMAD.MOV.U32 R4, RZ, RZ, R71 ;  /* 0x000000ffff047224 */ /* 0x000fe200078e0047 */
[----:B------:R-:W-:Y:S01]  /*3ac0*/  ISETP.GE.U32.AND P5, PT, R5, 0x7fffff04, PT ;  /* 0x7fffff040500780c */ /* 0x000fe20003fa6070 */
[----:B------:R-:W-:Y:S01]  /*3ad0*/  IMAD.MOV.U32 R5, RZ, RZ, R39 ;  /* 0x000000ffff057224 */ /* 0x000fe200078e0027 */
[----:B------:R-:W-:Y:S01]  /*3ae0*/  PRMT R7, RZ, 0x7610, R7 ;  /* 0x00007610ff077816 */ /* 0x000fe20000000007 */
[----:B------:R-:W-:Y:S05]  /*3af0*/  STL [R1+0xa1c], R68 ;  /* 0x000a1c4401007387 */ /* 0x000fea0000100800 */
[----:B------:R0:W3:Y:S01]  /*3b00*/  @!P3 LDG.E.U16 R7, desc[UR20][R4.64] ;  /* 0x000000140407b981 */ /* 0x0000e2000c1e1500 */
[----:B------:R-:W-:Y:S01]  /*3b10*/  PRMT R10, RZ, 0x7610, R10 ;  /* 0x00007610ff0a7816 */ /* 0x000fe2000000000a */
[----:B0-----:R-:W-:-:S02]  /*3b20*/  @!P4 IMAD.MOV.U32 R4, RZ, RZ, R38 ;  /* 0x000000ffff04c224 */ /* 0x001fc400078e0026 */
[----:B--2---:R0:W-:Y:S04]  /*3b30*/  STL [R1+0xb8], R9 ;  /* 0x0000b80901007387 */ /* 0x0041e80000100800 */
[----:B------:R2:W-:Y:S01]  /*3b40*/  STL [R1+0x790], R71 ;  /* 0x0007904701007387 */ /* 0x0005e20000100800 */
[----:B0-----:R-:W-:-:S03]  /*3b50*/  IMAD R9, R70, 0x7e, RZ ;  /* 0x0000007e46097824 */ /* 0x001fc600078e02ff */
[----:B--2---:R-:W5:Y:S04]  /*3b60*/  LDL.LU R71, [R1+0xa24] ;  /* 0x000a240001477983 */ /* 0x004f680000300800 */
[----:B------:R0:W-:Y:S02]  /*3b70*/  STL [R1+0x78c], R39 ;  /* 0x00078c2701007387 */ /* 0x0001e40000100800 */
[----:B0-----:R-:W-:-:S05]  /*3b80*/  LEA.HI.X.SX32 R39, R9, R3, 0x1, P1 ;  /* 0x0000000309277211 */ /* 0x001fca00008f0eff */
[----:B------:R-:W-:-:S05]  /*3b90*/  @!P4 IMAD.MOV.U32 R5, RZ, RZ, R39 ;  /* 0x000000ffff05c224 */ /* 0x000fca00078e0027 */
[----:B------:R0:W2:Y:S04]  /*3ba0*/  @!P4 LDG.E.U16 R10, desc[UR20][R4.64] ;  /* 0x00000014040ac981 */ /* 0x0000a8000c1e1500 */
[----:B------:R-:W-:Y:S04]  /*3bb0*/  STL [R1+0x788], R38 ;  /* 0x0007882601007387 */ /* 0x000fe80000100800 */
[----:B------:R-:W-:Y:S04]  /*3bc0*/  STL [R1+0x784], R39 ;  /* 0x0007842701007387 */ /* 0x000fe80000100800 */
[----:B---3--:R3:W-:Y:S01]  /*3bd0*/  STL [R1+0x148], R7 ;  /* 0x0001480701007387 */ /* 0x0087e20000100800 */
[----:B0-----:R-:W-:-:S02]  /*3be0*/  IMAD R5, R70, 0xf8, RZ ;  /* 0x000000f846057824 */ /* 0x001fc400078e02ff */
[C---:B------:R-:W-:Y:S02]  /*3bf0*/  IMAD R4, R70.reuse, 0x7d, RZ ;  /* 0x0000007d46047824 */ /* 0x040fe400078e02ff */
[----:B---3--:R-:W-:Y:S01]  /*3c00*/  IMAD R7, R70, 0xfa, RZ ;  /* 0x000000fa46077824 */ /* 0x008fe200078e02ff */
[----:B------:R-:W-:-:S04]  /*3c10*/  IADD3 R38, P3, PT, R5, R2, RZ ;  /* 0x0000000205267210 */ /* 0x000fc80007f7e0ff */
[----:B------:R-:W-:-:S04]  /*3c20*/  IADD3 R39, P4, PT, R7, R2, RZ ;  /* 0x0000000207277210 */ /* 0x000fc80007f9e0ff */
[----:B------:R-:W-:Y:S01]  /*3c30*/  LEA.HI.X.SX32 R4, R4, R3, 0x1, P4 ;  /* 0x0000000304047211 */ /* 0x000fe200020f0eff */
[----:B------:R-:W-:Y:S02]  /*3c40*/  IMAD.MOV.U32 R5, RZ, RZ, R39 ;  /* 0x000000ffff057224 */ /* 0x000fe400078e0027 */
[----:B------:R-:W-:-:S03]  /*3c50*/  VIADD R7, R6, 0xffffff85 ;  /* 0xffffff8506077836 */ /* 0x000fc60000000000 */
[----:B------:R-:W-:Y:S02]  /*3c60*/  @!P0 LOP3.LUT R5, R5, R4, RZ, 0x3c, !PT ;  /* 0x0000000405058212 */ /* 0x000fe400078e3cff */
[----:B------:R-:W-:Y:S01]  /*3c70*/  ISETP.GE.U32.AND P4, PT, R7, 0x7fffff06, PT ;  /* 0x7fffff060700780c */ /* 0x000fe20003f86070 */
[----:B------:R-:W-:Y:S01]  /*3c80*/  VIADD R8, R6, 0xffffff84 ;  /* 0xffffff8406087836 */ /* 0x000fe20000000000 */
[----:B------:R-:W-:-:S04]  /*3c90*/  PRMT R7, RZ, 0x7610, R7 ;  /* 0x00007610ff077816 */ /* 0x000fc80000000007 */
[----:B------:R-:W-:Y:S01]  /*3ca0*/  ISETP.GE.U32.AND P1, PT, R8, 0x7fffff05, PT ;  /* 0x7fffff050800780c */ /* 0x000fe20003f26070 */
[----:B------:R-:W-:Y:S01]  /*3cb0*/  IMAD R8, R70, 0x7c, RZ ;  /* 0x0000007c46087824 */ /* 0x000fe200078e02ff */
[----:B------:R-:W-:Y:S01]  /*3cc0*/  PRMT R17, RZ, 0x7610, R17 ;  /* 0x00007610ff117816 */ /* 0x000fe20000000011 */
[----:B--2---:R-:W-:Y:S04]  /*3cd0*/  STL [R1+0x14c], R10 ;  /* 0x00014c0a01007387 */ /* 0x004fe80000100800 */
[----:B------:R-:W-:Y:S04]  /*3ce0*/  STL [R1+0x780], R39 ;  /* 0x0007802701007387 */ /* 0x000fe80000100800 */
[----:B------:R-:W-:Y:S04]  /*3cf0*/  STL [R1+0x778], R38 ;  /* 0x0007782601007387 */ /* 0x000fe80000100800 */
[----:B------:R0:W-:Y:S02]  /*3d00*/  STL [R1+0x77c], R4 ;  /* 0x00077c0401007387 */ /* 0x0001e40000100800 */
[----:B0-----:R-:W-:-:S04]  /*3d10*/  @!P0 LOP3.LUT R4, R5, R4, RZ, 0x3c, !PT ;  /* 0x0000000405048212 */ /* 0x001fc800078e3cff */
[----:B------:R-:W-:-:S05]  /*3d20*/  @!P0 LOP3.LUT R5, R5, R4, RZ, 0x3c, !PT ;  /* 0x0000000405058212 */ /* 0x000fca00078e3cff */
[----:B------:R0:W2:Y:S01]  /*3d30*/  @!P0 LDG.E.U16 R7, desc[UR20][R4.64] ;  /* 0x0000001404078981 */ /* 0x0000a2000c1e1500 */
[----:B------:R-:W-:Y:S01]  /*3d40*/  LEA.HI.X.SX32 R39, R8, R3, 0x1, P3 ;  /* 0x0000000308277211 */ /* 0x000fe200018f0eff */
[----:B0-----:R-:W-:-:S04]  /*3d50*/  @!P5 IMAD.MOV.U32 R4, RZ, RZ, R38 ;  /* 0x000000ffff04d224 */ /* 0x001fc800078e0026 */
[----:B------:R-:W-:-:S05]  /*3d60*/  @!P5 IMAD.MOV.U32 R5, RZ, RZ, R39 ;  /* 0x000000ffff05d224 */ /* 0x000fca00078e0027 */
[----:B------:R0:W3:Y:S04]  /*3d70*/  @!P5 LDG.E.U16 R17, desc[UR20][R4.64] ;  /* 0x000000140411d981 */ /* 0x0000e8000c1e1500 */
[----:B------:R-:W-:Y:S01]  /*3d80*/  STL [R1+0x774], R39 ;  /* 0x0007742701007387 */ /* 0x000fe20000100800 */
[C---:B0-----:R-:W-:Y:S02]  /*3d90*/  IMAD R5, R70.reuse, 0xf4, RZ ;  /* 0x000000f446057824 */ /* 0x041fe400078e02ff */
[----:B------:R-:W-:-:S03]  /*3da0*/  IMAD R4, R70, 0x7b, RZ ;  /* 0x0000007b46047824 */ /* 0x000fc600078e02ff */
[----:B------:R-:W-:Y:S02]  /*3db0*/  IADD3 R38, P0, PT, R5, R2, RZ ;  /* 0x0000000205267210 */ /* 0x000fe40007f1e0ff */
[----:B------:R-:W-:Y:S01]  /*3dc0*/  PRMT R13, RZ, 0x7610, R13 ;  /* 0x00007610ff0d7816 */ /* 0x000fe2000000000d */
[----:B--2---:R0:W-:Y:S02]  /*3dd0*/  STL [R1+0x140], R7 ;  /* 0x0001400701007387 */ /* 0x0041e40000100800 */
[----:B0-----:R-:W-:-:S05]  /*3de0*/  IMAD R7, R70, 0xf6, RZ ;  /* 0x000000f646077824 */ /* 0x001fca00078e02ff */
[----:B------:R-:W-:-:S04]  /*3df0*/  IADD3 R39, P5, PT, R7, R2, RZ ;  /* 0x0000000207277210 */ /* 0x000fc80007fbe0ff */
[----:B------:R-:W-:Y:S01]  /*3e00*/  LEA.HI.X.SX32 R4, R4, R3, 0x1, P5 ;  /* 0x0000000304047211 */ /* 0x000fe200028f0eff */
[----:B------:R-:W-:Y:S01]  /*3e10*/  IMAD.MOV.U32 R5, RZ, RZ, R39 ;  /* 0x000000ffff057224 */ /* 0x000fe200078e0027 */
[----:B---3--:R-:W-:Y:S01]  /*3e20*/  STL [R1+0x144], R17 ;  /* 0x0001441101007387 */ /* 0x008fe20000100800 */
[----:B------:R-:W-:-:S03]  /*3e30*/  VIADD R7, R6, 0xffffff87 ;  /* 0xffffff8706077836 */ /* 0x000fc60000000000 */
[----:B------:R-:W-:Y:S01]  /*3e40*/  @!P1 LOP3.LUT R5, R5, R4, RZ, 0x3c, !PT ;  /* 0x0000000405059212 */ /* 0x000fe200078e3cff */
[----:B------:R-:W-:Y:S04]  /*3e50*/  STL [R1+0x770], R39 ;  /* 0x0007702701007387 */ /* 0x000fe80000100800 */
[----:B------:R-:W-:Y:S01]  /*3e60*/  STL [R1+0x768], R38 ;  /* 0x0007682601007387 */ /* 0x000fe20000100800 */
[----:B------:R-:W-:-:S03]  /*3e70*/  ISETP.GE.U32.AND P5, PT, R7, 0x7fffff08, PT ;  /* 0x7fffff080700780c */ /* 0x000fc60003fa6070 */
[----:B------:R0:W-:Y:S01]  /*3e80*/  STL [R1+0x76c], R4 ;  /* 0x00076c0401007387 */ /* 0x0001e20000100800 */
[----:B------:R-:W-:Y:S02]  /*3e90*/  PRMT R7, RZ, 0x7610, R7 ;  /* 0x00007610ff077816 */ /* 0x000fe40000000007 */
[----:B0-----:R-:W-:-:S04]  /*3ea0*/  @!P1 LOP3.LUT R4, R5, R4, RZ, 0x3c, !PT ;  /* 0x0000000405049212 */ /* 0x001fc800078e3cff */
[----:B------:R-:W-:Y:S01]  /*3eb0*/  @!P1 LOP3.LUT R5, R5, R4, RZ, 0x3c, !PT ;  /* 0x0000000405059212 */ /* 0x000fe200078e3cff */
[----:B------:R-:W-:-:S04]  /*3ec0*/  IMAD R17, R70, 0x7a, RZ ;  /* 0x0000007a46117824 */ /* 0x000fc800078e02ff */
[----:B------:R0:W2:Y:S01]  /*3ed0*/  @!P1 LDG.E.U16 R7, desc[UR20][R4.64] ;  /* 0x0000001404079981 */ /* 0x0000a2000c1e1500 */
[----:B------:R-:W-:Y:S01]  /*3ee0*/  LEA.HI.X.SX32 R39, R17, R3, 0x1, P0 ;  /* 0x0000000311277211 */ /* 0x000fe200000f0eff */
[----:B0-----:R-:W-:-:S04]  /*3ef0*/  @!P4 IMAD.MOV.U32 R4, RZ, RZ, R38 ;  /* 0x000000ffff04c224 */ /* 0x001fc800078e0026 */
[----:B------:R-:W-:-:S05]  /*3f00*/  @!P4 IMAD.MOV.U32 R5, RZ, RZ, R39 ;  /* 0x000000ffff05c224 */ /* 0x000fca00078e0027 */
[----:B------:R0:W3:Y:S01]  /*3f10*/  @!P4 LDG.E.U16 R13, desc[UR20][R4.64] ;  /* 0x00000014040dc981 */ /* 0x0000e2000c1e1500 */
[----:B------:R-:W-:-:S03]  /*3f20*/  VIADD R10, R6, 0xffffff86 ;  /* 0xffffff86060a7836 */ /* 0x000fc60000000000 */
[----:B------:R-:W-:Y:S02]  /*3f30*/  STL [R1+0x764], R39 ;  /* 0x0007642701007387 */ /* 0x000fe40000100800 */
[----:B------:R-:W-:Y:S01]  /*3f40*/  ISETP.GE.U32.AND P3, PT, R10, 0x7fffff07, PT ;  /* 0x7fffff070a00780c */ /* 0x000fe20003f66070 */
        /* <DEDUP_REMOVED lines=65> */
[----:B---3--:R0:W-:Y:S01]  /*4360*/  STL [R1+0x100], R33 ;  /* 0x0001002101007387 */ /* 0x0081e20000100800 */
[----:B------:R-:W-:-:S03]  /*4370*/  VIADD R7, R6, 0xffffff8d ;  /* 0xffffff8d06077836 */ /* 0x000fc60000000000 */
[----:B------:R-:W-:Y:S01]  /*4380*/  @!P1 LOP3.LUT R5, R5, R4, RZ, 0x3c, !PT ;  /* 0x0000000405059212 */ /* 0x000fe200078e3cff */
[----:B------:R-:W-:Y:S04]  /*4390*/  STL [R1+0x740], R39 ;  /* 0x0007402701007387 */ /* 0x000fe80000100800 */
[----:B------:R-:W-:Y:S01]  /*43a0*/  STL [R1+0x738], R38 ;  /* 0x0007382601007387 */ /* 0x000fe20000100800 */
[----:B------:R-:W-:-:S03]  /*43b0*/  ISETP.GE.U32.AND P4, PT, R7, 0x7fffff0e, PT ;  /* 0x7fffff0e0700780c */ /* 0x000fc60003f86070 */
[----:B------:R2:W-:Y:S01]  /*43c0*/  STL [R1+0x73c], R4 ;  /* 0x00073c0401007387 */ /* 0x0005e20000100800 */
[----:B0-----:R-:W-:Y:S01]  /*43d0*/  IMAD R33, R70, 0x74, RZ ;  /* 0x0000007446217824 */ /* 0x001fe200078e02ff */
[----:B------:R-:W-:Y:S02]  /*43e0*/  PRMT R7, RZ, 0x7610, R7 ;  /* 0x00007610ff077816 */ /* 0x000fe40000000007 */
[----:B--2---:R-:W-:-:S04]  /*43f0*/  @!P1 LOP3.LUT R4, R5, R4, RZ, 0x3c, !PT ;  /* 0x0000000405049212 */ /* 0x004fc800078e3cff */
[----:B------:R-:W-:Y:S02]  /*4400*/  @!P1 LOP3.LUT R5, R5, R4, RZ, 0x3c, !PT ;  /* 0x0000000405059212 */ /* 0x000fe400078e3cff */
[----:B------:R-:W-:-:S03]  /*4410*/  LEA.HI.X.SX32 R39, R33, R3, 0x1, P0 ;  /* 0x0000000321277211 */ /* 0x000fc600000f0eff */
[----:B------:R0:W2:Y:S02]  /*4420*/  @!P1 LDG.E.U16 R7, desc[UR20][R4.64] ;  /* 0x0000001404079981 */ /* 0x0000a4000c1e1500 */
[----:B0-----:R-:W-:Y:S02]  /*4430*/  @!P5 IMAD.MOV.U32 R4, RZ, RZ, R38 ;  /* 0x000000ffff04d224 */ /* 0x001fe400078e0026 */
[----:B------:R-:W-:-:S05]  /*4440*/  @!P5 IMAD.MOV.U32 R5, RZ, RZ, R39 ;  /* 0x000000ffff05d224 */ /* 0x000fca00078e0027 */
[----:B------:R0:W3:Y:S01]  /*4450*/  @!P5 LDG.E.U16 R37, desc[UR20][R4.64] ;  /* 0x000000140425d981 */ /* 0x0000e2000c1e1500 */
[----:B------:R-:W-:-:S03]  /*4460*/  VIADD R10, R6, 0xffffff8c ;  /* 0xffffff8c060a7836 */ /* 0x000fc60000000000 */
[----:B------:R4:W-:Y:S02]  /*4470*/  STL [R1+0x734], R39 ;  /* 0x0007342701007387 */ /* 0x0009e40000100800 */
[----:B------:R-:W-:Y:S01]  /*4480*/  ISETP.GE.U32.AND P3, PT, R10, 0x7fffff0d, PT ;  /* 0x7fffff0d0a00780c */ /* 0x000fe20003f66070 */
[C---:B0-----:R-:W-:Y:S02]  /*4490*/  IMAD R5, R70.reuse, 0xe4, RZ ;  /* 0x000000e446057824 */ /* 0x041fe400078e02ff */
[C---:B------:R-:W-:Y:S02]  /*44a0*/  IMAD R4, R70.reuse, 0x73, RZ ;  /* 0x0000007346047824 */ /* 0x040fe400078e02ff */
[C---:B----4-:R-:W-:Y:S01]  /*44b0*/  IMAD R39, R70.reuse, 0x72, RZ ;  /* 0x0000007246277824 */ /* 0x050fe200078e02ff */
[----:B------:R-:W-:Y:S01]  /*44c0*/  PRMT R35, RZ, 0x7610, R35 ;  /* 0x00007610ff237816 */ /* 0x000fe20000000023 */
[----:B--2---:R0:W-:Y:S02]  /*44d0*/  STL [R1+0xf4], R7 ;  /* 0x0000f40701007387 */ /* 0x0041e40000100800 */
[----:B0-----:R-:W-:-:S05]  /*44e0*/  IMAD R7, R70, 0xe6, RZ ;  /* 0x000000e646077824 */ /* 0x001fca00078e02ff */
[-C--:B------:R-:W-:Y:S01]  /*44f0*/  IADD3 R38, P5, PT, R7, R2.reuse, RZ ;  /* 0x0000000207267210 */ /* 0x080fe20007fbe0ff */
[----:B---3--:R0:W-:Y:S03]  /*4500*/  STL [R1+0xf8], R37 ;  /* 0x0000f82501007387 */ /* 0x0081e60000100800 */
[----:B------:R-:W-:Y:S01]  /*4510*/  LEA.HI.X.SX32 R4, R4, R3, 0x1, P5 ;  /* 0x0000000304047211 */ /* 0x000fe200028f0eff */
[----:B------:R-:W-:Y:S01]  /*4520*/  VIADD R7, R6, 0xffffff8f ;  /* 0xffffff8f06077836 */ /* 0x000fe20000000000 */
[----:B0-----:R-:W-:Y:S01]  /*4530*/  IADD3 R37, P1, PT, R5, R2, RZ ;  /* 0x0000000205257210 */ /* 0x001fe20007f3e0ff */
[----:B------:R-:W-:Y:S01]  /*4540*/  IMAD.MOV.U32 R5, RZ, RZ, R38 ;  /* 0x000000ffff057224 */ /* 0x000fe200078e0026 */
[----:B------:R-:W-:Y:S04]  /*4550*/  STL [R1+0x730], R38 ;  /* 0x0007302601007387 */ /* 0x000fe80000100800 */
[----:B------:R-:W-:Y:S01]  /*4560*/  @!P3 LOP3.LUT R5, R5, R4, RZ, 0x3c, !PT ;  /* 0x000000040505b212 */ /* 0x000fe200078e3cff */
[----:B------:R-:W-:Y:S01]  /*4570*/  STL [R1+0x728], R37 ;  /* 0x0007282501007387 */ /* 0x000fe20000100800 */
[----:B------:R-:W-:-:S03]  /*4580*/  ISETP.GE.U32.AND P5, PT, R7, 0x7fffff10, PT ;  /* 0x7fffff100700780c */ /* 0x000fc60003fa6070 */
[----:B------:R0:W-:Y:S01]  /*4590*/  STL [R1+0x72c], R4 ;  /* 0x00072c0401007387 */ /* 0x0001e20000100800 */
[----:B------:R-:W-:Y:S02]  /*45a0*/  PRMT R7, RZ, 0x7610, R7 ;  /* 0x00007610ff077816 */ /* 0x000fe40000000007 */
[----:B0-----:R-:W-:-:S04]  /*45b0*/  @!P3 LOP3.LUT R4, R5, R4, RZ, 0x3c, !PT ;  /* 0x000000040504b212 */ /* 0x001fc800078e3cff */
[----:B------:R-:W-:-:S05]  /*45c0*/  @!P3 LOP3.LUT R5, R5, R4, RZ, 0x3c, !PT ;  /* 0x000000040505b212 */ /* 0x000fca00078e3cff */
        /* <DEDUP_REMOVED lines=80> */
[----:B------:R-:W-:Y:S01]  /*4ad0*/  PRMT R7, RZ, 0x7610, R7 ;  /* 0x00007610ff077816 */ /* 0x000fe20000000007 */
[----:B0-----:R-:W-:Y:S01]  /*4ae0*/  IMAD R32, R70, 0x6c, RZ ;  /* 0x0000006c46207824 */ /* 0x001fe200078e02ff */
        /* <DEDUP_REMOVED lines=17> */
[----:B------:R-:W-:Y:S01]  /*4c00*/  VIADD R7, R6, 0xffffff97 ;  /* 0xffffff9706077836 */ /* 0x000fe20000000000 */
[----:B---3--:R0:W-:Y:S02]  /*4c10*/  STL [R1+0xc8], R31 ;  /* 0x0000c81f01007387 */ /* 0x0081e40000100800 */
[-C--:B------:R-:W-:Y:S02]  /*4c20*/  LEA.HI.X.SX32 R5, R5, R3.reuse, 0x1, P5 ;  /* 0x0000000305057211 */ /* 0x080fe400028f0eff */
[----:B------:R-:W-:Y:S02]  /*4c30*/  ISETP.GE.U32.AND P5, PT, R7, 0x7fffff18, PT ;  /* 0x7fffff180700780c */ /* 0x000fe40003fa6070 */
[----:B------:R-:W-:Y:S02]  /*4c40*/  PRMT R7, RZ, 0x7610, R7 ;  /* 0x00007610ff077816 */ /* 0x000fe40000000007 */
[----:B0-----:R-:W-:Y:S01]  /*4c50*/  IADD3 R31, P3, PT, R4, R2, RZ ;  /* 0x00000002041f7210 */ /* 0x001fe20007f7e0ff */
[----:B------:R-:W-:Y:S01]  /*4c60*/  IMAD.MOV.U32 R4, RZ, RZ, R34 ;  /* 0x000000ffff047224 */ /* 0x000fe200078e0022 */
[----:B------:R0:W-:Y:S04]  /*4c70*/  STL [R1+0x6f0], R34 ;  /* 0x0006f02201007387 */ /* 0x0001e80000100800 */
[----:B------:R2:W3:Y:S01]  /*4c80*/  @!P0 LDG.E.U16 R7, desc[UR20][R4.64] ;  /* 0x0000001404078981 */ /* 0x0004e2000c1e1500 */
[----:B0-----:R-:W-:-:S03]  /*4c90*/  LEA.HI.X.SX32 R34, R37, R3, 0x1, P3 ;  /* 0x0000000325227211 */ /* 0x001fc600018f0eff */
[----:B------:R-:W-:Y:S01]  /*4ca0*/  STL [R1+0x6e8], R31 ;  /* 0x0006e81f01007387 */ /* 0x000fe20000100800 */
[----:B--2---:R-:W-:-:S03]  /*4cb0*/  @!P4 IMAD.MOV.U32 R4, RZ, RZ, R31 ;  /* 0x000000ffff04c224 */ /* 0x004fc600078e001f */
[----:B------:R0:W-:Y:S02]  /*4cc0*/  STL [R1+0x6ec], R5 ;  /* 0x0006ec0501007387 */ /* 0x0001e40000100800 */
[----:B0-----:R-:W-:-:S05]  /*4cd0*/  @!P4 IMAD.MOV.U32 R5, RZ, RZ, R34 ;  /* 0x000000ffff05c224 */ /* 0x001fca00078e0022 */
[----:B------:R0:W2:Y:S01]  /*4ce0*/  @!P4 LDG.E.U16 R20, desc[UR20][R4.64] ;  /* 0x000000140414c981 */ /* 0x0000a2000c1e1500 */
[----:B------:R-:W-:-:S03]  /*4cf0*/  VIADD R10, R6, 0xffffff96 ;  /* 0xffffff96060a7836 */ /* 0x000fc60000000000 */
[----:B------:R-:W-:Y:S02]  /*4d00*/  STL [R1+0x6e4], R34 ;  /* 0x0006e42201007387 */ /* 0x000fe40000100800 */
[----:B------:R-:W-:Y:S01]  /*4d10*/  ISETP.GE.U32.AND P1, PT, R10, 0x7fffff17, PT ;  /* 0x7fffff170a00780c */ /* 0x000fe20003f26070 */
[C---:B0-----:R-:W-:Y:S02]  /*4d20*/  IMAD R5, R70.reuse, 0x69, RZ ;  /* 0x0000006946057824 */ /* 0x041fe400078e02ff */
[----:B------:R-:W-:-:S05]  /*4d30*/  IMAD R4, R70, 0xd0, RZ ;  /* 0x000000d046047824 */ /* 0x000fca00078e02ff */
[----:B------:R-:W-:Y:S02]  /*4d40*/  IADD3 R31, P0, PT, R4, R2, RZ ;  /* 0x00000002041f7210 */ /* 0x000fe40007f1e0ff */
[----:B------:R-:W-:Y:S01]  /*4d50*/  PRMT R30, RZ, 0x7610, R30 ;  /* 0x00007610ff1e7816 */ /* 0x000fe2000000001e */
[----:B---3--:R0:W-:Y:S02]  /*4d60*/  STL [R1+0xbc], R7 ;  /* 0x0000bc0701007387 */ /* 0x0081e40000100800 */
[----:B0-----:R-:W-:-:S05]  /*4d70*/  IMAD R7, R70, 0xd2, RZ ;  /* 0x000000d246077824 */ /* 0x001fca00078e02ff */
[----:B------:R-:W-:Y:S01]  /*4d80*/  IADD3 R34, P4, PT, R7, R2, RZ ;  /* 0x0000000207227210 */ /* 0x000fe20007f9e0ff */
[----:B------:R-:W-:-:S03]  /*4d90*/  VIADD R7, R6, 0xffffff99 ;  /* 0xffffff9906077836 */ /* 0x000fc60000000000 */
[----:B------:R-:W-:Y:S02]  /*4da0*/  LEA.HI.X.SX32 R5, R5, R3, 0x1, P4 ;  /* 0x0000000305057211 */ /* 0x000fe400020f0eff */
[----:B------:R-:W-:Y:S01]  /*4db0*/  ISETP.GE.U32.AND P4, PT, R7, 0x7fffff1a, PT ;  /* 0x7fffff1a0700780c */ /* 0x000fe20003f86070 */
[----:B------:R-:W-:Y:S01]  /*4dc0*/  IMAD.MOV.U32 R4, RZ, RZ, R34 ;  /* 0x000000ffff047224 */ /* 0x000fe200078e0022 */
[----:B------:R-:W-:Y:S01]  /*4dd0*/  PRMT R7, RZ, 0x7610, R7 ;  /* 0x00007610ff077816 */ /* 0x000fe20000000007 */
[----:B--2---:R0:W-:Y:S05]  /*4de0*/  STL [R1+0xc0], R20 ;  /* 0x0000c01401007387 */ /* 0x0041ea0000100800 */
[----:B------:R2:W3:Y:S01]  /*4df0*/  @!P1 LDG.E.U16 R7, desc[UR20][R4.64] ;  /* 0x0000001404079981 */ /* 0x0004e2000c1e1500 */
[----:B0-----:R-:W-:-:S03]  /*4e00*/  IMAD R20, R70, 0x68, RZ ;  /* 0x0000006846147824 */ /* 0x001fc600078e02ff */
[----:B------:R0:W-:Y:S04]  /*4e10*/  STL [R1+0x6e0], R34 ;  /* 0x0006e02201007387 */ /* 0x0001e80000100800 */
[----:B------:R-:W-:Y:S01]  /*4e20*/  STL [R1+0x6d8], R31 ;  /* 0x0006d81f01007387 */ /* 0x000fe20000100800 */
[----:B--2---:R-:W-:Y:S01]  /*4e30*/  @!P5 IMAD.MOV.U32 R4, RZ, RZ, R31 ;  /* 0x000000ffff04d224 */ /* 0x004fe200078e001f */
[----:B0-----:R-:W-:Y:S02]  /*4e40*/  LEA.HI.X.SX32 R34, R20, R3, 0x1, P0 ;  /* 0x0000000314227211 */ /* 0x001fe400000f0eff */
[----:B------:R0:W-:Y:S03]  /*4e50*/  STL [R1+0x6dc], R5 ;  /* 0x0006dc0501007387 */ /* 0x0001e60000100800 */
[----:B0-----:R-:W-:-:S05]  /*4e60*/  @!P5 IMAD.MOV.U32 R5, RZ, RZ, R34 ;  /* 0x000000ffff05d224 */ /* 0x001fca00078e0022 */
[----:B------:R0:W2:Y:S01]  /*4e70*/  @!P5 LDG.E.U16 R30, desc[UR20][R4.64] ;  /* 0x00000014041ed981 */ /* 0x0000a2000c1e1500 */
[----:B------:R-:W-:-:S03]  /*4e80*/  VIADD R10, R6, 0xffffff98 ;  /* 0xffffff98060a7836 */ /* 0x000fc60000000000 */
[----:B------:R4:W-:Y:S02]  /*4e90*/  STL [R1+0x6d4], R34 ;  /* 0x0006d42201007387 */ /* 0x0009e40000100800 */
[----:B------:R-:W-:Y:S01]  /*4ea0*/  ISETP.GE.U32.AND P3, PT, R10, 0x7fffff19, PT ;  /* 0x7fffff190a00780c */ /* 0x000fe20003f66070 */
[C---:B0-----:R-:W-:Y:S02]  /*4eb0*/  IMAD R5, R70.reuse, 0x67, RZ ;  /* 0x0000006746057824 */ /* 0x041fe400078e02ff */
[C---:B------:R-:W-:Y:S02]  /*4ec0*/  IMAD R4, R70.reuse, 0xcc, RZ ;  /* 0x000000cc46047824 */ /* 0x040fe400078e02ff */
[C---:B----4-:R-:W-:Y:S01]  /*4ed0*/  IMAD R34, R70.reuse, 0x66, RZ ;  /* 0x0000006646227824 */ /* 0x050fe200078e02ff */
[----:B------:R-:W-:Y:S01]  /*4ee0*/  PRMT R11, RZ, 0x7610, R11 ;  /* 0x00007610ff0b7816 */ /* 0x000fe2000000000b */
[----:B---3--:R0:W-:Y:S02]  /*4ef0*/  STL [R1+0xb0], R7 ;  /* 0x0000b00701007387 */ /* 0x0081e40000100800 */
[----:B0-----:R-:W-:-:S05]  /*4f00*/  IMAD R7, R70, 0xce, RZ ;  /* 0x000000ce46077824 */ /* 0x001fca00078e02ff */
[----:B------:R-:W-:Y:S01]  /*4f10*/  IADD3 R31, P5, PT, R7, R2, RZ ;  /* 0x00000002071f7210 */ /* 0x000fe20007fbe0ff */
[----:B------:R-:W-:-:S03]  /*4f20*/  VIADD R7, R6, 0xffffff9b ;  /* 0xffffff9b06077836 */ /* 0x000fc60000000000 */
[-C--:B------:R-:W-:Y:S02]  /*4f30*/  LEA.HI.X.SX32 R5, R5, R3.reuse, 0x1, P5 ;  /* 0x0000000305057211 */ /* 0x080fe400028f0eff */
[----:B------:R-:W-:Y:S02]  /*4f40*/  ISETP.GE.U32.AND P5, PT, R7, 0x7fffff1c, PT ;  /* 0x7fffff1c0700780c */ /* 0x000fe40003fa6070 */
[----:B------:R-:W-:Y:S01]  /*4f50*/  PRMT R7, RZ, 0x7610, R7 ;  /* 0x00007610ff077816 */ /* 0x000fe20000000007 */
[----:B--2---:R0:W-:Y:S02]  /*4f60*/  STL [R1+0xb4], R30 ;  /* 0x0000b41e01007387 */ /* 0x0041e40000100800 */
        /* <DEDUP_REMOVED lines=25> */
[----:B--2---:R0:W-:Y:S04]  /*5100*/  STL [R1+0xac], R11 ;  /* 0x0000ac0b01007387 */ /* 0x0041e80000100800 */
[----:B------:R2:W-:Y:S04]  /*5110*/  STL [R1+0x6c0], R31 ;  /* 0x0006c01f01007387 */ /* 0x0005e80000100800 */
[----:B------:R3:W4:Y:S01]  /*5120*/  @!P0 LDG.E.U16 R7, desc[UR20][R4.64] ;  /* 0x0000001404078981 */ /* 0x000722000c1e1500 */
[----:B0-----:R-:W-:-:S03]  /*5130*/  IMAD R11, R70, 0x64, RZ ;  /* 0x00000064460b7824 */ /* 0x001fc600078e02ff */
[----:B------:R-:W-:Y:S02]  /*5140*/  STL [R1+0x6b8], R30 ;  /* 0x0006b81e01007387 */ /* 0x000fe40000100800 */
[----:B--2---:R-:W-:Y:S02]  /*5150*/  LEA.HI.X.SX32 R31, R11, R3, 0x1, P3 ;  /* 0x000000030b1f7211 */ /* 0x004fe400018f0eff */
[----:B------:R0:W-:Y:S01]  /*5160*/  STL [R1+0x6bc], R5 ;  /* 0x0006bc0501007387 */ /* 0x0001e20000100800 */
[----:B---3--:R-:W-:Y:S02]  /*5170*/  @!P5 IMAD.MOV.U32 R4, RZ, RZ, R30 ;  /* 0x000000ffff04d224 */ /* 0x008fe400078e001e */
[----:B0-----:R-:W-:-:S05]  /*5180*/  @!P5 IMAD.MOV.U32 R5, RZ, RZ, R31 ;  /* 0x000000ffff05d224 */ /* 0x001fca00078e001f */
[----:B------:R0:W2:Y:S01]  /*5190*/  @!P5 LDG.E.U16 R29, desc[UR20][R4.64] ;  /* 0x00000014041dd981 */ /* 0x0000a2000c1e1500 */
[----:B------:R-:W-:-:S03]  /*51a0*/  VIADD R10, R6, 0xffffff9c ;  /* 0xffffff9c060a7836 */ /* 0x000fc60000000000 */
[----:B------:R3:W-:Y:S02]  /*51b0*/  STL [R1+0x6b4], R31 ;  /* 0x0006b41f01007387 */ /* 0x0007e40000100800 */
[----:B------:R-:W-:Y:S01]  /*51c0*/  ISETP.GE.U32.AND P1, PT, R10, 0x7fffff1d, PT ;  /* 0x7fffff1d0a00780c */ /* 0x000fe20003f26070 */
[C---:B0-----:R-:W-:Y:S02]  /*51d0*/  IMAD R5, R70.reuse, 0x63, RZ ;  /* 0x0000006346057824 */ /* 0x041fe400078e02ff */
[C---:B------:R-:W-:Y:S02]  /*51e0*/  IMAD R4, R70.reuse, 0xc4, RZ ;  /* 0x000000c446047824 */ /* 0x040fe400078e02ff */
[C---:B---3--:R-:W-:Y:S01]  /*51f0*/  IMAD R31, R70.reuse, 0x62, RZ ;  /* 0x00000062461f7824 */ /* 0x048fe200078e02ff */
[----:B------:R-:W-:Y:S01]  /*5200*/  PRMT R24, RZ, 0x7610, R24 ;  /* 0x00007610ff187816 */ /* 0x000fe20000000018 */
[----:B----4-:R0:W-:Y:S02]  /*5210*/  STL [R1+0xa0], R7 ;  /* 0x0000a00701007387 */ /* 0x0101e40000100800 */
[----:B0-----:R-:W-:-:S05]  /*5220*/  IMAD R7, R70, 0xc6, RZ ;  /* 0x000000c646077824 */ /* 0x001fca00078e02ff */
[----:B------:R-:W-:Y:S01]  /*5230*/  IADD3 R30, P5, PT, R7, R2, RZ ;  /* 0x00000002071e7210 */ /* 0x000fe20007fbe0ff */
[----:B------:R-:W-:-:S03]  /*5240*/  VIADD R7, R6, 0xffffff9f ;  /* 0xffffff9f06077836 */ /* 0x000fc60000000000 */
[----:B------:R-:W-:Y:S02]  /*5250*/  LEA.HI.X.SX32 R5, R5, R3, 0x1, P5 ;  /* 0x0000000305057211 */ /* 0x000fe400028f0eff */
[----:B------:R-:W-:Y:S01]  /*5260*/  ISETP.GE.U32.AND P5, PT, R7, 0x7fffff20, PT ;  /* 0x7fffff200700780c */ /* 0x000fe20003fa6070 */
[----:B--2---:R0:W-:Y:S01]  /*5270*/  STL [R1+0xa4], R29 ;  /* 0x0000a41d01007387 */ /* 0x0041e20000100800 */
[----:B------:R-:W-:-:S03]  /*5280*/  PRMT R7, RZ, 0x7610, R7 ;  /* 0x00007610ff077816 */ /* 0x000fc60000000007 */
[----:B------:R2:W-:Y:S01]  /*5290*/  STL [R1+0x6b0], R30 ;  /* 0x0006b01e01007387 */ /* 0x0005e20000100800 */
[----:B0-----:R-:W-:Y:S01]  /*52a0*/  IADD3 R29, P0, PT, R4, R2, RZ ;  /* 0x00000002041d7210 */ /* 0x001fe20007f1e0ff */
[----:B------:R-:W-:-:S03]  /*52b0*/  IMAD.MOV.U32 R4, RZ, RZ, R30 ;  /* 0x000000ffff047224 */ /* 0x000fc600078e001e */
[----:B--2---:R-:W-:Y:S01]  /*52c0*/  LEA.HI.X.SX32 R30, R31, R3, 0x1, P0 ;  /* 0x000000031f1e7211 */ /* 0x004fe200000f0eff */
[----:B------:R-:W-:Y:S04]  /*52d0*/  STL [R1+0x6a8], R29 ;  /* 0x0006a81d01007387 */ /* 0x000fe80000100800 */
[----:B------:R0:W-:Y:S04]  /*52e0*/  STL [R1+0x6ac], R5 ;  /* 0x0006ac0501007387 */ /* 0x0001e80000100800 */
[----:B------:R2:W3:Y:S02]  /*52f0*/  @!P1 LDG.E.U16 R7, desc[UR20][R4.64] ;  /* 0x0000001404079981 */ /* 0x0004e4000c1e1500 */
[----:B--2---:R-:W-:-:S02]  /*5300*/  @!P4 IMAD.MOV.U32 R4, RZ, RZ, R29 ;  /* 0x000000ffff04c224 */ /* 0x004fc400078e001d */
[----:B0-----:R-:W-:-:S05]  /*5310*/  @!P4 IMAD.MOV.U32 R5, RZ, RZ, R30 ;  /* 0x000000ffff05c224 */ /* 0x001fca00078e001e */
[----:B------:R0:W2:Y:S01]  /*5320*/  @!P4 LDG.E.U16 R24, desc[UR20][R4.64] ;  /* 0x000000140418c981 */ /* 0x0000a2000c1e1500 */
[----:B------:R-:W-:-:S03]  /*5330*/  VIADD R10, R6, 0xffffff9e ;  /* 0xffffff9e060a7836 */ /* 0x000fc60000000000 */
[----:B------:R-:W-:Y:S02]  /*5340*/  STL [R1+0x6a4], R30 ;  /* 0x0006a41e01007387 */ /* 0x000fe40000100800 */
[----:B------:R-:W-:Y:S01]  /*5350*/  ISETP.GE.U32.AND P3, PT, R10, 0x7fffff1f, PT ;  /* 0x7fffff1f0a00780c */ /* 0x000fe20003f66070 */
[C---:B0-----:R-:W-:Y:S02]  /*5360*/  IMAD R4, R70.reuse, 0xc0, RZ ;  /* 0x000000c046047824 */ /* 0x041fe400078e02ff */
[----:B------:R-:W-:Y:S01]  /*5370*/  IMAD R5, R70, 0x61, RZ ;  /* 0x0000006146057824 */ /* 0x000fe200078e02ff */
[----:B------:R-:W-:Y:S02]  /*5380*/  PRMT R153, RZ, 0x7610, R153 ;  /* 0x00007610ff997816 */ /* 0x000fe40000000099 */
[----:B------:R-:W-:Y:S02]  /*5390*/  IADD3 R29, P1, PT, R4, R2, RZ ;  /* 0x00000002041d7210 */ /* 0x000fe40007f3e0ff */
[----:B------:R-:W-:Y:S01]  /*53a0*/  PRMT R28, RZ, 0x7610, R28 ;  /* 0x00007610ff1c7816 */ /* 0x000fe2000000001c */
[----:B---3--:R0:W-:Y:S02]  /*53b0*/  STL [R1+0x88], R7 ;  /* 0x0000880701007387 */ /* 0x0081e40000100800 */
[----:B0-----:R-:W-:-:S05]  /*53c0*/  IMAD R7, R70, 0xc2, RZ ;  /* 0x000000c246077824 */ /* 0x001fca00078e02ff */
[----:B------:R-:W-:Y:S01]  /*53d0*/  IADD3 R30, P4, PT, R7, R2, RZ ;  /* 0x00000002071e7210 */ /* 0x000fe20007f9e0ff */
[----:B--2---:R0:W-:Y:S03]  /*53e0*/  STL [R1+0x9c], R24 ;  /* 0x00009c1801007387 */ /* 0x0041e60000100800 */
[----:B------:R-:W-:Y:S01]  /*53f0*/  LEA.HI.X.SX32 R5, R5, R3, 0x1, P4 ;  /* 0x0000000305057211 */ /* 0x000fe200020f0eff */
[----:B------:R-:W-:Y:S01]  /*5400*/  IMAD.MOV.U32 R4, RZ, RZ, R30 ;  /* 0x000000ffff047224 */ /* 0x000fe200078e001e */
[----:B------:R2:W-:Y:S01]  /*5410*/  STL [R1+0x6a0], R30 ;  /* 0x0006a01e01007387 */ /* 0x0005e20000100800 */
[----:B0-----:R-:W-:-:S03]  /*5420*/  IMAD R24, R70, 0x60, RZ ;  /* 0x0000006046187824 */ /* 0x001fc600078e02ff */
[----:B------:R-:W-:Y:S02]  /*5430*/  STL [R1+0x698], R29 ;  /* 0x0006981d01007387 */ /* 0x000fe40000100800 */
[----:B--2---:R-:W-:Y:S02]  /*5440*/  LEA.HI.X.SX32 R30, R24, R3, 0x1, P1 ;  /* 0x00000003181e7211 */ /* 0x004fe400008f0eff */
[----:B------:R0:W-:Y:S04]  /*5450*/  STL [R1+0x69c], R5 ;  /* 0x00069c0501007387 */ /* 0x0001e80000100800 */
[----:B------:R2:W3:Y:S02]  /*5460*/  @!P3 LDG.E.U16 R153, desc[UR20][R4.64] ;  /* 0x000000140499b981 */ /* 0x0004e4000c1e1500 */
[----:B--2---:R-:W-:-:S02]  /*5470*/  @!P5 IMAD.MOV.U32 R4, RZ, RZ, R29 ;  /* 0x000000ffff04d224 */ /* 0x004fc400078e001d */
[----:B0-----:R-:W-:-:S05]  /*5480*/  @!P5 IMAD.MOV.U32 R5, RZ, RZ, R30 ;  /* 0x000000ffff05d224 */ /* 0x001fca00078e001e */
[----:B------:R0:W2:Y:S01]  /*5490*/  @!P5 LDG.E.U16 R28, desc[UR20][R4.64] ;  /* 0x00000014041cd981 */ /* 0x0000a2000c1e1500 */
[C---:B------:R-:W-:Y:S02]  /*54a0*/  VIADD R10, R6.reuse, 0xffffffa0 ;  /* 0xffffffa0060a7836 */ /* 0x040fe40000000000 */
[----:B------:R-:W-:-:S03]  /*54b0*/  VIADD R7, R6, 0xffffffa1 ;  /* 0xffffffa106077836 */ /* 0x000fc60000000000 */
[----:B------:R-:W-:Y:S02]  /*54c0*/  ISETP.GE.U32.AND P0, PT, R10, 0x7fffff21, PT ;  /* 0x7fffff210a00780c */ /* 0x000fe40003f06070 */
[----:B------:R-:W-:Y:S01]  /*54d0*/  ISETP.GE.U32.AND P4, PT, R7, 0x7fffff22, PT ;  /* 0x7fffff220700780c */ /* 0x000fe20003f86070 */
[C---:B------:R-:W-:Y:S01]  /*54e0*/  IMAD R7, R70.reuse, 0xbe, RZ ;  /* 0x000000be46077824 */ /* 0x040fe200078e02ff */
[----:B------:R4:W-:Y:S01]  /*54f0*/  STL [R1+0x694], R30 ;  /* 0x0006941e01007387 */ /* 0x0009e20000100800 */
[C---:B0-----:R-:W-:Y:S02]  /*5500*/  IMAD R4, R70.reuse, 0xbc, RZ ;  /* 0x000000bc46047824 */ /* 0x041fe400078e02ff */
[C---:B------:R-:W-:Y:S01]  /*5510*/  IMAD R5, R70.reuse, 0x5f, RZ ;  /* 0x0000005f46057824 */ /* 0x040fe200078e02ff */
[----:B------:R-:W-:Y:S01]  /*5520*/  PRMT R132, RZ, 0x7610, R132 ;  /* 0x00007610ff847816 */ /* 0x000fe20000000084 */
[----:B----4-:R-:W-:Y:S01]  /*5530*/  IMAD R30, R70, 0x5e, RZ ;  /* 0x0000005e461e7824 */ /* 0x010fe200078e02ff */
[----:B------:R-:W-:Y:S01]  /*5540*/  PRMT R16, RZ, 0x7610, R16 ;  /* 0x00007610ff107816 */ /* 0x000fe20000000010 */
[----:B---3--:R0:W-:Y:S02]  /*5550*/  STL [R1+0x7c], R153 ;  /* 0x00007c9901007387 */ /* 0x0081e40000100800 */
[----:B0-----:R-:W-:-:S02]  /*5560*/  IADD3 R153, P5, PT, R7, R2, RZ ;  /* 0x0000000207997210 */ /* 0x001fc40007fbe0ff */
[----:B--2---:R0:W-:Y:S02]  /*5570*/  STL [R1+0x80], R28 ;  /* 0x0000801c01007387 */ /* 0x0041e40000100800 */
[----:B------:R-:W-:Y:S02]  /*5580*/  LEA.HI.X.SX32 R5, R5, R3, 0x1, P5 ;  /* 0x0000000305057211 */ /* 0x000fe400028f0eff */
[----:B------:R-:W-:Y:S01]  /*5590*/  STL [R1+0x690], R153 ;  /* 0x0006909901007387 */ /* 0x000fe20000100800 */
[----:B0-----:R-:W-:Y:S01]  /*55a0*/  IADD3 R28, P3, PT, R4, R2, RZ ;  /* 0x00000002041c7210 */ /* 0x001fe20007f7e0ff */
[----:B------:R-:W-:-:S03]  /*55b0*/  @!P0 IMAD.MOV.U32 R4, RZ, RZ, R153 ;  /* 0x000000ffff048224 */ /* 0x000fc600078e0099 */
[----:B------:R-:W-:Y:S01]  /*55c0*/  LEA.HI.X.SX32 R29, R30, R3, 0x1, P3 ;  /* 0x000000031e1d7211 */ /* 0x000fe200018f0eff */
[----:B------:R-:W-:Y:S04]  /*55d0*/  STL [R1+0x688], R28 ;  /* 0x0006881c01007387 */ /* 0x000fe80000100800 */
[----:B------:R0:W-:Y:S04]  /*55e0*/  STL [R1+0x68c], R5 ;  /* 0x00068c0501007387 */ /* 0x0001e80000100800 */
[----:B------:R2:W3:Y:S02]  /*55f0*/  @!P0 LDG.E.U16 R132, desc[UR20][R4.64] ;  /* 0x0000001404848981 */ /* 0x0004e4000c1e1500 */
[----:B--2---:R-:W-:-:S02]  /*5600*/  @!P4 IMAD.MOV.U32 R4, RZ, RZ, R28 ;  /* 0x000000ffff04c224 */ /* 0x004fc400078e001c */
[----:B0-----:R-:W-:-:S05]  /*5610*/  @!P4 IMAD.MOV.U32 R5, RZ, RZ, R29 ;  /* 0x000000ffff05c224 */ /* 0x001fca00078e001d */
[----:B------:R0:W2:Y:S01]  /*5620*/  @!P4 LDG.E.U16 R16, desc[UR20][R4.64] ;  /* 0x000000140410c981 */ /* 0x0000a2000c1e1500 */
[C---:B------:R-:W-:Y:S02]  /*5630*/  VIADD R7, R6.reuse, 0xffffffa3 ;  /* 0xffffffa306077836 */ /* 0x040fe40000000000 */
[----:B------:R-:W-:-:S03]  /*5640*/  VIADD R10, R6, 0xffffffa2 ;  /* 0xffffffa2060a7836 */ /* 0x000fc60000000000 */
[----:B------:R-:W-:Y:S01]  /*5650*/  ISETP.GE.U32.AND P5, PT, R7, 0x7fffff24, PT ;  /* 0x7fffff240700780c */ /* 0x000fe20003fa6070 */
[----:B------:R-:W-:Y:S01]  /*5660*/  IMAD R7, R70, 0xba, RZ ;  /* 0x000000ba46077824 */ /* 0x000fe200078e02ff */
[----:B------:R-:W-:Y:S01]  /*5670*/  ISETP.GE.U32.AND P1, PT, R10, 0x7fffff23, PT ;  /* 0x7fffff230a00780c */ /* 0x000fe20003f26070 */
[----:B------:R-:W-:Y:S01]  /*5680*/  STL [R1+0x684], R29 ;  /* 0x0006841d01007387 */ /* 0x000fe20000100800 */
[C---:B0-----:R-:W-:Y:S02]  /*5690*/  IMAD R5, R70.reuse, 0x5d, RZ ;  /* 0x0000005d46057824 */ /* 0x041fe400078e02ff */
[----:B------:R-:W-:Y:S01]  /*56a0*/  IMAD R4, R70, 0xb8, RZ ;  /* 0x000000b846047824 */ /* 0x000fe200078e02ff */
[----:B------:R-:W-:-:S04]  /*56b0*/  PRMT R119, RZ, 0x7610, R119 ;  /* 0x00007610ff777816 */ /* 0x000fc80000000077 */
[-C--:B------:R-:W-:Y:S02]  /*56c0*/  IADD3 R28, P0, PT, R4, R2.reuse, RZ ;  /* 0x00000002041c7210 */ /* 0x080fe40007f1e0ff */
[----:B------:R-:W-:Y:S01]  /*56d0*/  PRMT R26, RZ, 0x7610, R26 ;  /* 0x00007610ff1a7816 */ /* 0x000fe2000000001a */
[----:B--2---:R-:W-:Y:S04]  /*56e0*/  STL [R1+0x78], R16 ;  /* 0x0000781001007387 */ /* 0x004fe80000100800 */
[----:B---3--:R0:W-:Y:S02]  /*56f0*/  STL [R1+0x74], R132 ;  /* 0x0000748401007387 */ /* 0x0081e40000100800 */
[----:B0-----:R-:W-:Y:S01]  /*5700*/  IADD3 R132, P4, PT, R7, R2, RZ ;  /* 0x0000000207847210 */ /* 0x001fe20007f9e0ff */
[----:B------:R-:W-:-:S03]  /*5710*/  IMAD R16, R70, 0x5c, RZ ;  /* 0x0000005c46107824 */ /* 0x000fc600078e02ff */
[-C--:B------:R-:W-:Y:S01]  /*5720*/  LEA.HI.X.SX32 R153, R5, R3.reuse, 0x1, P4 ;  /* 0x0000000305997211 */ /* 0x080fe200020f0eff */
[----:B------:R-:W-:Y:S01]  /*5730*/  @!P1 IMAD.MOV.U32 R4, RZ, RZ, R132 ;  /* 0x000000ffff049224 */ /* 0x000fe200078e0084 */
[----:B------:R-:W-:-:S03]  /*5740*/  LEA.HI.X.SX32 R29, R16, R3, 0x1, P0 ;  /* 0x00000003101d7211 */ /* 0x000fc600000f0eff */
[----:B------:R-:W-:-:S05]  /*5750*/  @!P1 IMAD.MOV.U32 R5, RZ, RZ, R153 ;  /* 0x000000ffff059224 */ /* 0x000fca00078e0099 */
[----:B------:R0:W2:Y:S02]  /*5760*/  @!P1 LDG.E.U16 R119, desc[UR20][R4.64] ;  /* 0x0000001404779981 */ /* 0x0000a4000c1e1500 */
[----:B0-----:R-:W-:Y:S02]  /*5770*/  @!P5 IMAD.MOV.U32 R4, RZ, RZ, R28 ;  /* 0x000000ffff04d224 */ /* 0x001fe400078e001c */
[----:B------:R-:W-:-:S05]  /*5780*/  @!P5 IMAD.MOV.U32 R5, RZ, RZ, R29 ;  /* 0x000000ffff05d224 */ /* 0x000fca00078e001d */
[----:B------:R0:W3:Y:S01]  /*5790*/  @!P5 LDG.E.U16 R26, desc[UR20][R4.64] ;  /* 0x00000014041ad981 */ /* 0x0000e2000c1e1500 */
[C---:B------:R-:W-:Y:S02]  /*57a0*/  VIADD R7, R6.reuse, 0xffffffa5 ;  /* 0xffffffa506077836 */ /* 0x040fe40000000000 */
[----:B------:R-:W-:Y:S01]  /*57b0*/  VIADD R10, R6, 0xffffffa4 ;  /* 0xffffffa4060a7836 */ /* 0x000fe20000000000 */
[----:B------:R-:W-:Y:S02]  /*57c0*/  STL [R1+0x680], R132 ;  /* 0x0006808401007387 */ /* 0x000fe40000100800 */
[----:B------:R-:W-:Y:S01]  /*57d0*/  ISETP.GE.U32.AND P4, PT, R7, 0x7fffff26, PT ;  /* 0x7fffff260700780c */ /* 0x000fe20003f86070 */
[----:B------:R-:W-:Y:S01]  /*57e0*/  IMAD R7, R70, 0xb6, RZ ;  /* 0x000000b646077824 */ /* 0x000fe200078e02ff */
[----:B------:R-:W-:Y:S01]  /*57f0*/  ISETP.GE.U32.AND P3, PT, R10, 0x7fffff25, PT ;  /* 0x7fffff250a00780c */ /* 0x000fe20003f66070 */
[----:B------:R-:W-:Y:S01]  /*5800*/  STL [R1+0x678], R28 ;  /* 0x0006781c01007387 */ /* 0x000fe20000100800 */
[----:B0-----:R-:W-:-:S03]  /*5810*/  IMAD R5, R70, 0x5b, RZ ;  /* 0x0000005b46057824 */ /* 0x001fc600078e02ff */
[----:B------:R-:W-:Y:S01]  /*5820*/  STL [R1+0x67c], R153 ;  /* 0x00067c9901007387 */ /* 0x000fe20000100800 */
[----:B------:R-:W-:-:S03]  /*5830*/  IMAD R4, R70, 0xb4, RZ ;  /* 0x000000b446047824 */ /* 0x000fc600078e02ff */
[----:B------:R0:W-:Y:S01]  /*5840*/  STL [R1+0x674], R29 ;  /* 0x0006741d01007387 */ /* 0x0001e20000100800 */
[----:B------:R-:W-:Y:S01]  /*5850*/  PRMT R69, RZ, 0x7610, R69 ;  /* 0x00007610ff457816 */ /* 0x000fe20000000045 */
[----:B0-----:R-:W-:Y:S01]  /*5860*/  IMAD R29, R70, 0x5a, RZ ;  /* 0x0000005a461d7824 */ /* 0x001fe200078e02ff */
[----:B------:R-:W-:Y:S01]  /*5870*/  PRMT R23, RZ, 0x7610, R23 ;  /* 0x00007610ff177816 */ /* 0x000fe20000000017 */
[----:B--2---:R0:W-:Y:S02]  /*5880*/  STL [R1+0x6c], R119 ;  /* 0x00006c7701007387 */ /* 0x0041e40000100800 */
[----:B0-----:R-:W-:-:S04]  /*5890*/  IADD3 R119, P5, PT, R7, R2, RZ ;  /* 0x0000000207777210 */ /* 0x001fc80007fbe0ff */
[----:B------:R-:W-:Y:S01]  /*58a0*/  LEA.HI.X.SX32 R132, R5, R3, 0x1, P5 ;  /* 0x0000000305847211 */ /* 0x000fe200028f0eff */
[----:B---3--:R0:W-:Y:S04]  /*58b0*/  STL [R1+0x70], R26 ;  /* 0x0000701a01007387 */ /* 0x0081e80000100800 */
[----:B------:R-:W-:Y:S01]  /*58c0*/  @!P3 IMAD.MOV.U32 R5, RZ, RZ, R132 ;  /* 0x000000ffff05b224 */ /* 0x000fe200078e0084 */
[----:B0-----:R-:W-:Y:S01]  /*58d0*/  IADD3 R26, P1, PT, R4, R2, RZ ;  /* 0x00000002041a7210 */ /* 0x001fe20007f3e0ff */
[----:B------:R-:W-:-:S03]  /*58e0*/  @!P3 IMAD.MOV.U32 R4, RZ, RZ, R119 ;  /* 0x000000ffff04b224 */ /* 0x000fc600078e0077 */
[----:B------:R-:W-:Y:S02]  /*58f0*/  LEA.HI.X.SX32 R28, R29, R3, 0x1, P1 ;  /* 0x000000031d1c7211 */ /* 0x000fe400008f0eff */
        /* <DEDUP_REMOVED lines=10> */
[----:B------:R4:W-:Y:S01]  /*59a0*/  STL [R1+0x668], R26 ;  /* 0x0006681a01007387 */ /* 0x0009e20000100800 */
[----:B0-----:R-:W-:-:S03]  /*59b0*/  IMAD R5, R70, 0x59, RZ ;  /* 0x0000005946057824 */ /* 0x001fc600078e02ff */
[----:B------:R-:W-:Y:S01]  /*59c0*/  STL [R1+0x66c], R132 ;  /* 0x00066c8401007387 */ /* 0x000fe20000100800 */
[----:B------:R-:W-:-:S03]  /*59d0*/  IMAD R4, R70, 0xb0, RZ ;  /* 0x000000b046047824 */ /* 0x000fc600078e02ff */
[----:B------:R-:W-:Y:S01]  /*59e0*/  STL [R1+0x664], R28 ;  /* 0x0006641c01007387 */ /* 0x000fe20000100800 */
[----:B----4-:R-:W-:Y:S01]  /*59f0*/  IMAD R26, R70, 0x58, RZ ;  /* 0x00000058461a7824 */ /* 0x010fe200078e02ff */
[----:B------:R-:W-:Y:S02]  /*5a00*/  PRMT R68, RZ, 0x7610, R68 ;  /* 0x00007610ff447816 */ /* 0x000fe40000000044 */
        /* <DEDUP_REMOVED lines=70> */
[----:B------:R-:W-:Y:S01]  /*5e70*/  STL [R1+0x638], R19 ;  /* 0x0006381301007387 */ /* 0x000fe20000100800 */
[----:B------:R-:W-:-:S03]  /*5e80*/  ISETP.GE.U32.AND P0, PT, R10, 0x7fffff2d, PT ;  /* 0x7fffff2d0a00780c */ /* 0x000fc60003f06070 */
[----:B------:R-:W-:Y:S01]  /*5e90*/  STL [R1+0x63c], R68 ;  /* 0x00063c4401007387 */ /* 0x000fe20000100800 */
[----:B0-----:R-:W-:-:S03]  /*5ea0*/  IMAD R5, R70, 0x53, RZ ;  /* 0x0000005346057824 */ /* 0x001fc600078e02ff */
[----:B------:R0:W-:Y:S01]  /*5eb0*/  STL [R1+0x634], R23 ;  /* 0x0006341701007387 */ /* 0x0001e20000100800 */
[C---:B------:R-:W-:Y:S01]  /*5ec0*/  IMAD R4, R70.reuse, 0xa4, RZ ;  /* 0x000000a446047824 */ /* 0x040fe200078e02ff */
[-C--:B0-----:R-:W-:Y:S01]  /*5ed0*/  IADD3 R23, P5, PT, R7, R2.reuse, RZ ;  /* 0x0000000207177210 */ /* 0x081fe20007fbe0ff */
[----:B------:R-:W-:Y:S01]  /*5ee0*/  IMAD R27, R70, 0x52, RZ ;  /* 0x00000052461b7824 */ /* 0x000fe200078e02ff */
[----:B------:R-:W-:Y:S02]  /*5ef0*/  PRMT R22, RZ, 0x7610, R22 ;  /* 0x00007610ff167816 */ /* 0x000fe40000000016 */
[----:B------:R-:W-:Y:S01]  /*5f00*/  PRMT R14, RZ, 0x7610, R14 ;  /* 0x00007610ff0e7816 */ /* 0x000fe2000000000e */
[----:B---3--:R0:W-:Y:S04]  /*5f10*/  STL [R1+0x38], R15 ;  /* 0x0000380f01007387 */ /* 0x0081e80000100800 */
[----:B------:R-:W-:Y:S04]  /*5f20*/  STL [R1+0x630], R23 ;  /* 0x0006301701007387 */ /* 0x000fe80000100800 */
[----:B--2---:R2:W-:Y:S01]  /*5f30*/  STL [R1+0x34], R25 ;  /* 0x0000341901007387 */ /* 0x0045e20000100800 */
[----:B0-----:R-:W-:Y:S01]  /*5f40*/  IADD3 R15, P3, PT, R4, R2, RZ ;  /* 0x00000002040f7210 */ /* 0x001fe20007f7e0ff */
[----:B------:R-:W-:Y:S01]  /*5f50*/  @!P0 IMAD.MOV.U32 R4, RZ, RZ, R23 ;  /* 0x000000ffff048224 */ /* 0x000fe200078e0017 */
[----:B--2---:R-:W-:-:S02]  /*5f60*/  LEA.HI.X.SX32 R25, R5, R3, 0x1, P5 ;  /* 0x0000000305197211 */ /* 0x004fc400028f0eff */
[----:B------:R-:W-:-:S03]  /*5f70*/  LEA.HI.X.SX32 R19, R27, R3, 0x1, P3 ;  /* 0x000000031b137211 */ /* 0x000fc600018f0eff */
[----:B------:R-:W-:-:S05]  /*5f80*/  @!P0 IMAD.MOV.U32 R5, RZ, RZ, R25 ;  /* 0x000000ffff058224 */ /* 0x000fca00078e0019 */
[----:B------:R0:W2:Y:S02]  /*5f90*/  @!P0 LDG.E.U16 R22, desc[UR20][R4.64] ;  /* 0x0000001404168981 */ /* 0x0000a4000c1e1500 */
[----:B0-----:R-:W-:Y:S02]  /*5fa0*/  @!P4 IMAD.MOV.U32 R4, RZ, RZ, R15 ;  /* 0x000000ffff04c224 */ /* 0x001fe400078e000f */
[----:B------:R-:W-:-:S05]  /*5fb0*/  @!P4 IMAD.MOV.U32 R5, RZ, RZ, R19 ;  /* 0x000000ffff05c224 */ /* 0x000fca00078e0013 */
[----:B------:R0:W3:Y:S01]  /*5fc0*/  @!P4 LDG.E.U16 R14, desc[UR20][R4.64] ;  /* 0x00000014040ec981 */ /* 0x0000e2000c1e1500 */
[C---:B------:R-:W-:Y:S02]  /*5fd0*/  VIADD R7, R6.reuse, 0xffffffaf ;  /* 0xffffffaf06077836 */ /* 0x040fe40000000000 */
[----:B------:R-:W-:-:S03]  /*5fe0*/  VIADD R10, R6, 0xffffffae ;  /* 0xffffffae060a7836 */ /* 0x000fc60000000000 */
        /* <DEDUP_REMOVED lines=8> */
[----:B------:R-:W-:Y:S02]  /*6070*/  PRMT R18, RZ, 0x7610, R18 ;  /* 0x00007610ff127816 */ /* 0x000fe40000000012 */
[----:B0-----:R-:W-:-:S04]  /*6080*/  IADD3 R19, P4, PT, R7, R2, RZ ;  /* 0x0000000207137210 */ /* 0x001fc80007f9e0ff */
[----:B------:R-:W-:-:S05]  /*6090*/  LEA.HI.X.SX32 R23, R5, R3, 0x1, P4 ;  /* 0x0000000305177211 */ /* 0x000fca00020f0eff */
[----:B------:R-:W-:Y:S01]  /*60a0*/  @!P1 IMAD.MOV.U32 R5, RZ, RZ, R23 ;  /* 0x000000ffff059224 */ /* 0x000fe200078e0017 */
[----:B------:R-:W-:Y:S01]  /*60b0*/  PRMT R12, RZ, 0x7610, R12 ;  /* 0x00007610ff0c7816 */ /* 0x000fe2000000000c */
[----:B--2---:R0:W-:Y:S02]  /*60c0*/  STL [R1+0x20], R22 ;  /* 0x0000201601007387 */ /* 0x0041e40000100800 */
[----:B0-----:R-:W-:Y:S02]  /*60d0*/  IMAD R22, R70, 0x50, RZ ;  /* 0x0000005046167824 */ /* 0x001fe400078e02ff */
[----:B---3--:R0:W-:Y:S02]  /*60e0*/  STL [R1+0x24], R14 ;  /* 0x0000240e01007387 */ /* 0x0081e40000100800 */
        /* <DEDUP_REMOVED lines=18> */
[----:B0-----:R-:W-:Y:S01]  /*6210*/  IADD3 R15, P5, PT, R7, R2, RZ ;  /* 0x00000002070f7210 */ /* 0x001fe20007fbe0ff */
[----:B------:R-:W-:Y:S01]  /*6220*/  IMAD R25, R70, 0x4e, RZ ;  /* 0x0000004e46197824 */ /* 0x000fe200078e02ff */
[----:B------:R-:W-:Y:S01]  /*6230*/  PRMT R164, RZ, 0x7610, R164 ;  /* 0x00007610ffa47816 */ /* 0x000fe200000000a4 */
[C---:B------:R-:W-:Y:S01]  /*6240*/  VIADD R7, R6.reuse, 0xffffffb3 ;  /* 0xffffffb306077836 */ /* 0x040fe20000000000 */
[----:B------:R-:W-:Y:S01]  /*6250*/  PRMT R165, RZ, 0x7610, R165 ;  /* 0x00007610ffa57816 */ /* 0x000fe200000000a5 */
[----:B------:R-:W-:-:S05]  /*6260*/  VIADD R10, R6, 0xffffffb2 ;  /* 0xffffffb2060a7836 */ /* 0x000fca0000000000 */
[----:B------:R-:W-:Y:S02]  /*6270*/  ISETP.GE.U32.AND P0, PT, R10, 0x7fffff33, PT ;  /* 0x7fffff330a00780c */ /* 0x000fe40003f06070 */
[----:B------:R-:W-:Y:S01]  /*6280*/  PRMT R162, RZ, 0x7610, R162 ;  /* 0x00007610ffa27816 */ /* 0x000fe200000000a2 */
[----:B------:R-:W-:Y:S01]  /*6290*/  VIADD R10, R6, 0xffffffb4 ;  /* 0xffffffb4060a7836 */ /* 0x000fe20000000000 */
[----:B------:R-:W-:Y:S01]  /*62a0*/  PRMT R163, RZ, 0x7610, R163 ;  /* 0x00007610ffa37816 */ /* 0x000fe200000000a3 */
[----:B------:R-:W-:Y:S01]  /*62b0*/  IMAD R23, R70, 0x4a, RZ ;  /* 0x0000004a46177824 */ /* 0x000fe200078e02ff */
[----:B------:R-:W-:Y:S02]  /*62c0*/  PRMT R160, RZ, 0x7610, R160 ;  /* 0x00007610ffa07816 */ /* 0x000fe400000000a0 */
[----:B------:R-:W-:Y:S02]  /*62d0*/  PRMT R161, RZ, 0x7610, R161 ;  /* 0x00007610ffa17816 */ /* 0x000fe400000000a1 */
[----:B------:R-:W-:-:S02]  /*62e0*/  PRMT R158, RZ, 0x7610, R158 ;  /* 0x00007610ff9e7816 */ /* 0x000fc4000000009e */
[----:B------:R-:W-:Y:S02]  /*62f0*/  PRMT R159, RZ, 0x7610, R159 ;  /* 0x00007610ff9f7816 */ /* 0x000fe4000000009f */
[----:B------:R-:W-:Y:S02]  /*6300*/  PRMT R148, RZ, 0x7610, R148 ;  /* 0x00007610ff947816 */ /* 0x000fe40000000094 */
[----:B------:R-:W-:Y:S02]  /*6310*/  PRMT R157, RZ, 0x7610, R157 ;  /* 0x00007610ff9d7816 */ /* 0x000fe4000000009d */
        /* <DEDUP_REMOVED lines=9> */
[----:B------:R-:W-:Y:S01]  /*63b0*/  PRMT R66, RZ, 0x7610, R66 ;  /* 0x00007610ff427816 */ /* 0x000fe20000000042 */
[----:B---3--:R0:W-:Y:S04]  /*63c0*/  STL [R1+0x1c], R12 ;  /* 0x00001c0c01007387 */ /* 0x0081e80000100800 */
[----:B------:R-:W-:Y:S04]  /*63d0*/  STL [R1+0x610], R15 ;  /* 0x0006100f01007387 */ /* 0x000fe80000100800 */
[----:B--2---:R2:W-:Y:S01]  /*63e0*/  STL [R1], R18 ;  /* 0x0000001201007387 */ /* 0x0045e20000100800 */
[----:B0-----:R-:W-:Y:S01]  /*63f0*/  IADD3 R12, P1, PT, R4, R2, RZ ;  /* 0x00000002040c7210 */ /* 0x001fe20007f3e0ff */
[----:B------:R-:W-:Y:S01]  /*6400*/  @!P3 IMAD.MOV.U32 R4, RZ, RZ, R15 ;  /* 0x000000ffff04b224 */ /* 0x000fe200078e000f */
[----:B--2---:R-:W-:-:S02]  /*6410*/  LEA.HI.X.SX32 R18, R5, R3, 0x1, P5 ;  /* 0x0000000305127211 */ /* 0x004fc400028f0eff */
[----:B------:R-:W-:-:S03]  /*6420*/  LEA.HI.X.SX32 R14, R25, R3, 0x1, P1 ;  /* 0x00000003190e7211 */ /* 0x000fc600008f0eff */
[----:B------:R-:W-:Y:S01]  /*6430*/  @!P3 IMAD.MOV.U32 R5, RZ, RZ, R18 ;  /* 0x000000ffff05b224 */ /* 0x000fe200078e0012 */
[----:B------:R-:W-:Y:S01]  /*6440*/  ISETP.GE.U32.AND P5, PT, R7, 0x7fffff34, PT ;  /* 0x7fffff340700780c */ /* 0x000fe20003fa6070 */
[----:B------:R-:W-:-:S03]  /*6450*/  IMAD R7, R70, 0x9a, RZ ;  /* 0x0000009a46077824 */ /* 0x000fc600078e02ff */
[----:B------:R0:W5:Y:S02]  /*6460*/  @!P3 LDG.E.U16 R164, desc[UR20][R4.64] ;  /* 0x0000001404a4b981 */ /* 0x000164000c1e1500 */
[----:B0-----:R-:W-:Y:S02]  /*6470*/  @!P4 IMAD.MOV.U32 R4, RZ, RZ, R12 ;  /* 0x000000ffff04c224 */ /* 0x001fe400078e000c */
[----:B------:R-:W-:-:S05]  /*6480*/  @!P4 IMAD.MOV.U32 R5, RZ, RZ, R14 ;  /* 0x000000ffff05c224 */ /* 0x000fca00078e000e */
[----:B------:R0:W5:Y:S01]  /*6490*/  @!P4 LDG.E.U16 R165, desc[UR20][R4.64] ;  /* 0x0000001404a5c981 */ /* 0x000162000c1e1500 */
[----:B------:R-:W-:-:S03]  /*64a0*/  IADD3 R15, P4, PT, R7, R2, RZ ;  /* 0x00000002070f7210 */ /* 0x000fc60007f9e0ff */
[----:B------:R2:W-:Y:S01]  /*64b0*/  STL [R1+0x608], R12 ;  /* 0x0006080c01007387 */ /* 0x0005e20000100800 */
[C---:B0-----:R-:W-:Y:S02]  /*64c0*/  IMAD R5, R70.reuse, 0x4d, RZ ;  /* 0x0000004d46057824 */ /* 0x041fe400078e02ff */
[----:B------:R-:W-:Y:S01]  /*64d0*/  IMAD R4, R70, 0x98, RZ ;  /* 0x0000009846047824 */ /* 0x000fe200078e02ff */
[----:B------:R0:W-:Y:S02]  /*64e0*/  STL [R1+0x60c], R18 ;  /* 0x00060c1201007387 */ /* 0x0001e40000100800 */
[----:B------:R-:W-:Y:S02]  /*64f0*/  LEA.HI.X.SX32 R19, R5, R3, 0x1, P4 ;  /* 0x0000000305137211 */ /* 0x000fe400020f0eff */
[----:B--2---:R-:W-:Y:S01]  /*6500*/  IADD3 R12, P3, PT, R4, R2, RZ ;  /* 0x00000002040c7210 */ /* 0x004fe20007f7e0ff */
[----:B------:R2:W-:Y:S01]  /*6510*/  STL [R1+0x604], R14 ;  /* 0x0006040e01007387 */ /* 0x0005e20000100800 */
[----:B------:R-:W-:-:S02]  /*6520*/  @!P0 IMAD.MOV.U32 R4, RZ, RZ, R15 ;  /* 0x000000ffff048224 */ /* 0x000fc400078e000f */
[----:B0-----:R-:W-:Y:S02]  /*6530*/  IMAD R18, R70, 0x4c, RZ ;  /* 0x0000004c46127824 */ /* 0x001fe400078e02ff */
[----:B------:R-:W-:Y:S02]  /*6540*/  @!P0 IMAD.MOV.U32 R5, RZ, RZ, R19 ;  /* 0x000000ffff058224 */ /* 0x000fe400078e0013 */
[----:B------:R-:W-:Y:S01]  /*6550*/  VIADD R7, R6, 0xffffffb5 ;  /* 0xffffffb506077836 */ /* 0x000fe20000000000 */
[----:B--2---:R-:W-:Y:S02]  /*6560*/  LEA.HI.X.SX32 R14, R18, R3, 0x1, P3 ;  /* 0x00000003120e7211 */ /* 0x004fe400018f0eff */
[----:B------:R0:W5:Y:S02]  /*6570*/  @!P0 LDG.E.U16 R162, desc[UR20][R4.64] ;  /* 0x0000001404a28981 */ /* 0x000164000c1e1500 */
[----:B------:R-:W-:Y:S01]  /*6580*/  ISETP.GE.U32.AND P4, PT, R7, 0x7fffff36, PT ;  /* 0x7fffff360700780c */ /* 0x000fe20003f86070 */
[----:B------:R-:W-:Y:S01]  /*6590*/  IMAD R7, R70, 0x96, RZ ;  /* 0x0000009646077824 */ /* 0x000fe200078e02ff */
[----:B------:R-:W-:Y:S01]  /*65a0*/  ISETP.GE.U32.AND P1, PT, R10, 0x7fffff35, PT ;  /* 0x7fffff350a00780c */ /* 0x000fe20003f26070 */
[----:B0-----:R-:W-:-:S02]  /*65b0*/  @!P5 IMAD.MOV.U32 R4, RZ, RZ, R12 ;  /* 0x000000ffff04d224 */ /* 0x001fc400078e000c */
[----:B------:R-:W-:Y:S01]  /*65c0*/  @!P5 IMAD.MOV.U32 R5, RZ, RZ, R14 ;  /* 0x000000ffff05d224 */ /* 0x000fe200078e000e */
[----:B------:R0:W-:Y:S04]  /*65d0*/  STL [R1+0x600], R15 ;  /* 0x0006000f01007387 */ /* 0x0001e80000100800 */
[----:B------:R2:W5:Y:S04]  /*65e0*/  @!P5 LDG.E.U16 R163, desc[UR20][R4.64] ;  /* 0x0000001404a3d981 */ /* 0x000568000c1e1500 */
[----:B------:R3:W-:Y:S01]  /*65f0*/  STL [R1+0x5f8], R12 ;  /* 0x0005f80c01007387 */ /* 0x0007e20000100800 */
[----:B0-----:R-:W-:Y:S01]  /*6600*/  IADD3 R15, P5, PT, R7, R2, RZ ;  /* 0x00000002070f7210 */ /* 0x001fe20007fbe0ff */
[----:B--2---:R-:W-:-:S02]  /*6610*/  IMAD R5, R70, 0x4b, RZ ;  /* 0x0000004b46057824 */ /* 0x004fc400078e02ff */
[----:B------:R-:W-:Y:S01]  /*6620*/  IMAD R4, R70, 0x94, RZ ;  /* 0x0000009446047824 */ /* 0x000fe200078e02ff */
[----:B------:R0:W-:Y:S04]  /*6630*/  STL [R1+0x5fc], R19 ;  /* 0x0005fc1301007387 */ /* 0x0001e80000100800 */
[----:B---3--:R-:W-:Y:S01]  /*6640*/  IADD3 R12, P0, PT, R4, R2, RZ ;  /* 0x00000002040c7210 */ /* 0x008fe20007f1e0ff */
[----:B------:R2:W-:Y:S01]  /*6650*/  STL [R1+0x5f4], R14 ;  /* 0x0005f40e01007387 */ /* 0x0005e20000100800 */
[----:B0-----:R-:W-:Y:S01]  /*6660*/  LEA.HI.X.SX32 R19, R5, R3, 0x1, P5 ;  /* 0x0000000305137211 */ /* 0x001fe200028f0eff */
[----:B------:R-:W-:Y:S02]  /*6670*/  @!P1 IMAD.MOV.U32 R4, RZ, RZ, R15 ;  /* 0x000000ffff049224 */ /* 0x000fe400078e000f */
[----:B------:R-:W-:-:S02]  /*6680*/  VIADD R7, R6, 0xffffffb7 ;  /* 0xffffffb706077836 */ /* 0x000fc40000000000 */
[----:B------:R-:W-:Y:S01]  /*6690*/  @!P1 IMAD.MOV.U32 R5, RZ, RZ, R19 ;  /* 0x000000ffff059224 */ /* 0x000fe200078e0013 */
[----:B--2---:R-:W-:Y:S01]  /*66a0*/  LEA.HI.X.SX32 R14, R23, R3, 0x1, P0 ;  /* 0x00000003170e7211 */ /* 0x004fe200000f0eff */
[----:B------:R-:W-:Y:S01]  /*66b0*/  VIADD R10, R6, 0xffffffb6 ;  /* 0xffffffb6060a7836 */ /* 0x000fe20000000000 */
[----:B------:R-:W-:Y:S02]  /*66c0*/  ISETP.GE.U32.AND P5, PT, R7, 0x7fffff38, PT ;  /* 0x7fffff380700780c */ /* 0x000fe40003fa6070 */
[----:B------:R0:W5:Y:S01]  /*66d0*/  @!P1 LDG.E.U16 R160, desc[UR20][R4.64] ;  /* 0x0000001404a09981 */ /* 0x000162000c1e1500 */
[----:B------:R-:W-:Y:S01]  /*66e0*/  IMAD R7, R70, 0x92, RZ ;  /* 0x0000009246077824 */ /* 0x000fe200078e02ff */
[----:B------:R-:W-:Y:S02]  /*66f0*/  ISETP.GE.U32.AND P3, PT, R10, 0x7fffff37, PT ;  /* 0x7fffff370a00780c */ /* 0x000fe40003f66070 */
[----:B------:R-:W-:Y:S01]  /*6700*/  STL [R1+0x5f0], R15 ;  /* 0x0005f00f01007387 */ /* 0x000fe20000100800 */
[----:B0-----:R-:W-:-:S02]  /*6710*/  @!P4 IMAD.MOV.U32 R4, RZ, RZ, R12 ;  /* 0x000000ffff04c224 */ /* 0x001fc400078e000c */
[----:B------:R-:W-:Y:S01]  /*6720*/  @!P4 IMAD.MOV.U32 R5, RZ, RZ, R14 ;  /* 0x000000ffff05c224 */ /* 0x000fe200078e000e */
[----:B------:R-:W-:Y:S04]  /*6730*/  STL [R1+0x5e8], R12 ;  /* 0x0005e80c01007387 */ /* 0x000fe80000100800 */
[----:B------:R0:W5:Y:S04]  /*6740*/  @!P4 LDG.E.U16 R161, desc[UR20][R4.64] ;  /* 0x0000001404a1c981 */ /* 0x000168000c1e1500 */
[----:B------:R2:W-:Y:S01]  /*6750*/  STL [R1+0x5ec], R19 ;  /* 0x0005ec1301007387 */ /* 0x0005e20000100800 */
[----:B0-----:R-:W-:-:S02]  /*6760*/  IMAD R5, R70, 0x49, RZ ;  /* 0x0000004946057824 */ /* 0x001fc400078e02ff */
[----:B------:R-:W-:Y:S01]  /*6770*/  IMAD R4, R70, 0x90, RZ ;  /* 0x0000009046047824 */ /* 0x000fe200078e02ff */
[-C--:B--2---:R-:W-:Y:S01]  /*6780*/  IADD3 R19, P4, PT, R7, R2.reuse, RZ ;  /* 0x0000000207137210 */ /* 0x084fe20007f9e0ff */
[----:B------:R0:W-:Y:S03]  /*6790*/  STL [R1+0x5e4], R14 ;  /* 0x0005e40e01007387 */ /* 0x0001e60000100800 */
[----:B------:R-:W-:Y:S02]  /*67a0*/  LEA.HI.X.SX32 R68, R5, R3, 0x1, P4 ;  /* 0x0000000305447211 */ /* 0x000fe400020f0eff */
[----:B------:R-:W-:Y:S01]  /*67b0*/  IADD3 R12, P1, PT, R4, R2, RZ ;  /* 0x00000002040c7210 */ /* 0x000fe20007f3e0ff */
[----:B------:R-:W-:Y:S02]  /*67c0*/  @!P3 IMAD.MOV.U32 R4, RZ, RZ, R19 ;  /* 0x000000ffff04b224 */ /* 0x000fe400078e0013 */
[----:B0-----:R-:W-:-:S02]  /*67d0*/  IMAD R14, R70, 0x48, RZ ;  /* 0x00000048460e7824 */ /* 0x001fc400078e02ff */
[----:B------:R-:W-:Y:S02]  /*67e0*/  @!P3 IMAD.MOV.U32 R5, RZ, RZ, R68 ;  /* 0x000000ffff05b224 */ /* 0x000fe400078e0044 */
[----:B------:R-:W-:Y:S01]  /*67f0*/  VIADD R7, R6, 0xffffffb9 ;  /* 0xffffffb906077836 */ /* 0x000fe20000000000 */
[----:B------:R-:W-:Y:S01]  /*6800*/  LEA.HI.X.SX32 R15, R14, R3, 0x1, P1 ;  /* 0x000000030e0f7211 */ /* 0x000fe200008f0eff */
[----:B------:R-:W-:Y:S01]  /*6810*/  VIADD R10, R6, 0xffffffb8 ;  /* 0xffffffb8060a7836 */ /* 0x000fe20000000000 */
[----:B------:R0:W5:Y:S02]  /*6820*/  @!P3 LDG.E.U16 R158, desc[UR20][R4.64] ;  /* 0x00000014049eb981 */ /* 0x000164000c1e1500 */
[----:B------:R-:W-:Y:S01]  /*6830*/  ISETP.GE.U32.AND P4, PT, R7, 0x7fffff3a, PT ;  /* 0x7fffff3a0700780c */ /* 0x000fe20003f86070 */
[----:B------:R-:W-:Y:S01]  /*6840*/  IMAD R7, R70, 0x8e, RZ ;  /* 0x0000008e46077824 */ /* 0x000fe200078e02ff */
[----:B------:R-:W-:Y:S01]  /*6850*/  ISETP.GE.U32.AND P0, PT, R10, 0x7fffff39, PT ;  /* 0x7fffff390a00780c */ /* 0x000fe20003f06070 */
[----:B------:R-:W-:Y:S01]  /*6860*/  STL [R1+0x5e0], R19 ;  /* 0x0005e01301007387 */ /* 0x000fe20000100800 */
[----:B0-----:R-:W-:-:S02]  /*6870*/  @!P5 IMAD.MOV.U32 R4, RZ, RZ, R12 ;  /* 0x000000ffff04d224 */ /* 0x001fc400078e000c */
[----:B------:R-:W-:Y:S01]  /*6880*/  @!P5 IMAD.MOV.U32 R5, RZ, RZ, R15 ;  /* 0x000000ffff05d224 */ /* 0x000fe200078e000f */
[----:B------:R-:W-:Y:S04]  /*6890*/  STL [R1+0x5d8], R12 ;  /* 0x0005d80c01007387 */ /* 0x000fe80000100800 */
[----:B------:R0:W5:Y:S04]  /*68a0*/  @!P5 LDG.E.U16 R159, desc[UR20][R4.64] ;  /* 0x00000014049fd981 */ /* 0x000168000c1e1500 */
[----:B------:R2:W-:Y:S01]  /*68b0*/  STL [R1+0x5dc], R68 ;  /* 0x0005dc4401007387 */ /* 0x0005e20000100800 */
[----:B0-----:R-:W-:-:S02]  /*68c0*/  IMAD R5, R70, 0x47, RZ ;  /* 0x0000004746057824 */ /* 0x001fc400078e02ff */
[C---:B------:R-:W-:Y:S01]  /*68d0*/  IMAD R4, R70.reuse, 0x8c, RZ ;  /* 0x0000008c46047824 */ /* 0x040fe200078e02ff */
[----:B--2---:R-:W-:Y:S01]  /*68e0*/  IADD3 R68, P5, PT, R7, R2, RZ ;  /* 0x0000000207447210 */ /* 0x004fe20007fbe0ff */
[----:B------:R-:W-:-:S03]  /*68f0*/  IMAD R19, R70, 0x46, RZ ;  /* 0x0000004646137824 */ /* 0x000fc600078e02ff */
[-C--:B------:R-:W-:Y:S02]  /*6900*/  LEA.HI.X.SX32 R69, R5, R3.reuse, 0x1, P5 ;  /* 0x0000000305457211 */ /* 0x080fe400028f0eff */
[----:B------:R-:W-:Y:S01]  /*6910*/  IADD3 R12, P3, PT, R4, R2, RZ ;  /* 0x00000002040c7210 */ /* 0x000fe20007f7e0ff */
[----:B------:R0:W-:Y:S01]  /*6920*/  STL [R1+0x5d4], R15 ;  /* 0x0005d40f01007387 */ /* 0x0001e20000100800 */
[----:B------:R-:W-:Y:S02]  /*6930*/  @!P0 IMAD.MOV.U32 R4, RZ, RZ, R68 ;  /* 0x000000ffff048224 */ /* 0x000fe400078e0044 */
[----:B------:R-:W-:Y:S02]  /*6940*/  @!P0 IMAD.MOV.U32 R5, RZ, RZ, R69 ;  /* 0x000000ffff058224 */ /* 0x000fe400078e0045 */
[C---:B------:R-:W-:Y:S02]  /*6950*/  VIADD R7, R6.reuse, 0xffffffbb ;  /* 0xffffffbb06077836 */ /* 0x040fe40000000000 */
[----:B------:R-:W-:Y:S01]  /*6960*/  VIADD R10, R6, 0xffffffba ;  /* 0xffffffba060a7836 */ /* 0x000fe20000000000 */
[----:B------:R2:W5:Y:S01]  /*6970*/  @!P0 LDG.E.U16 R148, desc[UR20][R4.64] ;  /* 0x0000001404948981 */ /* 0x000562000c1e1500 */
[----:B0-----:R-:W-:-:S02]  /*6980*/  LEA.HI.X.SX32 R15, R19, R3, 0x1, P3 ;  /* 0x00000003130f7211 */ /* 0x001fc400018f0eff */
[----:B------:R-:W-:Y:S01]  /*6990*/  ISETP.GE.U32.AND P5, PT, R7, 0x7fffff3c, PT ;  /* 0x7fffff3c0700780c */ /* 0x000fe20003fa6070 */
[----:B------:R-:W-:Y:S01]  /*69a0*/  IMAD R7, R70, 0x8a, RZ ;  /* 0x0000008a46077824 */ /* 0x000fe200078e02ff */
[----:B------:R-:W-:Y:S01]  /*69b0*/  ISETP.GE.U32.AND P1, PT, R10, 0x7fffff3b, PT ;  /* 0x7fffff3b0a00780c */ /* 0x000fe20003f26070 */
[----:B--2---:R-:W-:Y:S02]  /*69c0*/  @!P4 IMAD.MOV.U32 R4, RZ, RZ, R12 ;  /* 0x000000ffff04c224 */ /* 0x004fe400078e000c */
[----:B------:R-:W-:Y:S01]  /*69d0*/  @!P4 IMAD.MOV.U32 R5, RZ, RZ, R15 ;  /* 0x000000ffff05c224 */ /* 0x000fe200078e000f */
[----:B------:R-:W-:Y:S01]  /*69e0*/  STL [R1+0x5d0], R68 ;  /* 0x0005d04401007387 */ /* 0x000fe20000100800 */
[----:B------:R-:W-:-:S03]  /*69f0*/  VIADD R10, R6, 0xffffffbc ;  /* 0xffffffbc060a7836 */ /* 0x000fc60000000000 */
[----:B------:R-:W-:Y:S04]  /*6a00*/  STL [R1+0x5c8], R12 ;  /* 0x0005c80c01007387 */ /* 0x000fe80000100800 */
[----:B------:R0:W5:Y:S04]  /*6a10*/  @!P4 LDG.E.U16 R157, desc[UR20][R4.64] ;  /* 0x00000014049dc981 */ /* 0x000168000c1e1500 */
[----:B------:R2:W-:Y:S01]  /*6a20*/  STL [R1+0x5cc], R69 ;  /* 0x0005cc4501007387 */ /* 0x0005e20000100800 */
[----:B------:R-:W-:Y:S01]  /*6a30*/  ISETP.GE.U32.AND P3, PT, R10, 0x7fffff3d, PT ;  /* 0x7fffff3d0a00780c */ /* 0x000fe20003f66070 */
[----:B0-----:R-:W-:-:S02]  /*6a40*/  IMAD R5, R70, 0x45, RZ ;  /* 0x0000004546057824 */ /* 0x001fc400078e02ff */
[C---:B------:R-:W-:Y:S01]  /*6a50*/  IMAD R4, R70.reuse, 0x88, RZ ;  /* 0x0000008846047824 */ /* 0x040fe200078e02ff */
[-C--:B--2---:R-:W-:Y:S01]  /*6a60*/  IADD3 R69, P4, PT, R7, R2.reuse, RZ ;  /* 0x0000000207457210 */ /* 0x084fe20007f9e0ff */
[----:B------:R0:W-:Y:S01]  /*6a70*/  STL [R1+0x5c4], R15 ;  /* 0x0005c40f01007387 */ /* 0x0001e20000100800 */
[----:B------:R-:W-:Y:S02]  /*6a80*/  IMAD R10, R70, 0x44, RZ ;  /* 0x00000044460a7824 */ /* 0x000fe400078e02ff */
[-C--:B------:R-:W-:Y:S01]  /*6a90*/  LEA.HI.X.SX32 R119, R5, R3.reuse, 0x1, P4 ;  /* 0x0000000305777211 */ /* 0x080fe200020f0eff */
[----:B------:R-:W-:Y:S01]  /*6aa0*/  VIADD R7, R6, 0xffffffbd ;  /* 0xffffffbd06077836 */ /* 0x000fe20000000000 */
[----:B0-----:R-:W-:Y:S01]  /*6ab0*/  IADD3 R15, P0, PT, R4, R2, RZ ;  /* 0x00000002040f7210 */ /* 0x001fe20007f1e0ff */
[----:B------:R-:W-:Y:S02]  /*6ac0*/  @!P1 IMAD.MOV.U32 R4, RZ, RZ, R69 ;  /* 0x000000ffff049224 */ /* 0x000fe400078e0045 */
[----:B------:R-:W-:Y:S01]  /*6ad0*/  @!P1 IMAD.MOV.U32 R5, RZ, RZ, R119 ;  /* 0x000000ffff059224 */ /* 0x000fe200078e0077 */
[----:B------:R-:W-:-:S02]  /*6ae0*/  LEA.HI.X.SX32 R68, R10, R3, 0x1, P0 ;  /* 0x000000030a447211 */ /* 0x000fc400000f0eff */
[----:B------:R-:W-:Y:S02]  /*6af0*/  ISETP.GE.U32.AND P4, PT, R7, 0x7fffff3e, PT ;  /* 0x7fffff3e0700780c */ /* 0x000fe40003f86070 */
[----:B------:R0:W5:Y:S01]  /*6b00*/  @!P1 LDG.E.U16 R146, desc[UR20][R4.64] ;  /* 0x0000001404929981 */ /* 0x000162000c1e1500 */
[----:B------:R-:W-:-:S03]  /*6b10*/  IMAD R7, R70, 0x86, RZ ;  /* 0x0000008646077824 */ /* 0x000fc600078e02ff */
[----:B------:R-:W-:Y:S01]  /*6b20*/  STL [R1+0x5c0], R69 ;  /* 0x0005c04501007387 */ /* 0x000fe20000100800 */
[----:B0-----:R-:W-:Y:S02]  /*6b30*/  @!P5 IMAD.MOV.U32 R4, RZ, RZ, R15 ;  /* 0x000000ffff04d224 */ /* 0x001fe400078e000f */
[----:B------:R-:W-:Y:S01]  /*6b40*/  @!P5 IMAD.MOV.U32 R5, RZ, RZ, R68 ;  /* 0x000000ffff05d224 */ /* 0x000fe200078e0044 */
[----:B------:R-:W-:Y:S04]  /*6b50*/  STL [R1+0x5b8], R15 ;  /* 0x0005b80f01007387 */ /* 0x000fe80000100800 */
[----:B------:R0:W5:Y:S04]  /*6b60*/  @!P5 LDG.E.U16 R147, desc[UR20][R4.64] ;  /* 0x000000140493d981 */ /* 0x000168000c1e1500 */
[----:B------:R2:W-:Y:S01]  /*6b70*/  STL [R1+0x5bc], R119 ;  /* 0x0005bc7701007387 */ /* 0x0005e20000100800 */
        /* <DEDUP_REMOVED lines=10> */
[----:B------:R-:W-:Y:S01]  /*6c20*/  LEA.HI.X.SX32 R69, R15, R3, 0x1, P1 ;  /* 0x000000030f457211 */ /* 0x000fe200008f0eff */
[----:B------:R-:W-:Y:S01]  /*6c30*/  VIADD R12, R6, 0xffffffbe ;  /* 0xffffffbe060c7836 */ /* 0x000fe20000000000 */
[----:B------:R-:W-:-:S02]  /*6c40*/  ISETP.GE.U32.AND P5, PT, R7, 0x7fffff40, PT ;  /* 0x7fffff400700780c */ /* 0x000fc40003fa6070 */
[----:B------:R0:W5:Y:S01]  /*6c50*/  @!P3 LDG.E.U16 R144, desc[UR20][R4.64] ;  /* 0x000000140490b981 */ /* 0x000162000c1e1500 */
[----:B------:R-:W-:Y:S01]  /*6c60*/  IMAD R7, R70, 0x82, RZ ;  /* 0x0000008246077824 */ /* 0x000fe200078e02ff */
[----:B------:R-:W-:Y:S02]  /*6c70*/  ISETP.GE.U32.AND P0, PT, R12, 0x7fffff3f, PT ;  /* 0x7fffff3f0c00780c */ /* 0x000fe40003f06070 */
[----:B------:R-:W-:Y:S01]  /*6c80*/  STL [R1+0x5b0], R119 ;  /* 0x0005b07701007387 */ /* 0x000fe20000100800 */
[----:B0-----:R-:W-:Y:S02]  /*6c90*/  @!P4 IMAD.MOV.U32 R4, RZ, RZ, R68 ;  /* 0x000000ffff04c224 */ /* 0x001fe400078e0044 */
[----:B------:R-:W-:Y:S01]  /*6ca0*/  @!P4 IMAD.MOV.U32 R5, RZ, RZ, R69 ;  /* 0x000000ffff05c224 */ /* 0x000fe200078e0045 */
[----:B------:R-:W-:Y:S01]  /*6cb0*/  STL [R1+0x5a8], R68 ;  /* 0x0005a84401007387 */ /* 0x000fe20000100800 */
[----:B------:R-:W-:-:S03]  /*6cc0*/  VIADD R12, R6, 0xffffffc0 ;  /* 0xffffffc0060c7836 */ /* 0x000fc60000000000 */
[----:B------:R-:W-:Y:S04]  /*6cd0*/  STL [R1+0x5ac], R132 ;  /* 0x0005ac8401007387 */ /* 0x000fe80000100800 */
[----:B------:R0:W5:Y:S04]  /*6ce0*/  @!P4 LDG.E.U16 R145, desc[UR20][R4.64] ;  /* 0x000000140491c981 */ /* 0x000168000c1e1500 */
[----:B------:R2:W-:Y:S01]  /*6cf0*/  STL [R1+0x5a4], R69 ;  /* 0x0005a44501007387 */ /* 0x0005e20000100800 */
[----:B------:R-:W-:Y:S01]  /*6d00*/  ISETP.GE.U32.AND P1, PT, R12, 0x7fffff41, PT ;  /* 0x7fffff410c00780c */ /* 0x000fe20003f26070 */
[C---:B0-----:R-:W-:Y:S01]  /*6d10*/  IMAD R4, R70.reuse, 0x41, RZ ;  /* 0x0000004146047824 */ /* 0x041fe200078e02ff */
[-C--:B--2---:R-:W-:Y:S01]  /*6d20*/  IADD3 R69, P4, PT, R7, R2.reuse, RZ ;  /* 0x0000000207457210 */ /* 0x084fe20007f9e0ff */
[C---:B------:R-:W-:Y:S01]  /*6d30*/  IMAD.SHL.U32 R5, R70.reuse, 0x40, RZ ;  /* 0x0000004046057824 */ /* 0x040fe200078e00ff */
[----:B------:R-:W-:-:S02]  /*6d40*/  LEA R12, P3, R70, R2, 0x7 ;  /* 0x00000002460c7211 */ /* 0x000fc400078638ff */
[-C--:B------:R-:W-:Y:S01]  /*6d50*/  LEA.HI.X.SX32 R119, R4, R3.reuse, 0x1, P4 ;  /* 0x0000000304777211 */ /* 0x080fe200020f0eff */
[----:B------:R-:W-:Y:S01]  /*6d60*/  VIADD R4, R6, 0xffffffc2 ;  /* 0xffffffc206047836 */ /* 0x000fe20000000000 */
[----:B------:R-:W-:-:S03]  /*6d70*/  LEA.HI.X.SX32 R68, R5, R3, 0x1, P3 ;  /* 0x0000000305447211 */ /* 0x000fc600018f0eff */
[----:B------:R-:W-:Y:S01]  /*6d80*/  @!P0 IMAD.MOV.U32 R5, RZ, RZ, R119 ;  /* 0x000000ffff058224 */ /* 0x000fe200078e0077 */
[----:B------:R-:W-:Y:S01]  /*6d90*/  ISETP.GE.U32.AND P3, PT, R4, 0x7fffff43, PT ;  /* 0x7fffff430400780c */ /* 0x000fe20003f66070 */
[----:B------:R-:W-:-:S05]  /*6da0*/  @!P0 IMAD.MOV.U32 R4, RZ, RZ, R69 ;  /* 0x000000ffff048224 */ /* 0x000fca00078e0045 */
[----:B------:R0:W5:Y:S01]  /*6db0*/  @!P0 LDG.E.U16 R142, desc[UR20][R4.64] ;  /* 0x00000014048e8981 */ /* 0x000162000c1e1500 */
[----:B------:R-:W-:Y:S02]  /*6dc0*/  VIADD R7, R6, 0xffffffc1 ;  /* 0xffffffc106077836 */ /* 0x000fe40000000000 */
[----:B0-----:R-:W-:Y:S02]  /*6dd0*/  @!P5 IMAD.MOV.U32 R4, RZ, RZ, R12 ;  /* 0x000000ffff04d224 */ /* 0x001fe400078e000c */
[----:B------:R-:W-:Y:S01]  /*6de0*/  @!P5 IMAD.MOV.U32 R5, RZ, RZ, R68 ;  /* 0x000000ffff05d224 */ /* 0x000fe200078e0044 */
[----:B------:R-:W-:Y:S04]  /*6df0*/  STL [R1+0x5a0], R69 ;  /* 0x0005a04501007387 */ /* 0x000fe80000100800 */
[----:B------:R0:W5:Y:S01]  /*6e00*/  @!P5 LDG.E.U16 R143, desc[UR20][R4.64] ;  /* 0x00000014048fd981 */ /* 0x000162000c1e1500 */
[----:B------:R-:W-:-:S02]  /*6e10*/  IADD3 R9, P5, PT, R9, R2, RZ ;  /* 0x0000000209097210 */ /* 0x000fc40007fbe0ff */
[----:B------:R-:W-:Y:S01]  /*6e20*/  ISETP.GE.U32.AND P4, PT, R7, 0x7fffff42, PT ;  /* 0x7fffff420700780c */ /* 0x000fe20003f86070 */
[----:B------:R2:W-:Y:S01]  /*6e30*/  STL [R1+0x598], R12 ;  /* 0x0005980c01007387 */ /* 0x0005e20000100800 */
[----:B0-----:R-:W-:Y:S01]  /*6e40*/  IMAD R4, R70, 0x3f, RZ ;  /* 0x0000003f46047824 */ /* 0x001fe200078e02ff */
[----:B------:R-:W-:Y:S01]  /*6e50*/  IADD3 R7, P0, PT, R8, R2, RZ ;  /* 0x0000000208077210 */ /* 0x000fe20007f1e0ff */
[----:B------:R-:W-:Y:S02]  /*6e60*/  VIADD R5, R6, 0xffffffc3 ;  /* 0xffffffc306057836 */ /* 0x000fe40000000000 */
[----:B--2---:R-:W-:Y:S01]  /*6e70*/  IMAD R12, R70, 0x3e, RZ ;  /* 0x0000003e460c7824 */ /* 0x004fe200078e02ff */
[----:B------:R-:W-:Y:S01]  /*6e80*/  LEA.HI.X.SX32 R69, R4, R3, 0x1, P5 ;  /* 0x0000000304457211 */ /* 0x000fe200028f0eff */
[----:B------:R-:W-:Y:S01]  /*6e90*/  VIADD R4, R6, 0xffffffc4 ;  /* 0xffffffc406047836 */ /* 0x000fe20000000000 */
[----:B------:R-:W-:Y:S01]  /*6ea0*/  STL [R1+0x59c], R119 ;  /* 0x00059c7701007387 */ /* 0x000fe20000100800 */
[----:B------:R-:W-:-:S03]  /*6eb0*/  ISETP.GE.U32.AND P5, PT, R5, 0x7fffff44, PT ;  /* 0x7fffff440500780c */ /* 0x000fc60003fa6070 */
[----:B------:R0:W-:Y:S01]  /*6ec0*/  STL [R1+0x594], R68 ;  /* 0x0005944401007387 */ /* 0x0001e20000100800 */
[----:B------:R-:W-:Y:S01]  /*6ed0*/  @!P1 IMAD.MOV.U32 R5, RZ, RZ, R69 ;  /* 0x000000ffff059224 */ /* 0x000fe200078e0045 */
[----:B0-----:R-:W-:Y:S02]  /*6ee0*/  LEA.HI.X.SX32 R68, R12, R3, 0x1, P0 ;  /* 0x000000030c447211 */ /* 0x001fe400000f0eff */
[----:B------:R-:W-:Y:S01]  /*6ef0*/  ISETP.GE.U32.AND P0, PT, R4, 0x7fffff45, PT ;  /* 0x7fffff450400780c */ /* 0x000fe20003f06070 */
[----:B------:R-:W-:-:S05]  /*6f00*/  @!P1 IMAD.MOV.U32 R4, RZ, RZ, R9 ;  /* 0x000000ffff049224 */ /* 0x000fca00078e0009 */
[----:B------:R0:W5:Y:S02]  /*6f10*/  @!P1 LDG.E.U16 R67, desc[UR20][R4.64] ;  /* 0x0000001404439981 */ /* 0x000164000c1e1500 */
[----:B0-----:R-:W-:Y:S02]  /*6f20*/  @!P4 IMAD.MOV.U32 R4, RZ, RZ, R7 ;  /* 0x000000ffff04c224 */ /* 0x001fe400078e0007 */
[----:B------:R-:W-:Y:S01]  /*6f30*/  @!P4 IMAD.MOV.U32 R5, RZ, RZ, R68 ;  /* 0x000000ffff05c224 */ /* 0x000fe200078e0044 */
[----:B------:R-:W-:Y:S04]  /*6f40*/  STL [R1+0x590], R9 ;  /* 0x0005900901007387 */ /* 0x000fe80000100800 */
[----:B------:R0:W5:Y:S01]  /*6f50*/  @!P4 LDG.E.U16 R141, desc[UR20][R4.64] ;  /* 0x00000014048dc981 */ /* 0x000162000c1e1500 */
[----:B------:R-:W-:-:S03]  /*6f60*/  IADD3 R17, P4, PT, R17, R2, RZ ;  /* 0x0000000211117210 */ /* 0x000fc60007f9e0ff */
[----:B------:R2:W-:Y:S01]  /*6f70*/  STL [R1+0x588], R7 ;  /* 0x0005880701007387 */ /* 0x0005e20000100800 */
[----:B0-----:R-:W-:-:S03]  /*6f80*/  IMAD R4, R70, 0x3d, RZ ;  /* 0x0000003d46047824 */ /* 0x001fc600078e02ff */
[----:B------:R-:W-:Y:S01]  /*6f90*/  STL [R1+0x58c], R69 ;  /* 0x00058c4501007387 */ /* 0x000fe20000100800 */
[----:B------:R-:W-:Y:S01]  /*6fa0*/  VIADD R5, R6, 0xffffffc5 ;  /* 0xffffffc506057836 */ /* 0x000fe20000000000 */
[----:B------:R-:W-:Y:S01]  /*6fb0*/  IADD3 R8, P1, PT, R13, R2, RZ ;  /* 0x000000020d087210 */ /* 0x000fe20007f3e0ff */
[----:B--2---:R-:W-:Y:S01]  /*6fc0*/  IMAD R7, R70, 0x3c, RZ ;  /* 0x0000003c46077824 */ /* 0x004fe200078e02ff */
[----:B------:R0:W-:Y:S04]  /*6fd0*/  STL [R1+0x584], R68 ;  /* 0x0005844401007387 */ /* 0x0001e80000100800 */
[-C--:B------:R-:W-:Y:S02]  /*6fe0*/  LEA.HI.X.SX32 R9, R7, R3.reuse, 0x1, P1 ;  /* 0x0000000307097211 */ /* 0x080fe400008f0eff */
[----:B0-----:R-:W-:Y:S01]  /*6ff0*/  LEA.HI.X.SX32 R68, R4, R3, 0x1, P4 ;  /* 0x0000000304447211 */ /* 0x001fe200020f0eff */
[----:B------:R-:W-:Y:S01]  /*7000*/  VIADD R4, R6, 0xffffffc6 ;  /* 0xffffffc606047836 */ /* 0x000fe20000000000 */
[----:B------:R-:W-:-:S03]  /*7010*/  ISETP.GE.U32.AND P4, PT, R5, 0x7fffff46, PT ;  /* 0x7fffff460500780c */ /* 0x000fc60003f86070 */
[----:B------:R-:W-:Y:S01]  /*7020*/  @!P3 IMAD.MOV.U32 R5, RZ, RZ, R68 ;  /* 0x000000ffff05b224 */ /* 0x000fe200078e0044 */
[----:B------:R-:W-:Y:S01]  /*7030*/  ISETP.GE.U32.AND P1, PT, R4, 0x7fffff47, PT ;  /* 0x7fffff470400780c */ /* 0x000fe20003f26070 */
[----:B------:R-:W-:-:S05]  /*7040*/  @!P3 IMAD.MOV.U32 R4, RZ, RZ, R17 ;  /* 0x000000ffff04b224 */ /* 0x000fca00078e0011 */
[----:B------:R0:W5:Y:S04]  /*7050*/  @!P3 LDG.E.U16 R65, desc[UR20][R4.64] ;  /* 0x000000140441b981 */ /* 0x000168000c1e1500 */
[----:B------:R2:W-:Y:S01]  /*7060*/  STL [R1+0x580], R17 ;  /* 0x0005801101007387 */ /* 0x0005e20000100800 */
[----:B0-----:R-:W-:Y:S02]  /*7070*/  @!P5 IMAD.MOV.U32 R4, RZ, RZ, R8 ;  /* 0x000000ffff04d224 */ /* 0x001fe400078e0008 */
[----:B------:R-:W-:Y:S01]  /*7080*/  @!P5 IMAD.MOV.U32 R5, RZ, RZ, R9 ;  /* 0x000000ffff05d224 */ /* 0x000fe200078e0009 */
[----:B------:R0:W-:Y:S04]  /*7090*/  STL [R1+0x578], R8 ;  /* 0x0005780801007387 */ /* 0x0001e80000100800 */
[----:B------:R3:W5:Y:S01]  /*70a0*/  @!P5 LDG.E.U16 R66, desc[UR20][R4.64] ;  /* 0x000000140442d981 */ /* 0x000762000c1e1500 */
[----:B--2---:R-:W-:Y:S01]  /*70b0*/  IADD3 R17, P5, PT, R36, R2, RZ ;  /* 0x0000000224117210 */ /* 0x004fe20007fbe0ff */
[----:B------:R-:W-:-:S02]  /*70c0*/  IMAD R13, R70, 0x3a, RZ ;  /* 0x0000003a460d7824 */ /* 0x000fc400078e02ff */
[----:B------:R2:W-:Y:S01]  /*70d0*/  STL [R1+0x57c], R68 ;  /* 0x00057c4401007387 */ /* 0x0005e20000100800 */
[----:B---3--:R-:W-:Y:S01]  /*70e0*/  IMAD R4, R70, 0x3b, RZ ;  /* 0x0000003b46047824 */ /* 0x008fe200078e02ff */
[----:B0-----:R-:W-:Y:S01]  /*70f0*/  IADD3 R8, P3, PT, R33, R2, RZ ;  /* 0x0000000221087210 */ /* 0x001fe20007f7e0ff */
[----:B------:R-:W-:-:S03]  /*7100*/  VIADD R5, R6, 0xffffffc7 ;  /* 0xffffffc706057836 */ /* 0x000fc60000000000 */
[-C--:B--2---:R-:W-:Y:S01]  /*7110*/  LEA.HI.X.SX32 R68, R4, R3.reuse, 0x1, P5 ;  /* 0x0000000304447211 */ /* 0x084fe200028f0eff */
[----:B------:R-:W-:Y:S01]  /*7120*/  VIADD R4, R6, 0xffffffc8 ;  /* 0xffffffc806047836 */ /* 0x000fe20000000000 */
[----:B------:R0:W-:Y:S01]  /*7130*/  STL [R1+0x574], R9 ;  /* 0x0005740901007387 */ /* 0x0001e20000100800 */
[----:B------:R-:W-:Y:S02]  /*7140*/  ISETP.GE.U32.AND P5, PT, R5, 0x7fffff48, PT ;  /* 0x7fffff480500780c */ /* 0x000fe40003fa6070 */
[----:B------:R-:W-:Y:S01]  /*7150*/  PRMT R63, RZ, 0x7610, R63 ;  /* 0x00007610ff3f7816 */ /* 0x000fe2000000003f */
[----:B------:R-:W-:Y:S01]  /*7160*/  @!P0 IMAD.MOV.U32 R5, RZ, RZ, R68 ;  /* 0x000000ffff058224 */ /* 0x000fe200078e0044 */
[----:B0-----:R-:W-:Y:S02]  /*7170*/  LEA.HI.X.SX32 R9, R13, R3, 0x1, P3 ;  /* 0x000000030d097211 */ /* 0x001fe400018f0eff */
[----:B------:R-:W-:Y:S01]  /*7180*/  ISETP.GE.U32.AND P3, PT, R4, 0x7fffff49, PT ;  /* 0x7fffff490400780c */ /* 0x000fe20003f66070 */
[----:B------:R-:W-:Y:S01]  /*7190*/  @!P0 IMAD.MOV.U32 R4, RZ, RZ, R17 ;  /* 0x000000ffff048224 */ /* 0x000fe200078e0011 */
[----:B------:R-:W-:-:S04]  /*71a0*/  PRMT R64, RZ, 0x7610, R64 ;  /* 0x00007610ff407816 */ /* 0x000fc80000000040 */
[----:B------:R0:W5:Y:S04]  /*71b0*/  @!P0 LDG.E.U16 R63, desc[UR20][R4.64] ;  /* 0x00000014043f8981 */ /* 0x000168000c1e1500 */
[----:B------:R-:W-:Y:S01]  /*71c0*/  STL [R1+0x570], R17 ;  /* 0x0005701101007387 */ /* 0x000fe20000100800 */
[----:B0-----:R-:W-:Y:S02]  /*71d0*/  @!P4 IMAD.MOV.U32 R4, RZ, RZ, R8 ;  /* 0x000000ffff04c224 */ /* 0x001fe400078e0008 */
[----:B------:R-:W-:Y:S01]  /*71e0*/  @!P4 IMAD.MOV.U32 R5, RZ, RZ, R9 ;  /* 0x000000ffff05c224 */ /* 0x000fe200078e0009 */
[----:B------:R-:W-:Y:S04]  /*71f0*/  STL [R1+0x568], R8 ;  /* 0x0005680801007387 */ /* 0x000fe80000100800 */
[----:B------:R0:W5:Y:S04]  /*7200*/  @!P4 LDG.E.U16 R64, desc[UR20][R4.64] ;  /* 0x000000140440c981 */ /* 0x000168000c1e1500 */
[----:B------:R2:W-:Y:S01]  /*7210*/  STL [R1+0x56c], R68 ;  /* 0x00056c4401007387 */ /* 0x0005e20000100800 */
[----:B0-----:R-:W-:Y:S01]  /*7220*/  IMAD R4, R70, 0x39, RZ ;  /* 0x0000003946047824 */ /* 0x001fe200078e02ff */
[----:B--2---:R-:W-:-:S02]  /*7230*/  IADD3 R68, P4, PT, R39, R2, RZ ;  /* 0x0000000227447210 */ /* 0x004fc40007f9e0ff */
[----:B------:R0:W-:Y:S01]  /*7240*/  STL [R1+0x564], R9 ;  /* 0x0005640901007387 */ /* 0x0001e20000100800 */
[----:B------:R-:W-:Y:S01]  /*7250*/  IMAD R8, R70, 0x38, RZ ;  /* 0x0000003846087824 */ /* 0x000fe200078e02ff */
[-C--:B------:R-:W-:Y:S01]  /*7260*/  LEA.HI.X.SX32 R69, R4, R3.reuse, 0x1, P4 ;  /* 0x0000000304457211 */ /* 0x080fe200020f0eff */
[C---:B------:R-:W-:Y:S02]  /*7270*/  VIADD R5, R6.reuse, 0xffffffc9 ;  /* 0xffffffc906057836 */ /* 0x040fe40000000000 */
[----:B------:R-:W-:Y:S01]  /*7280*/  VIADD R4, R6, 0xffffffca ;  /* 0xffffffca06047836 */ /* 0x000fe20000000000 */
[----:B0-----:R-:W-:Y:S02]  /*7290*/  IADD3 R9, P0, PT, R35, R2, RZ ;  /* 0x0000000223097210 */ /* 0x001fe40007f1e0ff */
[----:B------:R-:W-:Y:S02]  /*72a0*/  ISETP.GE.U32.AND P4, PT, R5, 0x7fffff4a, PT ;  /* 0x7fffff4a0500780c */ /* 0x000fe40003f86070 */
[----:B------:R-:W-:Y:S01]  /*72b0*/  LEA.HI.X.SX32 R17, R8, R3, 0x1, P0 ;  /* 0x0000000308117211 */ /* 0x000fe200000f0eff */
[----:B------:R-:W-:Y:S01]  /*72c0*/  @!P1 IMAD.MOV.U32 R5, RZ, RZ, R69 ;  /* 0x000000ffff059224 */ /* 0x000fe200078e0045 */
[----:B------:R-:W-:-:S02]  /*72d0*/  PRMT R61, RZ, 0x7610, R61 ;  /* 0x00007610ff3d7816 */ /* 0x000fc4000000003d */
        /* <DEDUP_REMOVED lines=10> */
[----:B0-----:R-:W-:-:S03]  /*7380*/  IMAD R4, R70, 0x37, RZ ;  /* 0x0000003746047824 */ /* 0x001fc600078e02ff */
[----:B------:R0:W-:Y:S01]  /*7390*/  STL [R1+0x554], R17 ;  /* 0x0005541101007387 */ /* 0x0001e20000100800 */
[-C--:B--2---:R-:W-:Y:S01]  /*73a0*/  IADD3 R69, P5, PT, R38, R2.reuse, RZ ;  /* 0x0000000226457210 */ /* 0x084fe20007fbe0ff */
[----:B------:R-:W-:Y:S01]  /*73b0*/  VIADD R5, R6, 0xffffffcb ;  /* 0xffffffcb06057836 */ /* 0x000fe20000000000 */
[----:B------:R-:W-:Y:S02]  /*73c0*/  IADD3 R9, P1, PT, R32, R2, RZ ;  /* 0x0000000220097210 */ /* 0x000fe40007f3e0ff */
[----:B------:R-:W-:Y:S01]  /*73d0*/  LEA.HI.X.SX32 R119, R4, R3, 0x1, P5 ;  /* 0x0000000304777211 */ /* 0x000fe200028f0eff */
[----:B------:R-:W-:Y:S02]  /*73e0*/  VIADD R4, R6, 0xffffffcc ;  /* 0xffffffcc06047836 */ /* 0x000fe40000000000 */
[----:B0-----:R-:W-:Y:S01]  /*73f0*/  IMAD R17, R70, 0x36, RZ ;  /* 0x0000003646117824 */ /* 0x001fe200078e02ff */
[----:B------:R-:W-:Y:S01]  /*7400*/  ISETP.GE.U32.AND P5, PT, R5, 0x7fffff4c, PT ;  /* 0x7fffff4c0500780c */ /* 0x000fe20003fa6070 */
[----:B------:R-:W-:Y:S01]  /*7410*/  @!P3 IMAD.MOV.U32 R5, RZ, RZ, R119 ;  /* 0x000000ffff05b224 */ /* 0x000fe200078e0077 */
[----:B------:R-:W-:-:S02]  /*7420*/  PRMT R59, RZ, 0x7610, R59 ;  /* 0x00007610ff3b7816 */ /* 0x000fc4000000003b */
[----:B------:R-:W-:Y:S02]  /*7430*/  LEA.HI.X.SX32 R68, R17, R3, 0x1, P1 ;  /* 0x0000000311447211 */ /* 0x000fe400008f0eff */
[----:B------:R-:W-:Y:S01]  /*7440*/  ISETP.GE.U32.AND P1, PT, R4, 0x7fffff4d, PT ;  /* 0x7fffff4d0400780c */ /* 0x000fe20003f26070 */
[----:B------:R-:W-:Y:S01]  /*7450*/  @!P3 IMAD.MOV.U32 R4, RZ, RZ, R69 ;  /* 0x000000ffff04b224 */ /* 0x000fe200078e0045 */
[----:B------:R-:W-:-:S04]  /*7460*/  PRMT R60, RZ, 0x7610, R60 ;  /* 0x00007610ff3c7816 */ /* 0x000fc8000000003c */
[----:B------:R0:W5:Y:S04]  /*7470*/  @!P3 LDG.E.U16 R59, desc[UR20][R4.64] ;  /* 0x00000014043bb981 */ /* 0x000168000c1e1500 */
[----:B------:R2:W-:Y:S01]  /*7480*/  STL [R1+0x550], R69 ;  /* 0x0005504501007387 */ /* 0x0005e20000100800 */
[----:B0-----:R-:W-:Y:S02]  /*7490*/  @!P4 IMAD.MOV.U32 R4, RZ, RZ, R9 ;  /* 0x000000ffff04c224 */ /* 0x001fe400078e0009 */
[----:B------:R-:W-:Y:S01]  /*74a0*/  @!P4 IMAD.MOV.U32 R5, RZ, RZ, R68 ;  /* 0x000000ffff05c224 */ /* 0x000fe200078e0044 */
[----:B------:R0:W-:Y:S04]  /*74b0*/  STL [R1+0x548], R9 ;  /* 0x0005480901007387 */ /* 0x0001e80000100800 */
[----:B------:R3:W5:Y:S01]  /*74c0*/  @!P4 LDG.E.U16 R60, desc[UR20][R4.64] ;  /* 0x00000014043cc981 */ /* 0x000762000c1e1500 */
[----:B--2---:R-:W-:-:S03]  /*74d0*/  IADD3 R69, P4, PT, R37, R2, RZ ;  /* 0x0000000225457210 */ /* 0x004fc60007f9e0ff */
[----:B------:R2:W-:Y:S01]  /*74e0*/  STL [R1+0x54c], R119 ;  /* 0x00054c7701007387 */ /* 0x0005e20000100800 */
[----:B---3--:R-:W-:Y:S01]  /*74f0*/  IMAD R4, R70, 0x35, RZ ;  /* 0x0000003546047824 */ /* 0x008fe200078e02ff */
[----:B------:R-:W-:Y:S01]  /*7500*/  IADD3 R20, P3, PT, R20, R2, RZ ;  /* 0x0000000214147210 */ /* 0x000fe20007f7e0ff */
[----:B0-----:R-:W-:Y:S02]  /*7510*/  IMAD R9, R70, 0x34, RZ ;  /* 0x0000003446097824 */ /* 0x001fe400078e02ff */
[----:B------:R-:W-:Y:S01]  /*7520*/  VIADD R5, R6, 0xffffffcd ;  /* 0xffffffcd06057836 */ /* 0x000fe20000000000 */
[-C--:B--2---:R-:W-:Y:S01]  /*7530*/  LEA.HI.X.SX32 R119, R4, R3.reuse, 0x1, P4 ;  /* 0x0000000304777211 */ /* 0x084fe200020f0eff */
[----:B------:R-:W-:Y:S01]  /*7540*/  VIADD R4, R6, 0xffffffce ;  /* 0xffffffce06047836 */ /* 0x000fe20000000000 */
[----:B------:R0:W-:Y:S01]  /*7550*/  STL [R1+0x544], R68 ;  /* 0x0005444401007387 */ /* 0x0001e20000100800 */
[----:B------:R-:W-:Y:S02]  /*7560*/  PRMT R57, RZ, 0x7610, R57 ;  /* 0x00007610ff397816 */ /* 0x000fe40000000039 */
[----:B------:R-:W-:Y:S01]  /*7570*/  ISETP.GE.U32.AND P4, PT, R5, 0x7fffff4e, PT ;  /* 0x7fffff4e0500780c */ /* 0x000fe20003f86070 */
[----:B------:R-:W-:Y:S01]  /*7580*/  @!P0 IMAD.MOV.U32 R5, RZ, RZ, R119 ;  /* 0x000000ffff058224 */ /* 0x000fe200078e0077 */
[----:B0-----:R-:W-:-:S02]  /*7590*/  LEA.HI.X.SX32 R68, R9, R3, 0x1, P3 ;  /* 0x0000000309447211 */ /* 0x001fc400018f0eff */
        /* <DEDUP_REMOVED lines=11> */
[C---:B---3--:R-:W-:Y:S01]  /*7650*/  IMAD R4, R70.reuse, 0x33, RZ ;  /* 0x0000003346047824 */ /* 0x048fe200078e02ff */
        /* <DEDUP_REMOVED lines=172> */
[----:B------:R-:W-:Y:S04]  /*8120*/  STL [R1+0x4bc], R119 ;  /* 0x0004bc7701007387 */ /* 0x000fe80000100800 */
[----:B------:R0:W5:Y:S04]  /*8130*/  @!P5 LDG.E.U16 R42, desc[UR20][R4.64] ;  /* 0x00000014042ad981 */ /* 0x000168000c1e1500 */
[----:B------:R2:W-:Y:S01]  /*8140*/  STL [R1+0x4b4], R68 ;  /* 0x0004b44401007387 */ /* 0x0005e20000100800 */
[C---:B0-----:R-:W-:Y:S01]  /*8150*/  IMAD R4, R70.reuse, 0x23, RZ ;  /* 0x0000002346047824 */ /* 0x041fe200078e02ff */
[-C--:B--2---:R-:W-:Y:S01]  /*8160*/  IADD3 R68, P5, PT, R19, R2.reuse, RZ ;  /* 0x0000000213447210 */ /* 0x084fe20007fbe0ff */
[----:B------:R-:W-:Y:S01]  /*8170*/  IMAD R19, R70, 0x22, RZ ;  /* 0x0000002246137824 */ /* 0x000fe200078e02ff */
[----:B------:R-:W-:Y:S01]  /*8180*/  IADD3 R10, P3, PT, R10, R2, RZ ;  /* 0x000000020a0a7210 */ /* 0x000fe20007f7e0ff */
[----:B------:R-:W-:Y:S01]  /*8190*/  VIADD R5, R6, 0xffffffdf ;  /* 0xffffffdf06057836 */ /* 0x000fe20000000000 */
[-C--:B------:R-:W-:Y:S01]  /*81a0*/  LEA.HI.X.SX32 R69, R4, R3.reuse, 0x1, P5 ;  /* 0x0000000304457211 */ /* 0x080fe200028f0eff */
[----:B------:R-:W-:Y:S01]  /*81b0*/  VIADD R4, R6, 0xffffffe0 ;  /* 0xffffffe006047836 */ /* 0x000fe20000000000 */
[----:B------:R-:W-:-:S02]  /*81c0*/  LEA.HI.X.SX32 R14, R19, R3, 0x1, P3 ;  /* 0x00000003130e7211 */ /* 0x000fc400018f0eff */
[----:B------:R-:W-:Y:S01]  /*81d0*/  ISETP.GE.U32.AND P5, PT, R5, 0x7fffff60, PT ;  /* 0x7fffff600500780c */ /* 0x000fe20003fa6070 */
[----:B------:R-:W-:Y:S01]  /*81e0*/  @!P0 IMAD.MOV.U32 R5, RZ, RZ, R69 ;  /* 0x000000ffff058224 */ /* 0x000fe200078e0045 */
[----:B------:R-:W-:Y:S02]  /*81f0*/  PRMT R39, RZ, 0x7610, R39 ;  /* 0x00007610ff277816 */ /* 0x000fe40000000027 */
        /* <DEDUP_REMOVED lines=13> */
[----:B------:R-:W-:Y:S01]  /*82d0*/  IMAD.SHL.U32 R5, R70, 0x20, RZ ;  /* 0x0000002046057824 */ /* 0x000fe200078e00ff */
[----:B------:R-:W-:Y:S01]  /*82e0*/  LEA.HI.X.SX32 R119, R4, R3, 0x1, P4 ;  /* 0x0000000304777211 */ /* 0x000fe200020f0eff */
[----:B------:R-:W-:Y:S01]  /*82f0*/  VIADD R4, R6, 0xffffffe2 ;  /* 0xffffffe206047836 */ /* 0x000fe20000000000 */
[----:B------:R-:W-:Y:S02]  /*8300*/  PRMT R37, RZ, 0x7610, R37 ;  /* 0x00007610ff257816 */ /* 0x000fe40000000025 */
[----:B0-----:R-:W-:-:S04]  /*8310*/  LEA R14, P0, R70, R2, 0x6 ;  /* 0x00000002460e7211 */ /* 0x001fc800078030ff */
[----:B------:R-:W-:Y:S01]  /*8320*/  LEA.HI.X.SX32 R68, R5, R3, 0x1, P0 ;  /* 0x0000000305447211 */ /* 0x000fe200000f0eff */
[----:B------:R-:W-:Y:S01]  /*8330*/  @!P1 IMAD.MOV.U32 R5, RZ, RZ, R119 ;  /* 0x000000ffff059224 */ /* 0x000fe200078e0077 */
[----:B------:R-:W-:Y:S01]  /*8340*/  ISETP.GE.U32.AND P0, PT, R4, 0x7fffff63, PT ;  /* 0x7fffff630400780c */ /* 0x000fe20003f06070 */
[----:B------:R-:W-:Y:S01]  /*8350*/  @!P1 IMAD.MOV.U32 R4, RZ, RZ, R69 ;  /* 0x000000ffff049224 */ /* 0x000fe200078e0045 */
[----:B------:R-:W-:-:S04]  /*8360*/  PRMT R38, RZ, 0x7610, R38 ;  /* 0x00007610ff267816 */ /* 0x000fc80000000026 */
[----:B------:R0:W5:Y:S01]  /*8370*/  @!P1 LDG.E.U16 R37, desc[UR20][R4.64] ;  /* 0x0000001404259981 */ /* 0x000162000c1e1500 */
[----:B------:R-:W-:Y:S02]  /*8380*/  VIADD R10, R6, 0xffffffe1 ;  /* 0xffffffe1060a7836 */ /* 0x000fe40000000000 */
[----:B0-----:R-:W-:Y:S02]  /*8390*/  @!P5 IMAD.MOV.U32 R4, RZ, RZ, R14 ;  /* 0x000000ffff04d224 */ /* 0x001fe400078e000e */
[----:B------:R-:W-:Y:S01]  /*83a0*/  @!P5 IMAD.MOV.U32 R5, RZ, RZ, R68 ;  /* 0x000000ffff05d224 */ /* 0x000fe200078e0044 */
[----:B------:R-:W-:Y:S04]  /*83b0*/  STL [R1+0x4a0], R69 ;  /* 0x0004a04501007387 */ /* 0x000fe80000100800 */
[----:B------:R0:W5:Y:S01]  /*83c0*/  @!P5 LDG.E.U16 R38, desc[UR20][R4.64] ;  /* 0x000000140426d981 */ /* 0x000162000c1e1500 */
[----:B------:R-:W-:-:S03]  /*83d0*/  IADD3 R12, P5, PT, R12, R2, RZ ;  /* 0x000000020c0c7210 */ /* 0x000fc60007fbe0ff */
[----:B------:R2:W-:Y:S01]  /*83e0*/  STL [R1+0x498], R14 ;  /* 0x0004980e01007387 */ /* 0x0005e20000100800 */
[----:B------:R-:W-:Y:S01]  /*83f0*/  ISETP.GE.U32.AND P4, PT, R10, 0x7fffff62, PT ;  /* 0x7fffff620a00780c */ /* 0x000fe20003f86070 */
[----:B0-----:R-:W-:Y:S02]  /*8400*/  IMAD R4, R70, 0x1f, RZ ;  /* 0x0000001f46047824 */ /* 0x001fe400078e02ff */
[----:B------:R-:W-:Y:S01]  /*8410*/  STL [R1+0x49c], R119 ;  /* 0x00049c7701007387 */ /* 0x000fe20000100800 */
[----:B------:R-:W-:Y:S01]  /*8420*/  VIADD R5, R6, 0xffffffe3 ;  /* 0xffffffe306057836 */ /* 0x000fe20000000000 */
[----:B------:R-:W-:Y:S01]  /*8430*/  IADD3 R7, P1, PT, R7, R2, RZ ;  /* 0x0000000207077210 */ /* 0x000fe20007f3e0ff */
[----:B--2---:R-:W-:Y:S01]  /*8440*/  IMAD R14, R70, 0x1e, RZ ;  /* 0x0000001e460e7824 */ /* 0x004fe200078e02ff */
[----:B------:R0:W-:Y:S01]  /*8450*/  STL [R1+0x494], R68 ;  /* 0x0004944401007387 */ /* 0x0001e20000100800 */
[----:B------:R-:W-:-:S03]  /*8460*/  PRMT R35, RZ, 0x7610, R35 ;  /* 0x00007610ff237816 */ /* 0x000fc60000000023 */
[-C--:B------:R-:W-:Y:S02]  /*8470*/  LEA.HI.X.SX32 R10, R14, R3.reuse, 0x1, P1 ;  /* 0x000000030e0a7211 */ /* 0x080fe400008f0eff */
[----:B0-----:R-:W-:Y:S01]  /*8480*/  LEA.HI.X.SX32 R68, R4, R3, 0x1, P5 ;  /* 0x0000000304447211 */ /* 0x001fe200028f0eff */
[----:B------:R-:W-:Y:S01]  /*8490*/  VIADD R4, R6, 0xffffffe4 ;  /* 0xffffffe406047836 */ /* 0x000fe20000000000 */
[----:B------:R-:W-:-:S03]  /*84a0*/  ISETP.GE.U32.AND P5, PT, R5, 0x7fffff64, PT ;  /* 0x7fffff640500780c */ /* 0x000fc60003fa6070 */
[----:B------:R-:W-:Y:S01]  /*84b0*/  @!P3 IMAD.MOV.U32 R5, RZ, RZ, R68 ;  /* 0x000000ffff05b224 */ /* 0x000fe200078e0044 */
[----:B------:R-:W-:Y:S01]  /*84c0*/  ISETP.GE.U32.AND P1, PT, R4, 0x7fffff65, PT ;  /* 0x7fffff650400780c */ /* 0x000fe20003f26070 */
[----:B------:R-:W-:Y:S01]  /*84d0*/  @!P3 IMAD.MOV.U32 R4, RZ, RZ, R12 ;  /* 0x000000ffff04b224 */ /* 0x000fe200078e000c */
[----:B------:R-:W-:-:S04]  /*84e0*/  PRMT R36, RZ, 0x7610, R36 ;  /* 0x00007610ff247816 */ /* 0x000fc80000000024 */
        /* <DEDUP_REMOVED lines=8> */
[----:B------:R0:W-:Y:S01]  /*8570*/  STL [R1+0x48c], R68 ;  /* 0x00048c4401007387 */ /* 0x0001e20000100800 */
[----:B------:R-:W-:-:S03]  /*8580*/  VIADD R5, R6, 0xffffffe5 ;  /* 0xffffffe506057836 */ /* 0x000fc60000000000 */
[----:B------:R3:W-:Y:S01]  /*8590*/  STL [R1+0x484], R10 ;  /* 0x0004840a01007387 */ /* 0x0007e20000100800 */
[----:B--2---:R-:W-:Y:S02]  /*85a0*/  IADD3 R7, P3, PT, R8, R2, RZ ;  /* 0x0000000208077210 */ /* 0x004fe40007f7e0ff */
[-C--:B0-----:R-:W-:Y:S01]  /*85b0*/  LEA.HI.X.SX32 R68, R4, R3.reuse, 0x1, P4 ;  /* 0x0000000304447211 */ /* 0x081fe200020f0eff */
[----:B------:R-:W-:Y:S02]  /*85c0*/  VIADD R4, R6, 0xffffffe6 ;  /* 0xffffffe606047836 */ /* 0x000fe40000000000 */
[----:B---3--:R-:W-:Y:S01]  /*85d0*/  IMAD R10, R70, 0x1c, RZ ;  /* 0x0000001c460a7824 */ /* 0x008fe200078e02ff */
[----:B------:R-:W-:Y:S01]  /*85e0*/  ISETP.GE.U32.AND P4, PT, R5, 0x7fffff66, PT ;  /* 0x7fffff660500780c */ /* 0x000fe20003f86070 */
[----:B------:R-:W-:Y:S01]  /*85f0*/  @!P0 IMAD.MOV.U32 R5, RZ, RZ, R68 ;  /* 0x000000ffff058224 */ /* 0x000fe200078e0044 */
[----:B------:R-:W-:Y:S02]  /*8600*/  PRMT R33, RZ, 0x7610, R33 ;  /* 0x00007610ff217816 */ /* 0x000fe40000000021 */
[----:B------:R-:W-:-:S02]  /*8610*/  LEA.HI.X.SX32 R12, R10, R3, 0x1, P3 ;  /* 0x000000030a0c7211 */ /* 0x000fc400018f0eff */
        /* <DEDUP_REMOVED lines=11> */
[----:B---3--:R-:W-:-:S03]  /*86d0*/  IMAD R4, R70, 0x1b, RZ ;  /* 0x0000001b46047824 */ /* 0x008fc600078e02ff */
[----:B------:R3:W-:Y:S01]  /*86e0*/  STL [R1+0x474], R12 ;  /* 0x0004740c01007387 */ /* 0x0007e20000100800 */
[----:B------:R-:W-:Y:S01]  /*86f0*/  VIADD R5, R6, 0xffffffe7 ;  /* 0xffffffe706057836 */ /* 0x000fe20000000000 */
[----:B0-----:R-:W-:Y:S02]  /*8700*/  IADD3 R7, P0, PT, R9, R2, RZ ;  /* 0x0000000209077210 */ /* 0x001fe40007f1e0ff */
[----:B--2---:R-:W-:Y:S01]  /*8710*/  LEA.HI.X.SX32 R68, R4, R3, 0x1, P5 ;  /* 0x0000000304447211 */ /* 0x004fe200028f0eff */
[----:B------:R-:W-:Y:S02]  /*8720*/  VIADD R4, R6, 0xffffffe8 ;  /* 0xffffffe806047836 */ /* 0x000fe40000000000 */
[----:B---3--:R-:W-:Y:S01]  /*8730*/  IMAD R12, R70, 0x1a, RZ ;  /* 0x0000001a460c7824 */ /* 0x008fe200078e02ff */
        /* <DEDUP_REMOVED lines=17> */
[----:B0-----:R-:W-:Y:S02]  /*8850*/  IMAD R7, R70, 0x18, RZ ;  /* 0x0000001846077824 */ /* 0x001fe400078e02ff */
[----:B------:R-:W-:Y:S01]  /*8860*/  VIADD R5, R6, 0xffffffe9 ;  /* 0xffffffe906057836 */ /* 0x000fe20000000000 */
[-C--:B--2---:R-:W-:Y:S01]  /*8870*/  LEA.HI.X.SX32 R68, R4, R3.reuse, 0x1, P4 ;  /* 0x0000000304447211 */ /* 0x084fe200020f0eff */
[----:B------:R-:W-:Y:S01]  /*8880*/  VIADD R4, R6, 0xffffffea ;  /* 0xffffffea06047836 */ /* 0x000fe20000000000 */
[----:B---3--:R-:W-:Y:S02]  /*8890*/  IADD3 R8, P1, PT, R11, R2, RZ ;  /* 0x000000020b087210 */ /* 0x008fe40007f3e0ff */
        /* <DEDUP_REMOVED lines=94> */
[----:B------:R-:W-:-:S03]  /*8e80*/  VIADD R9, R6, 0xfffffff1 ;  /* 0xfffffff106097836 */ /* 0x000fc60000000000 */
[----:B------:R-:W-:Y:S01]  /*8e90*/  STL [R1+0x420], R119 ;  /* 0x0004207701007387 */ /* 0x000fe20000100800 */
[----:B0-----:R-:W-:Y:S02]  /*8ea0*/  @!P5 IMAD.MOV.U32 R4, RZ, RZ, R68 ;  /* 0x000000ffff04d224 */ /* 0x001fe400078e0044 */
[----:B------:R-:W-:Y:S01]  /*8eb0*/  @!P5 IMAD.MOV.U32 R5, RZ, RZ, R69 ;  /* 0x000000ffff05d224 */ /* 0x000fe200078e0045 */
[----:B------:R-:W-:Y:S04]  /*8ec0*/  STL [R1+0x418], R68 ;  /* 0x0004184401007387 */ /* 0x000fe80000100800 */
[----:B------:R-:W-:Y:S04]  /*8ed0*/  STL [R1+0x41c], R132 ;  /* 0x00041c8401007387 */ /* 0x000fe80000100800 */
[----:B------:R0:W5:Y:S04]  /*8ee0*/  @!P5 LDG.E.U16 R22, desc[UR20][R4.64] ;  /* 0x000000140416d981 */ /* 0x000168000c1e1500 */
[----:B------:R2:W-:Y:S01]  /*8ef0*/  STL [R1+0x414], R69 ;  /* 0x0004144501007387 */ /* 0x0005e20000100800 */
[----:B------:R-:W-:Y:S01]  /*8f00*/  ISETP.GE.U32.AND P4, PT, R9, 0x7fffff72, PT ;  /* 0x7fffff720900780c */ /* 0x000fe20003f86070 */
[----:B0-----:R-:W-:Y:S01]  /*8f10*/  IMAD R4, R70, 0xf, RZ ;  /* 0x0000000f46047824 */ /* 0x001fe200078e02ff */
        /* <DEDUP_REMOVED lines=17> */
[----:B------:R0:W-:Y:S04]  /*9030*/  STL [R1+0x408], R9 ;  /* 0x0004080901007387 */ /* 0x0001e80000100800 */
[----:B------:R-:W-:Y:S04]  /*9040*/  STL [R1+0x40c], R132 ;  /* 0x00040c8401007387 */ /* 0x000fe80000100800 */
[----:B------:R2:W5:Y:S04]  /*9050*/  @!P4 LDG.E.U16 R20, desc[UR20][R4.64] ;  /* 0x000000140414c981 */ /* 0x000568000c1e1500 */
[----:B------:R3:W-:Y:S01]  /*9060*/  STL [R1+0x404], R68 ;  /* 0x0004044401007387 */ /* 0x0007e20000100800 */
[----:B0-----:R-:W-:-:S02]  /*9070*/  IMAD R9, R70, 0xc, RZ ;  /* 0x0000000c46097824 */ /* 0x001fc400078e02ff */
[----:B--2---:R-:W-:Y:S01]  /*9080*/  IMAD R4, R70, 0xd, RZ ;  /* 0x0000000d46047824 */ /* 0x004fe200078e02ff */
[-C--:B---3--:R-:W-:Y:S01]  /*9090*/  IADD3 R68, P4, PT, R12, R2.reuse, RZ ;  /* 0x000000020c447210 */ /* 0x088fe20007f9e0ff */
[----:B------:R-:W-:Y:S01]  /*90a0*/  VIADD R5, R6, 0xfffffff5 ;  /* 0xfffffff506057836 */ /* 0x000fe20000000000 */
[----:B------:R-:W-:Y:S02]  /*90b0*/  IADD3 R7, P1, PT, R7, R2, RZ ;  /* 0x0000000207077210 */ /* 0x000fe40007f3e0ff */
[-C--:B------:R-:W-:Y:S01]  /*90c0*/  LEA.HI.X.SX32 R69, R4, R3.reuse, 0x1, P4 ;  /* 0x0000000304457211 */ /* 0x080fe200020f0eff */
[----:B------:R-:W-:Y:S01]  /*90d0*/  VIADD R4, R6, 0xfffffff6 ;  /* 0xfffffff606047836 */ /* 0x000fe20000000000 */
[----:B------:R-:W-:Y:S02]  /*90e0*/  LEA.HI.X.SX32 R10, R9, R3, 0x1, P1 ;  /* 0x00000003090a7211 */ /* 0x000fe400008f0eff */
[----:B------:R-:W-:Y:S01]  /*90f0*/  ISETP.GE.U32.AND P4, PT, R5, 0x7fffff76, PT ;  /* 0x7fffff760500780c */ /* 0x000fe20003f86070 */
        /* <DEDUP_REMOVED lines=31> */
[----:B------:R-:W-:Y:S04]  /*92f0*/  STL [R1+0x3e8], R7 ;  /* 0x0003e80701007387 */ /* 0x000fe80000100800 */
[----:B------:R0:W5:Y:S01]  /*9300*/  @!P4 LDG.E.U16 R16, desc[UR20][R4.64] ;  /* 0x000000140410c981 */ /* 0x000162000c1e1500 */
[----:B--2---:R-:W-:-:S03]  /*9310*/  IADD3 R69, P4, PT, R13, R2, RZ ;  /* 0x000000020d457210 */ /* 0x004fc60007f9e0ff */
[----:B------:R2:W-:Y:S01]  /*9320*/  STL [R1+0x3ec], R132 ;  /* 0x0003ec8401007387 */ /* 0x0005e20000100800 */
[C---:B0-----:R-:W-:Y:S01]  /*9330*/  IMAD R4, R70.reuse, 0x9, RZ ;  /* 0x0000000946047824 */ /* 0x041fe200078e02ff */
[C---:B------:R-:W-:Y:S01]  /*9340*/  LEA R8, P0, R70.reuse, R2, 0x4 ;  /* 0x0000000246087211 */ /* 0x040fe200078020ff */
[----:B------:R-:W-:-:S03]  /*9350*/  IMAD.SHL.U32 R5, R70, 0x8, RZ ;  /* 0x0000000846057824 */ /* 0x000fc600078e00ff */
[-C--:B--2---:R-:W-:Y:S01]  /*9360*/  LEA.HI.X.SX32 R132, R4, R3.reuse, 0x1, P4 ;  /* 0x0000000304847211 */ /* 0x084fe200020f0eff */
[----:B------:R-:W-:Y:S01]  /*9370*/  VIADD R4, R6, 0xfffffffa ;  /* 0xfffffffa06047836 */ /* 0x000fe20000000000 */
[----:B------:R0:W-:Y:S01]  /*9380*/  STL [R1+0x3e4], R68 ;  /* 0x0003e44401007387 */ /* 0x0001e20000100800 */
[----:B------:R-:W-:Y:S02]  /*9390*/  PRMT R13, RZ, 0x7610, R13 ;  /* 0x00007610ff0d7816 */ /* 0x000fe4000000000d */
[----:B------:R-:W-:Y:S02]  /*93a0*/  PRMT R14, RZ, 0x7610, R14 ;  /* 0x00007610ff0e7816 */ /* 0x000fe4000000000e */
[----:B0-----:R-:W-:Y:S01]  /*93b0*/  LEA.HI.X.SX32 R68, R5, R3, 0x1, P0 ;  /* 0x0000000305447211 */ /* 0x001fe200000f0eff */
[----:B------:R-:W-:Y:S01]  /*93c0*/  @!P1 IMAD.MOV.U32 R5, RZ, RZ, R132 ;  /* 0x000000ffff059224 */ /* 0x000fe200078e0084 */
[----:B------:R-:W-:Y:S01]  /*93d0*/  ISETP.GE.U32.AND P0, PT, R4, 0x7fffff7b, PT ;  /* 0x7fffff7b0400780c */ /* 0x000fe20003f06070 */
[----:B------:R-:W-:-:S05]  /*93e0*/  @!P1 IMAD.MOV.U32 R4, RZ, RZ, R69 ;  /* 0x000000ffff049224 */ /* 0x000fca00078e0045 */
[----:B------:R0:W5:Y:S01]  /*93f0*/  @!P1 LDG.E.U16 R13, desc[UR20][R4.64] ;  /* 0x00000014040d9981 */ /* 0x000162000c1e1500 */
[----:B------:R-:W-:-:S03]  /*9400*/  VIADD R7, R6, 0xfffffff9 ;  /* 0xfffffff906077836 */ /* 0x000fc60000000000 */
[----:B------:R2:W-:Y:S01]  /*9410*/  STL [R1+0x3e0], R69 ;  /* 0x0003e04501007387 */ /* 0x0005e20000100800 */
[----:B0-----:R-:W-:Y:S02]  /*9420*/  @!P5 IMAD.MOV.U32 R4, RZ, RZ, R8 ;  /* 0x000000ffff04d224 */ /* 0x001fe400078e0008 */
[----:B------:R-:W-:Y:S01]  /*9430*/  @!P5 IMAD.MOV.U32 R5, RZ, RZ, R68 ;  /* 0x000000ffff05d224 */ /* 0x000fe200078e0044 */
[----:B------:R0:W-:Y:S04]  /*9440*/  STL [R1+0x3d8], R8 ;  /* 0x0003d80801007387 */ /* 0x0001e80000100800 */
[----:B------:R3:W5:Y:S01]  /*9450*/  @!P5 LDG.E.U16 R14, desc[UR20][R4.64] ;  /* 0x00000014040ed981 */ /* 0x000762000c1e1500 */
[----:B--2---:R-:W-:Y:S02]  /*9460*/  IADD3 R69, P5, PT, R119, R2, RZ ;  /* 0x0000000277457210 */ /* 0x004fe40007fbe0ff */
[----:B------:R-:W-:Y:S01]  /*9470*/  ISETP.GE.U32.AND P4, PT, R7, 0x7fffff7a, PT ;  /* 0x7fffff7a0700780c */ /* 0x000fe20003f86070 */
[----:B------:R2:W-:Y:S01]  /*9480*/  STL [R1+0x3dc], R132 ;  /* 0x0003dc8401007387 */ /* 0x0005e20000100800 */
[----:B------:R-:W-:-:S02]  /*9490*/  IMAD R7, R70, 0x6, RZ ;  /* 0x0000000646077824 */ /* 0x000fc400078e02ff */
        /* <DEDUP_REMOVED lines=13> */
[----:B------:R0:W5:Y:S01]  /*9570*/  @!P3 LDG.E.U16 R11, desc[UR20][R4.64] ;  /* 0x00000014040bb981 */ /* 0x000162000c1e1500 */
[----:B------:R-:W-:Y:S01]  /*9580*/  IADD3 R119, P3, PT, R10, R2, RZ ;  /* 0x000000020a777210 */ /* 0x000fe20007f7e0ff */
[----:B0-----:R-:W-:Y:S02]  /*9590*/  @!P4 IMAD.MOV.U32 R4, RZ, RZ, R8 ;  /* 0x000000ffff04c224 */ /* 0x001fe400078e0008 */
[----:B------:R-:W-:Y:S01]  /*95a0*/  @!P4 IMAD.MOV.U32 R5, RZ, RZ, R68 ;  /* 0x000000ffff05c224 */ /* 0x000fe200078e0044 */
[----:B------:R-:W-:Y:S04]  /*95b0*/  STL [R1+0x3d0], R69 ;  /* 0x0003d04501007387 */ /* 0x000fe80000100800 */
[----:B------:R0:W5:Y:S04]  /*95c0*/  @!P4 LDG.E.U16 R12, desc[UR20][R4.64] ;  /* 0x00000014040cc981 */ /* 0x000168000c1e1500 */
[----:B------:R-:W-:Y:S01]  /*95d0*/  STL [R1+0x3c8], R8 ;  /* 0x0003c80801007387 */ /* 0x000fe20000100800 */
[----:B0-----:R-:W-:-:S03]  /*95e0*/  IMAD R4, R70, 0x5, RZ ;  /* 0x0000000546047824 */ /* 0x001fc600078e02ff */
[----:B------:R0:W-:Y:S01]  /*95f0*/  STL [R1+0x3cc], R132 ;  /* 0x0003cc8401007387 */ /* 0x0001e20000100800 */
[----:B------:R-:W-:-:S03]  /*9600*/  IMAD.SHL.U32 R5, R70, 0x4, RZ ;  /* 0x0000000446057824 */ /* 0x000fc600078e00ff */
[----:B------:R2:W-:Y:S01]  /*9610*/  STL [R1+0x3c4], R68 ;  /* 0x0003c44401007387 */ /* 0x0005e20000100800 */
[-C--:B0-----:R-:W-:Y:S01]  /*9620*/  LEA.HI.X.SX32 R132, R4, R3.reuse, 0x1, P3 ;  /* 0x0000000304847211 */ /* 0x081fe200018f0eff */
[----:B------:R-:W-:Y:S01]  /*9630*/  VIADD R4, R6, 0xfffffffe ;  /* 0xfffffffe06047836 */ /* 0x000fe20000000000 */
[----:B--2---:R-:W-:Y:S02]  /*9640*/  LEA R68, P4, R70, R2, 0x3 ;  /* 0x0000000246447211 */ /* 0x004fe400078818ff */
[----:B------:R-:W-:Y:S02]  /*9650*/  PRMT R9, RZ, 0x7610, R9 ;  /* 0x00007610ff097816 */ /* 0x000fe40000000009 */
[----:B------:R-:W-:Y:S01]  /*9660*/  LEA.HI.X.SX32 R69, R5, R3, 0x1, P4 ;  /* 0x0000000305457211 */ /* 0x000fe200020f0eff */
[----:B------:R-:W-:Y:S01]  /*9670*/  @!P0 IMAD.MOV.U32 R5, RZ, RZ, R132 ;  /* 0x000000ffff058224 */ /* 0x000fe200078e0084 */
[----:B------:R-:W-:Y:S01]  /*9680*/  ISETP.GE.U32.AND P4, PT, R4, 0x7fffff7f, PT ;  /* 0x7fffff7f0400780c */ /* 0x000fe20003f86070 */
[----:B------:R-:W-:Y:S01]  /*9690*/  @!P0 IMAD.MOV.U32 R4, RZ, RZ, R119 ;  /* 0x000000ffff048224 */ /* 0x000fe200078e0077 */
[----:B------:R-:W-:Y:S04]  /*96a0*/  STL [R1+0x3c0], R119 ;  /* 0x0003c07701007387 */ /* 0x000fe80000100800 */
[----:B------:R-:W-:Y:S04]  /*96b0*/  STL [R1+0x3b8], R68 ;  /* 0x0003b84401007387 */ /* 0x000fe80000100800 */
[----:B------:R-:W-:Y:S04]  /*96c0*/  STL [R1+0x3bc], R132 ;  /* 0x0003bc8401007387 */ /* 0x000fe80000100800 */
[----:B------:R0:W5:Y:S04]  /*96d0*/  @!P0 LDG.E.U16 R9, desc[UR20][R4.64] ;  /* 0x0000001404098981 */ /* 0x000168000c1e1500 */
[----:B------:R2:W-:Y:S01]  /*96e0*/  STL [R1+0x3b4], R69 ;  /* 0x0003b44501007387 */ /* 0x0005e20000100800 */
[----:B0-----:R-:W-:-:S02]  /*96f0*/  @!P5 IMAD.MOV.U32 R5, RZ, RZ, R69 ;  /* 0x000000ffff05d224 */ /* 0x001fc400078e0045 */
[----:B--2---:R-:W0:Y:S01]  /*9700*/  S2R R69, SR_TID.X ;  /* 0x0000000000457919 */ /* 0x004e220000002100 */
[----:B------:R-:W-:Y:S01]  /*9710*/  PRMT R10, RZ, 0x7610, R10 ;  /* 0x00007610ff0a7816 */ /* 0x000fe2000000000a */
[----:B------:R-:W-:Y:S02]  /*9720*/  @!P5 IMAD.MOV.U32 R4, RZ, RZ, R68 ;  /* 0x000000ffff04d224 */ /* 0x000fe400078e0044 */
[----:B------:R-:W-:-:S03]  /*9730*/  VIADD R8, R6, 0xfffffffd ;  /* 0xfffffffd06087836 */ /* 0x000fc60000000000 */
[----:B------:R2:W5:Y:S01]  /*9740*/  @!P5 LDG.E.U16 R10, desc[UR20][R4.64] ;  /* 0x00000014040ad981 */ /* 0x000562000c1e1500 */
[-C--:B------:R-:W-:Y:S01]  /*9750*/  IADD3 R119, P5, PT, R7, R2.reuse, RZ ;  /* 0x0000000207777210 */ /* 0x080fe20007fbe0ff */
[----:B------:R-:W-:Y:S01]  /*9760*/  IMAD.SHL.U32 R153, R70, 0x2, RZ ;  /* 0x0000000246997824 */ /* 0x000fe200078e00ff */
[----:B------:R-:W-:Y:S02]  /*9770*/  ISETP.GE.U32.AND P3, PT, R8, 0x7fffff7e, PT ;  /* 0x7fffff7e0800780c */ /* 0x000fe40003f66070 */
[----:B------:R-:W-:Y:S01]  /*9780*/  LEA R68, P0, R70, R2, 0x2 ;  /* 0x0000000246447211 */ /* 0x000fe200078010ff */
[----:B--2---:R-:W-:Y:S02]  /*9790*/  VIADD R5, R6, 0x7f ;  /* 0x0000007f06057836 */ /* 0x004fe40000000000 */
[----:B------:R-:W-:-:S03]  /*97a0*/  IMAD R4, R70, 0x3, RZ ;  /* 0x0000000346047824 */ /* 0x000fc600078e02ff */
[----:B------:R-:W-:Y:S02]  /*97b0*/  ISETP.GT.AND P6, PT, R5, 0x7f, PT ;  /* 0x0000007f0500780c */ /* 0x000fe40003fc4270 */
[-C--:B------:R-:W-:Y:S01]  /*97c0*/  LEA.HI.X.SX32 R132, R4, R3.reuse, 0x1, P5 ;  /* 0x0000000304847211 */ /* 0x080fe200028f0eff */
[----:B------:R-:W-:Y:S01]  /*97d0*/  @!P1 IMAD.MOV.U32 R4, RZ, RZ, R119 ;  /* 0x000000ffff049224 */ /* 0x000fe200078e0077 */
[----:B------:R-:W-:Y:S02]  /*97e0*/  PRMT R7, RZ, 0x7610, R7 ;  /* 0x00007610ff077816 */ /* 0x000fe40000000007 */
[----:B0-----:R-:W-:Y:S02]  /*97f0*/  LOP3.LUT R5, R69, 0x7f, RZ, 0xc0, !PT ;  /* 0x0000007f45057812 */ /* 0x001fe400078ec0ff */
[----:B------:R-:W-:Y:S02]  /*9800*/  LEA.HI.X.SX32 R69, R153, R3, 0x1, P0 ;  /* 0x0000000399457211 */ /* 0x000fe400000f0eff */
[----:B------:R-:W-:Y:S01]  /*9810*/  ISETP.LT.AND P0, PT, R5, R6, P6 ;  /* 0x000000060500720c */ /* 0x000fe20003701270 */
[----:B------:R-:W-:Y:S01]  /*9820*/  @!P1 IMAD.MOV.U32 R5, RZ, RZ, R132 ;  /* 0x000000ffff059224 */ /* 0x000fe200078e0084 */
[----:B------:R0:W-:Y:S01]  /*9830*/  STL [R1+0x3b0], R119 ;  /* 0x0003b07701007387 */ /* 0x0001e20000100800 */
[----:B------:R-:W-:Y:S01]  /*9840*/  VIADD R6, R0, 0x7c ;  /* 0x0000007c00067836 */ /* 0x000fe20000000000 */
[----:B------:R-:W-:-:S02]  /*9850*/  PRMT R8, RZ, 0x7610, R8 ;  /* 0x00007610ff087816 */ /* 0x000fc40000000008 */
[----:B------:R-:W-:Y:S04]  /*9860*/  STL [R1+0x3a8], R68 ;  /* 0x0003a84401007387 */ /* 0x000fe80000100800 */
[----:B------:R2:W-:Y:S01]  /*9870*/  STL [R1+0x3ac], R132 ;  /* 0x0003ac8401007387 */ /* 0x0005e20000100800 */
[----:B0-----:R-:W-:-:S03]  /*9880*/  VIADD R119, R0, 0x7b ;  /* 0x0000007b00777836 */ /* 0x001fc60000000000 */
[----:B------:R0:W5:Y:S04]  /*9890*/  @!P1 LDG.E.U16 R7, desc[UR20][R4.64] ;  /* 0x0000001404079981 */ /* 0x000168000c1e1500 */
[----:B------:R3:W-:Y:S01]  /*98a0*/  STL [R1+0x3a4], R69 ;  /* 0x0003a44501007387 */ /* 0x0007e20000100800 */
[----:B--2---:R-:W-:-:S03]  /*98b0*/  IABS R132, R6 ;  /* 0x0000000600847213 */ /* 0x004fc60000000000 */
[----:B------:R-:W-:Y:S01]  /*98c0*/  STL [R1+0x85c], R119 ;  /* 0x00085c7701007387 */ /* 0x000fe20000100800 */
[----:B0-----:R-:W-:Y:S02]  /*98d0*/  @!P3 IMAD.MOV.U32 R5, RZ, RZ, R69 ;  /* 0x000000ffff05b224 */ /* 0x001fe400078e0045 */
[----:B------:R-:W-:Y:S02]  /*98e0*/  @!P3 IMAD.MOV.U32 R4, RZ, RZ, R68 ;  /* 0x000000ffff04b224 */ /* 0x000fe400078e0044 */
[C---:B---3--:R-:W-:Y:S01]  /*98f0*/  VIADD R69, R0.reuse, 0x7d ;  /* 0x0000007d00457836 */ /* 0x048fe20000000000 */
[----:B------:R0:W-:Y:S01]  /*9900*/  STL [R1+0x858], R6 ;  /* 0x0008580601007387 */ /* 0x0001e20000100800 */
[----:B------:R-:W-:-:S03]  /*9910*/  VIADD R68, R0, 0x7e ;  /* 0x0000007e00447836 */ /* 0x000fc60000000000 */
[----:B------:R2:W5:Y:S04]  /*9920*/  @!P3 LDG.E.U16 R8, desc[UR20][R4.64] ;  /* 0x000000140408b981 */ /* 0x000568000c1e1500 */
[----:B------:R-:W-:Y:S01]  /*9930*/  STL [R1+0x854], R69 ;  /* 0x0008544501007387 */ /* 0x000fe20000100800 */
[----:B0-----:R-:W-:-:S03]  /*9940*/  IADD3 R6, P1, PT, R153, R2, RZ ;  /* 0x0000000299067210 */ /* 0x001fc60007f3e0ff */
[----:B------:R0:W-:Y:S01]  /*9950*/  STL [R1+0x850], R68 ;  /* 0x0008504401007387 */ /* 0x0001e20000100800 */
[----:B--2---:R-:W-:Y:S02]  /*9960*/  IABS R4, R68 ;  /* 0x0000004400047213 */ /* 0x004fe40000000000 */
[----:B------:R-:W-:Y:S01]  /*9970*/  IABS R119, R119 ;  /* 0x0000007700777213 */ /* 0x000fe20000000000 */
[----:B------:R-:W-:Y:S01]  /*9980*/  STL [R1+0x3a0], R6 ;  /* 0x0003a00601007387 */ /* 0x000fe20000100800 */
[----:B------:R-:W-:Y:S02]  /*9990*/  IABS R153, R69 ;  /* 0x0000004500997213 */ /* 0x000fe40000000000 */
[----:B0-----:R-:W-:-:S05]  /*99a0*/  LEA.HI.X.SX32 R68, R70, R3, 0x1, P1 ;  /* 0x0000000346447211 */ /* 0x001fca00008f0eff */
[----:B------:R0:W-:Y:S01]  /*99b0*/  STL [R1+0x39c], R68 ;  /* 0x00039c4401007387 */ /* 0x0001e20000100800 */
[----:B------:R-:W-:Y:S01]  /*99c0*/  @!P4 IMAD.MOV.U32 R69, RZ, RZ, R68 ;  /* 0x000000ffff45c224 */ /* 0x000fe200078e0044 */
[----:B------:R-:W-:Y:S01]  /*99d0*/  PRMT R5, RZ, 0x7610, R5 ;  /* 0x00007610ff057816 */ /* 0x000fe20000000005 */
[----:B0-----:R-:W-:Y:S02]  /*99e0*/  @!P4 IMAD.MOV.U32 R68, RZ, RZ, R6 ;  /* 0x000000ffff44c224 */ /* 0x001fe400078e0006 */
[----:B------:R-:W-:-:S03]  /*99f0*/  IMAD.HI.U32 R6, R73, R119, RZ ;  /* 0x0000007749067227 */ /* 0x000fc600078e00ff */
[----:B------:R0:W5:Y:S01]  /*9a00*/  @!P4 LDG.E.U16 R5, desc[UR20][R68.64] ;  /* 0x000000144405c981 */ /* 0x000162000c1e1500 */
[----:B------:R-:W-:-:S04]  /*9a10*/  IMAD.MOV R6, RZ, RZ, -R6 ;  /* 0x000000ffff067224 */ /* 0x000fc800078e0a06 */
[----:B------:R-:W-:Y:S02]  /*9a20*/  IMAD R119, R72, R6, R119 ;  /* 0x0000000648777224 */ /* 0x000fe400078e0277 */
[----:B------:R-:W-:-:S04]  /*9a30*/  IMAD.HI.U32 R6, R73, R4, RZ ;  /* 0x0000000449067227 */ /* 0x000fc800078e00ff */
[----:B0-----:R-:W-:-:S04]  /*9a40*/  IMAD.HI.U32 R69, R73, R132, RZ ;  /* 0x0000008449457227 */ /* 0x001fc800078e00ff */
[----:B------:R-:W-:-:S04]  /*9a50*/  IMAD.HI.U32 R68, R73, R153, RZ ;  /* 0x0000009949447227 */ /* 0x000fc800078e00ff */
[----:B------:R-:W-:Y:S02]  /*9a60*/  IMAD.MOV R6, RZ, RZ, -R6 ;  /* 0x000000ffff067224 */ /* 0x000fe400078e0a06 */
[----:B------:R-:W-:Y:S02]  /*9a70*/  IMAD.MOV R69, RZ, RZ, -R69 ;  /* 0x000000ffff457224 */ /* 0x000fe400078e0a45 */
[----:B------:R-:W-:Y:S02]  /*9a80*/  IMAD.MOV R68, RZ, RZ, -R68 ;  /* 0x000000ffff447224 */ /* 0x000fe400078e0a44 */
[C---:B------:R-:W-:Y:S02]  /*9a90*/  IMAD R4, R72.reuse, R6, R4 ;  /* 0x0000000648047224 */ /* 0x040fe400078e0204 */
[C---:B------:R-:W-:Y:S02]  /*9aa0*/  IMAD R132, R72.reuse, R69, R132 ;  /* 0x0000004548847224 */ /* 0x040fe400078e0284 */
[----:B------:R0:W5:Y:S01]  /*9ab0*/  LDL.LU R69, [R1+0xa20] ;  /* 0x000a200001457983 */ /* 0x0001620000300800 */
[----:B------:R-:W-:-:S03]  /*9ac0*/  IMAD R153, R72, R68, R153 ;  /* 0x0000004448997224 */ /* 0x000fc600078e0299 */
[----:B------:R0:W5:Y:S01]  /*9ad0*/  LDL.LU R68, [R1+0xa1c] ;  /* 0x000a1c0001447983 */ /* 0x0001620000300800 */
[----:B------:R-:W-:-:S03]  /*9ae0*/  ISETP.GT.U32.AND P1, PT, R72, R78, PT ;  /* 0x0000004e4800720c */ /* 0x000fc60003f24070 */
[----:B------:R0:W-:Y:S01]  /*9af0*/  STL [R1+0x54], R4 ;  /* 0x0000540401007387 */ /* 0x0001e20000100800 */
[----:B------:R-:W-:Y:S01]  /*9b00*/  ISETP.GT.U32.AND P3, PT, R72, R77, PT ;  /* 0x0000004d4800720c */ /* 0x000fe20003f64070 */
[----:B-1----:R-:W-:-:S04]  /*9b10*/  @!UP1 UIADD3 UR4, UPT, UPT, -UR7, 0x100000, URZ ;  /* 0x0010000007049890 */ /* 0x002fc8000fffe1ff */
[----:B------:R-:W-:Y:S02]  /*9b20*/  @!UP1 USHF.L.U32 UR5, UR4, 0xb, URZ ;  /* 0x0000000b04059899 */ /* 0x000fe400080006ff */
[----:B------:R-:W-:Y:S01]  /*9b30*/  @!UP1 USHF.L.U32 UR4, UR4, 0x1, URZ ;  /* 0x0000000104049899 */ /* 0x000fe200080006ff */
[----:B------:R-:W-:Y:S01]  /*9b40*/  VOTEU.ALL UP1, P2 ;  /* 0x0000000000ff7886 */ /* 0x000fe20001020000 */
[----:B------:R-:W-:Y:S01]  /*9b50*/  ISETP.GT.U32.AND P4, PT, R72, R76, PT ;  /* 0x0000004c4800720c */ /* 0x000fe20003f84070 */
[----:B------:R-:W-:-:S03]  /*9b60*/  @!P1 IMAD.IADD R78, R78, 0x1, -R72 ;  /* 0x000000014e4e9824 */ /* 0x000fc600078e0a48 */
[----:B------:R-:W-:-:S06]  /*9b70*/  @!P3 IMAD.IADD R77, R77, 0x1, -R72 ;  /* 0x000000014d4db824 */ /* 0x000fcc00078e0a48 */
[----:B------:R0:W1:Y:S01]  /*9b80*/  @!UP1 SYNCS.EXCH.64 URZ, [UR9+0x10008], UR4 ;  /* 0x0100080409ff95b2 */ /* 0x0000620008000100 */
[C---:B------:R-:W-:Y:S02]  /*9b90*/  ISETP.GT.U32.AND P5, PT, R72.reuse, R79, PT ;  /* 0x0000004f4800720c */ /* 0x040fe40003fa4070 */
[C---:B------:R-:W-:Y:S02]  /*9ba0*/  ISETP.GT.U32.AND P3, PT, R72.reuse, R78, PT ;  /* 0x0000004e4800720c */ /* 0x040fe40003f64070 */
[----:B------:R-:W-:Y:S01]  /*9bb0*/  ISETP.GT.U32.AND P1, PT, R72, R77, PT ;  /* 0x0000004d4800720c */ /* 0x000fe20003f24070 */
[----:B0-----:R-:W-:-:S12]  /*9bc0*/  @!P6 BRA `(.L_x_6) ;  /* 0x000000080000e947 */ /* 0x001fd80003800000 */
[----:B------:R-:W2:Y:S04]  /*9bd0*/  LDL.LU R6, [R1+0xb8] ;  /* 0x0000b80001067983 */ /* 0x000ea80000300800 */
[----:B-----5:R0:W-:Y:S04]  /*9be0*/  STL [R1+0xa34], R71 ;  /* 0x000a344701007387 */ /* 0x0201e80000100800 */
[----:B------:R3:W-:Y:S04]  /*9bf0*/  STL [R1+0xa30], R70 ;  /* 0x000a304601007387 */ /* 0x0007e80000100800 */
[----:B------:R4:W-:Y:S04]  /*9c00*/  STL [R1+0xa2c], R69 ;  /* 0x000a2c4501007387 */ /* 0x0009e80000100800 */
[----:B------:R1:W-:Y:S04]  /*9c10*/  STL [R1+0xa28], R68 ;  /* 0x000a284401007387 */ /* 0x0003e80000100800 */
[----:B------:R0:W-:Y:S04]  /*9c20*/  STL [R1+0xa24], R3 ;  /* 0x000a240301007387 */ /* 0x0001e80000100800 */
[----:B------:R1:W-:Y:S04]  /*9c30*/  STL [R1+0xa20], R2 ;  /* 0x000a200201007387 */ /* 0x0003e80000100800 */
[----:B------:R1:W-:Y:S04]  /*9c40*/  STL [R1+0xa1c], R0 ;  /* 0x000a1c0001007387 */ /* 0x0003e80000100800 */
[----:B0-----:R-:W2:Y:S04]  /*9c50*/  LDL.LU R71, [R1] ;  /* 0x0000000001477983 */ /* 0x001ea80000300800 */
[----:B---3--:R-:W3:Y:S04]  /*9c60*/  LDL.LU R70, [R1+0x20] ;  /* 0x0000200001467983 */ /* 0x008ee80000300800 */
[----:B----4-:R-:W4:Y:S04]  /*9c70*/  LDL.LU R69, [R1+0x34] ;  /* 0x0000340001457983 */ /* 0x010f280000300800 */
[----:B-1----:R-:W3:Y:S04]  /*9c80*/  LDL.LU R68, [R1+0x3c] ;  /* 0x00003c0001447983 */ /* 0x002ee80000300800 */
[----:B------:R-:W3:Y:S04]  /*9c90*/  LDL.LU R3, [R1+0x5c] ;  /* 0x00005c0001037983 */ /* 0x000ee80000300800 */
[----:B------:R-:W3:Y:S04]  /*9ca0*/  LDL.LU R2, [R1+0x64] ;  /* 0x0000640001027983 */ /* 0x000ee80000300800 */
[----:B------:R-:W3:Y:S01]  /*9cb0*/  LDL.LU R0, [R1+0x6c] ;  /* 0x00006c0001007983 */ /* 0x000ee20000300800 */
[----:B--2---:R-:W-:-:S02]  /*9cc0*/  PRMT R4, R6, 0x5410, R5 ;  /* 0x0000541006047816 */ /* 0x004fc40000000005 */
[----:B------:R-:W-:Y:S02]  /*9cd0*/  PRMT R5, R8, 0x5410, R7 ;  /* 0x0000541008057816 */ /* 0x000fe40000000007 */
[----:B------:R-:W-:Y:S02]  /*9ce0*/  PRMT R8, R14, 0x5410, R13 ;  /* 0x000054100e087816 */ /* 0x000fe4000000000d */
[----:B------:R-:W-:Y:S02]  /*9cf0*/  PRMT R13, R24, 0x5410, R23 ;  /* 0x00005410180d7816 */ /* 0x000fe40000000017 */
[----:B------:R-:W-:Y:S02]  /*9d00*/  PRMT R23, R44, 0x5410, R43 ;  /* 0x000054102c177816 */ /* 0x000fe4000000002b */
[----:B------:R-:W2:Y:S01]  /*9d10*/  LDL.LU R44, [R1+0x1c] ;  /* 0x00001c00012c7983 */ /* 0x000ea20000300800 */
[----:B------:R-:W-:Y:S02]  /*9d20*/  PRMT R24, R46, 0x5410, R45 ;  /* 0x000054102e187816 */ /* 0x000fe4000000002d */
[----:B------:R-:W-:Y:S01]  /*9d30*/  PRMT R14, R26, 0x5410, R25 ;  /* 0x000054101a0e7816 */ /* 0x000fe20000000019 */
[----:B------:R-:W3:Y:S01]  /*9d40*/  LDL.LU R45, [R1+0x24] ;  /* 0x00002400012d7983 */ /* 0x000ee20000300800 */
[----:B------:R-:W-:-:S03]  /*9d50*/  PRMT R25, R48, 0x5410, R47 ;  /* 0x0000541030197816 */ /* 0x000fc6000000002f */
[----:B------:R-:W4:Y:S01]  /*9d60*/  LDL.LU R46, [R1+0x38] ;  /* 0x00003800012e7983 */ /* 0x000f220000300800 */
[----:B------:R-:W-:-:S03]  /*9d70*/  PRMT R26, R50, 0x5410, R49 ;  /* 0x00005410321a7816 */ /* 0x000fc60000000031 */
[----:B------:R-:W4:Y:S04]  /*9d80*/  LDL.LU R47, [R1+0x40] ;  /* 0x00004000012f7983 */ /* 0x000f280000300800 */
[----:B------:R-:W4:Y:S04]  /*9d90*/  LDL.LU R48, [R1+0x60] ;  /* 0x0000600001307983 */ /* 0x000f280000300800 */
[----:B------:R-:W4:Y:S04]  /*9da0*/  LDL.LU R49, [R1+0x68] ;  /* 0x0000680001317983 */ /* 0x000f280000300800 */
[----:B------:R-:W4:Y:S01]  /*9db0*/  LDL.LU R50, [R1+0x70] ;  /* 0x0000700001327983 */ /* 0x000f220000300800 */
[----:B------:R-:W-:-:S02]  /*9dc0*/  PRMT R6, R10, 0x5410, R9 ;  /* 0x000054100a067816 */ /* 0x000fc40000000009 */
[----:B------:R-:W-:Y:S02]  /*9dd0*/  PRMT R9, R16, 0x5410, R15 ;  /* 0x0000541010097816 */ /* 0x000fe4000000000f */
[----:B------:R-:W-:Y:S02]  /*9de0*/  PRMT R15, R28, 0x5410, R27 ;  /* 0x000054101c0f7816 */ /* 0x000fe4000000001b */
[----:B------:R-:W-:Y:S02]  /*9df0*/  PRMT R27, R52, 0x5410, R51 ;  /* 0x00005410341b7816 */ /* 0x000fe40000000033 */
[----:B------:R-:W4:Y:S01]  /*9e00*/  LDL.LU R51, [R1+0x78] ;  /* 0x0000780001337983 */ /* 0x000f220000300800 */
[----:B------:R-:W-:Y:S02]  /*9e10*/  PRMT R28, R54, 0x5410, R53 ;  /* 0x00005410361c7816 */ /* 0x000fe40000000035 */
[----:B------:R-:W-:Y:S01]  /*9e20*/  PRMT R16, R30, 0x5410, R29 ;  /* 0x000054101e107816 */ /* 0x000fe2000000001d */
[----:B------:R-:W4:Y:S01]  /*9e30*/  LDL.LU R52, [R1+0x80] ;  /* 0x0000800001347983 */ /* 0x000f220000300800 */
[----:B------:R-:W-:-:S03]  /*9e40*/  PRMT R29, R56, 0x5410, R55 ;  /* 0x00005410381d7816 */ /* 0x000fc60000000037 */
        /* <DEDUP_REMOVED lines=44> */
[----:B------:R-:W4:Y:S04]  /*a110*/  LDL.LU R157, [R1+0xdc] ;  /* 0x0000dc00019d7983 */ /* 0x000f280000300800 */
[----:B------:R-:W4:Y:S01]  /*a120*/  LDL.LU R148, [R1+0xe4] ;  /* 0x0000e40001947983 */ /* 0x000f220000300800 */
[----:B------:R-:W-:-:S03]  /*a130*/  PRMT R42, R163, 0x5410, R162 ;  /* 0x00005410a32a7816 */ /* 0x000fc600000000a2 */
[----:B------:R-:W4:Y:S04]  /*a140*/  LDL.LU R159, [R1+0xbc] ;  /* 0x0000bc00019f7983 */ /* 0x000f280000300800 */
[----:B------:R-:W4:Y:S01]  /*a150*/  LDL.LU R158, [R1+0xc4] ;  /* 0x0000c400019e7983 */ /* 0x000f220000300800 */
[----:B------:R-:W-:-:S03]  /*a160*/  PRMT R43, R165, 0x5410, R164 ;  /* 0x00005410a52b7816 */ /* 0x000fc600000000a4 */
[----:B------:R-:W4:Y:S04]  /*a170*/  LDL.LU R161, [R1+0xa8] ;  /* 0x0000a80001a17983 */ /* 0x000f280000300800 */
[----:B------:R-:W4:Y:S04]  /*a180*/  LDL.LU R160, [R1+0xb0] ;  /* 0x0000b00001a07983 */ /* 0x000f280000300800 */
[----:B------:R-:W4:Y:S04]  /*a190*/  LDL.LU R163, [R1+0x88] ;  /* 0x0000880001a37983 */ /* 0x000f280000300800 */
[----:B------:R-:W4:Y:S04]  /*a1a0*/  LDL.LU R162, [R1+0xa0] ;  /* 0x0000a00001a27983 */ /* 0x000f280000300800 */
[----:B------:R-:W4:Y:S04]  /*a1b0*/  LDL.LU R165, [R1+0x74] ;  /* 0x0000740001a57983 */ /* 0x000f280000300800 */
[----:B------:R-:W4:Y:S01]  /*a1c0*/  LDL.LU R164, [R1+0x7c] ;  /* 0x00007c0001a47983 */ /* 0x000f220000300800 */
[----:B--2---:R-:W-:-:S03]  /*a1d0*/  PRMT R44, R44, 0x5410, R71 ;  /* 0x000054102c2c7816 */ /* 0x004fc60000000047 */
[----:B------:R0:W5:Y:S01]  /*a1e0*/  LDL.LU R71, [R1+0xa34] ;  /* 0x000a340001477983 */ /* 0x0001620000300800 */
[----:B---3--:R-:W-:-:S03]  /*a1f0*/  PRMT R45, R45, 0x5410, R70 ;  /* 0x000054102d2d7816 */ /* 0x008fc60000000046 */
[----:B------:R0:W5:Y:S01]  /*a200*/  LDL.LU R70, [R1+0xa30] ;  /* 0x000a300001467983 */ /* 0x0001620000300800 */
[----:B----4-:R-:W-:-:S03]  /*a210*/  PRMT R46, R46, 0x5410, R69 ;  /* 0x000054102e2e7816 */ /* 0x010fc60000000045 */
[----:B------:R0:W5:Y:S01]  /*a220*/  LDL.LU R69, [R1+0xa2c] ;  /* 0x000a2c0001457983 */ /* 0x0001620000300800 */
[----:B------:R-:W-:-:S03]  /*a230*/  PRMT R47, R47, 0x5410, R68 ;  /* 0x000054102f2f7816 */ /* 0x000fc60000000044 */
[----:B------:R0:W5:Y:S01]  /*a240*/  LDL.LU R68, [R1+0xa28] ;  /* 0x000a280001447983 */ /* 0x0001620000300800 */
[----:B------:R-:W-:-:S03]  /*a250*/  PRMT R48, R48, 0x5410, R3 ;  /* 0x0000541030307816 */ /* 0x000fc60000000003 */
[----:B------:R0:W5:Y:S01]  /*a260*/  LDL.LU R3, [R1+0xa24] ;  /* 0x000a240001037983 */ /* 0x0001620000300800 */
[----:B------:R-:W-:-:S03]  /*a270*/  PRMT R49, R49, 0x5410, R2 ;  /* 0x0000541031317816 */ /* 0x000fc60000000002 */
[----:B------:R0:W5:Y:S01]  /*a280*/  LDL.LU R2, [R1+0xa20] ;  /* 0x000a200001027983 */ /* 0x0001620000300800 */
[----:B------:R-:W-:-:S03]  /*a290*/  PRMT R50, R50, 0x5410, R0 ;  /* 0x0000541032327816 */ /* 0x000fc60000000000 */
[----:B------:R0:W5:Y:S01]  /*a2a0*/  LDL.LU R0, [R1+0xa1c] ;  /* 0x000a1c0001007983 */ /* 0x0001620000300800 */
[----:B------:R-:W-:Y:S02]  /*a2b0*/  PRMT R67, R67, 0x5410, R141 ;  /* 0x0000541043437816 */ /* 0x000fe4000000008d */
[----:B------:R-:W-:Y:S02]  /*a2c0*/  PRMT R65, R65, 0x5410, R143 ;  /* 0x0000541041417816 */ /* 0x000fe4000000008f */
[----:B------:R-:W-:Y:S02]  /*a2d0*/  PRMT R66, R66, 0x5410, R142 ;  /* 0x0000541042427816 */ /* 0x000fe4000000008e */
[----:B------:R-:W-:Y:S02]  /*a2e0*/  PRMT R63, R63, 0x5410, R145 ;  /* 0x000054103f3f7816 */ /* 0x000fe40000000091 */
[----:B------:R-:W-:Y:S02]  /*a2f0*/  PRMT R64, R64, 0x5410, R144 ;  /* 0x0000541040407816 */ /* 0x000fe40000000090 */
[----:B------:R-:W-:-:S02]  /*a300*/  PRMT R61, R61, 0x5410, R147 ;  /* 0x000054103d3d7816 */ /* 0x000fc40000000093 */
        /* <DEDUP_REMOVED lines=10> */
[----:B------:R-:W-:-:S04]  /*a3b0*/  PRMT R52, R52, 0x5410, R164 ;  /* 0x0000541034347816 */ /* 0x000fc800000000a4 */
[----:B------:R0:W-:Y:S03]  /*a3c0*/  STTM.x64 tmem[UR10+0x80], R4 ;  /* 0x00008004000079ed */ /* 0x0001e6000834000a */
.L_x_6:
[----:B-----5:R-:W2:Y:S04]  /*a3d0*/  LDL R141, [R1+0x87c] ;  /* 0x00087c00018d7983 */ /* 0x020ea80000100800 */
[----:B0-----:R-:W3:Y:S04]  /*a3e0*/  LDL R5, [R1+0x8d0] ;  /* 0x0008d00001057983 */ /* 0x001ee80000100800 */
[----:B------:R-:W4:Y:S01]  /*a3f0*/  LDL R4, [R1+0x8c8] ;  /* 0x0008c80001047983 */ /* 0x000f220000100800 */
[----:B------:R-:W-:Y:S01]  /*a400*/  ISETP.GE.AND P6, PT, R0, RZ, PT ;  /* 0x000000ff0000720c */ /* 0x000fe20003fc6270 */
[--C-:B------:R-:W-:Y:S01]  /*a410*/  @!P4 IMAD.IADD R76, R76, 0x1, -R72.reuse ;  /* 0x000000014c4cc824 */ /* 0x100fe200078e0a48 */
[----:B------:R-:W0:Y:S01]  /*a420*/  LDCU UR4, c[0x0][0x3b0] ;  /* 0x00007600ff0477ac */ /* 0x000e220008000800 */
[--C-:B------:R-:W-:Y:S01]  /*a430*/  @!P3 IMAD.IADD R78, R78, 0x1, -R72.reuse ;  /* 0x000000014e4eb824 */ /* 0x100fe200078e0a48 */
[----:B------:R-:W1:Y:S01]  /*a440*/  FENCE.VIEW.ASYNC.T ;  /* 0x00000000000073c6 */ /* 0x000e620000000200 */
[--C-:B------:R-:W-:Y:S01]  /*a450*/  @!P1 IMAD.IADD R77, R77, 0x1, -R72.reuse ;  /* 0x000000014d4d9824 */ /* 0x100fe200078e0a48 */
[C---:B------:R-:W-:Y:S01]  /*a460*/  ISETP.GT.U32.AND P3, PT, R72.reuse, R76, PT ;  /* 0x0000004c4800720c */ /* 0x040fe20003f64070 */
[----:B------:R-:W-:Y:S01]  /*a470*/  STL [R1+0xa5c], R13 ;  /* 0x000a5c0d01007387 */ /* 0x000fe20000100800 */
[----:B------:R-:W-:Y:S01]  /*a480*/  ISETP.NE.AND P1, PT, R75, RZ, PT ;  /* 0x000000ff4b00720c */ /* 0x000fe20003f25270 */
[----:B------:R-:W-:Y:S01]  /*a490*/  @!P5 IMAD.IADD R79, R79, 0x1, -R72 ;  /* 0x000000014f4fd824 */ /* 0x000fe200078e0a48 */
[----:B------:R-:W-:Y:S01]  /*a4a0*/  LOP3.LUT R75, RZ, R75, RZ, 0x33, !PT ;  /* 0x0000004bff4b7212 */ /* 0x000fe200078e33ff */
[----:B------:R-:W-:Y:S01]  /*a4b0*/  STL [R1+0xa58], R12 ;  /* 0x000a580c01007387 */ /* 0x000fe20000100800 */
[----:B------:R-:W-:Y:S01]  /*a4c0*/  PRMT R148, RZ, 0x7610, R148 ;  /* 0x00007610ff947816 */ /* 0x000fe20000000094 */
[----:B------:R-:W-:Y:S01]  /*a4d0*/  @!P6 IMAD.MOV R78, RZ, RZ, -R78 ;  /* 0x000000ffff4ee224 */ /* 0x000fe200078e0a4e */
[----:B------:R-:W-:Y:S01]  /*a4e0*/  ISETP.GT.U32.AND P5, PT, R72, R79, PT ;  /* 0x0000004f4800720c */ /* 0x000fe20003fa4070 */
[----:B------:R0:W-:Y:S01]  /*a4f0*/  STL [R1+0xa54], R11 ;  /* 0x000a540b01007387 */ /* 0x0001e20000100800 */
[----:B------:R-:W2:Y:S02]  /*a500*/  LDCU UR5, c[0x0][0x3b0] ;  /* 0x00007600ff0577ac */ /* 0x000ea40008000800 */
[----:B------:R-:W-:Y:S01]  /*a510*/  SEL R78, R75, R78, !P1 ;  /* 0x0000004e4b4e7207 */ /* 0x000fe20004800000 */
[----:B------:R-:W-:Y:S01]  /*a520*/  @!P3 IMAD.IADD R76, R76, 0x1, -R72 ;  /* 0x000000014c4cb824 */ /* 0x000fe200078e0a48 */
[----:B------:R-:W2:Y:S01]  /*a530*/  LDCU UR7, c[0x0][0x3b0] ;  /* 0x00007600ff0777ac */ /* 0x000ea20008000800 */
[----:B------:R-:W-:Y:S02]  /*a540*/  STL [R1+0xa50], R10 ;  /* 0x000a500a01007387 */ /* 0x000fe40000100800 */
[----:B0-----:R-:W-:Y:S01]  /*a550*/  IMAD R78, R78, UR4, RZ ;  /* 0x000000044e4e7c24 */ /* 0x001fe2000f8e02ff */
[----:B------:R-:W-:Y:S01]  /*a560*/  PRMT R147, RZ, 0x7610, R147 ;  /* 0x00007610ff937816 */ /* 0x000fe20000000093 */
[----:B------:R0:W-:Y:S01]  /*a570*/  STL [R1+0xa4c], R9 ;  /* 0x000a4c0901007387 */ /* 0x0001e20000100800 */
[----:B------:R-:W-:Y:S01]  /*a580*/  PRMT R11, RZ, 0x7610, R11 ;  /* 0x00007610ff0b7816 */ /* 0x000fe2000000000b */
[----:B------:R-:W0:Y:S01]  /*a590*/  LDCU UR11, c[0x0][0x3b0] ;  /* 0x00007600ff0b77ac */ /* 0x000e220008000800 */
[----:B------:R-:W0:Y:S01]  /*a5a0*/  LDCU UR12, c[0x0][0x3b0] ;  /* 0x00007600ff0c77ac */ /* 0x000e220008000800 */
[----:B-1----:R-:W-:Y:S01]  /*a5b0*/  BAR.SYNC.DEFER_BLOCKING 0x0 ;  /* 0x0000000000007b1d */ /* 0x002fe20000010000 */
[----:B--2---:R-:W-:-:S02]  /*a5c0*/  ISETP.GE.AND P4, PT, R141, RZ, PT ;  /* 0x000000ff8d00720c */ /* 0x004fc40003f86270 */
[----:B---3--:R-:W-:Y:S01]  /*a5d0*/  ISETP.GE.AND P6, PT, R5, RZ, PT ;  /* 0x000000ff0500720c */ /* 0x008fe20003fc6270 */
[----:B------:R-:W-:Y:S02]  /*a5e0*/  @!P5 IMAD.IADD R79, R79, 0x1, -R72 ;  /* 0x000000014f4fd824 */ /* 0x000fe400078e0a48 */
[----:B------:R-:W-:Y:S01]  /*a5f0*/  STL [R1+0xa28], R71 ;  /* 0x000a284701007387 */ /* 0x000fe20000100800 */
[----:B----4-:R-:W-:-:S03]  /*a600*/  ISETP.GE.AND P3, PT, R4, RZ, PT ;  /* 0x000000ff0400720c */ /* 0x010fc60003f66270 */
[----:B------:R-:W-:Y:S04]  /*a610*/  STL [R1+0xa24], R70 ;  /* 0x000a244601007387 */ /* 0x000fe80000100800 */
[----:B------:R-:W-:Y:S01]  /*a620*/  @!P4 IMAD.MOV R77, RZ, RZ, -R77 ;  /* 0x000000ffff4dc224 */ /* 0x000fe200078e0a4d */
[----:B------:R-:W-:Y:S01]  /*a630*/  ISETP.GT.U32.AND P4, PT, R72, R81, PT ;  /* 0x000000514800720c */ /* 0x000fe20003f84070 */
[----:B------:R-:W-:Y:S03]  /*a640*/  STL [R1+0xa20], R3 ;  /* 0x000a200301007387 */ /* 0x000fe60000100800 */
[----:B------:R-:W-:Y:S01]  /*a650*/  SEL R77, R75, R77, !P1 ;  /* 0x0000004d4b4d7207 */ /* 0x000fe20004800000 */
[----:B------:R-:W-:Y:S01]  /*a660*/  @!P6 IMAD.MOV R76, RZ, RZ, -R76 ;  /* 0x000000ffff4ce224 */ /* 0x000fe200078e0a4c */
[C---:B------:R-:W-:Y:S01]  /*a670*/  LEA R142, P6, R78.reuse, R69, 0x1 ;  /* 0x000000454e8e7211 */ /* 0x040fe200078c08ff */
[----:B------:R-:W-:Y:S01]  /*a680*/  @!P3 IMAD.MOV R79, RZ, RZ, -R79 ;  /* 0x000000ffff4fb224 */ /* 0x000fe200078e0a4f */
[----:B------:R-:W-:Y:S01]  /*a690*/  STL [R1+0xa1c], R2 ;  /* 0x000a1c0201007387 */ /* 0x000fe20000100800 */
[----:B------:R-:W-:Y:S01]  /*a6a0*/  IMAD R77, R77, UR4, RZ ;  /* 0x000000044d4d7c24 */ /* 0x000fe2000f8e02ff */
[----:B------:R-:W-:-:S03]  /*a6b0*/  LEA.HI.X.SX32 R141, R78, R68, 0x1, P6 ;  /* 0x000000444e8d7211 */ /* 0x000fc600030f0eff */
[----:B------:R-:W-:Y:S01]  /*a6c0*/  @!P4 IMAD.IADD R81, R81, 0x1, -R72 ;  /* 0x000000015151c824 */ /* 0x000fe200078e0a48 */
[----:B------:R-:W-:Y:S01]  /*a6d0*/  LEA R158, P4, R77, R69, 0x1 ;  /* 0x000000454d9e7211 */ /* 0x000fe200078808ff */
[----:B------:R-:W-:Y:S01]  /*a6e0*/  @P0 IMAD.MOV.U32 R4, RZ, RZ, R142 ;  /* 0x000000ffff040224 */ /* 0x000fe200078e008e */
[----:B------:R-:W-:Y:S01]  /*a6f0*/  SEL R76, R75, R76, !P1 ;  /* 0x0000004c4b4c7207 */ /* 0x000fe20004800000 */
[----:B------:R-:W-:Y:S01]  /*a700*/  @P0 IMAD.MOV.U32 R5, RZ, RZ, R141 ;  /* 0x000000ffff050224 */ /* 0x000fe200078e008d */
[----:B------:R-:W-:Y:S01]  /*a710*/  LEA.HI.X.SX32 R157, R77, R68, 0x1, P4 ;  /* 0x000000444d9d7211 */ /* 0x000fe200020f0eff */
[----:B------:R-:W2:Y:S01]  /*a720*/  LDL R12, [R1+0x918] ;  /* 0x00091800010c7983 */ /* 0x000ea20000100800 */
[C---:B------:R-:W-:Y:S02]  /*a730*/  ISETP.GT.U32.AND P6, PT, R72.reuse, R82, PT ;  /* 0x000000524800720c */ /* 0x040fe40003fc4070 */
[----:B------:R-:W-:Y:S01]  /*a740*/  ISETP.GT.U32.AND P3, PT, R72, R81, PT ;  /* 0x000000514800720c */ /* 0x000fe20003f64070 */
[----:B------:R1:W3:Y:S01]  /*a750*/  @P0 LDG.E.U16 R148, desc[UR20][R4.64] ;  /* 0x0000001404940981 */ /* 0x0002e2000c1e1500 */
[----:B------:R-:W-:Y:S01]  /*a760*/  SEL R79, R75, R79, !P1 ;  /* 0x0000004f4b4f7207 */ /* 0x000fe20004800000 */
[----:B------:R-:W-:Y:S01]  /*a770*/  IMAD R76, R76, UR5, RZ ;  /* 0x000000054c4c7c24 */ /* 0x000fe2000f8e02ff */
[----:B------:R-:W-:Y:S01]  /*a780*/  PRMT R13, RZ, 0x7610, R13 ;  /* 0x00007610ff0d7816 */ /* 0x000fe2000000000d */
[----:B------:R-:W-:Y:S01]  /*a790*/  STL [R1+0xa30], R142 ;  /* 0x000a308e01007387 */ /* 0x000fe20000100800 */
[----:B------:R-:W-:Y:S01]  /*a7a0*/  ISETP.GT.U32.AND P5, PT, R72, R80, PT ;  /* 0x000000504800720c */ /* 0x000fe20003fa4070 */
[----:B-1----:R-:W-:-:S02]  /*a7b0*/  @P0 IMAD.MOV.U32 R4, RZ, RZ, R158 ;  /* 0x000000ffff040224 */ /* 0x002fc400078e009e */
[----:B------:R-:W-:Y:S01]  /*a7c0*/  STL [R1+0xa2c], R141 ;  /* 0x000a2c8d01007387 */ /* 0x000fe20000100800 */
[----:B------:R-:W-:Y:S01]  /*a7d0*/  @P0 IMAD.MOV.U32 R5, RZ, RZ, R157 ;  /* 0x000000ffff050224 */ /* 0x000fe200078e009d */
[----:B------:R-:W-:Y:S01]  /*a7e0*/  ISETP.GT.U32.AND P4, PT, R72, R84, PT ;  /* 0x000000544800720c */ /* 0x000fe20003f84070 */
[--C-:B------:R-:W-:Y:S01]  /*a7f0*/  @!P6 IMAD.IADD R82, R82, 0x1, -R72.reuse ;  /* 0x000000015252e824 */ /* 0x100fe200078e0a48 */
[----:B------:R-:W1:Y:S02]  /*a800*/  LDCU UR5, c[0x0][0x3b0] ;  /* 0x00007600ff0577ac */ /* 0x000e640008000800 */
[----:B------:R4:W2:Y:S01]  /*a810*/  @P0 LDG.E.U16 R11, desc[UR20][R4.64] ;  /* 0x00000014040b0981 */ /* 0x0008a2000c1e1500 */
[----:B------:R-:W-:Y:S01]  /*a820*/  IMAD R79, R79, UR7, RZ ;  /* 0x000000074f4f7c24 */ /* 0x000fe2000f8e02ff */
[----:B------:R-:W-:Y:S01]  /*a830*/  PRMT R165, RZ, 0x7610, R165 ;  /* 0x00007610ffa57816 */ /* 0x000fe200000000a5 */
[--C-:B------:R-:W-:Y:S01]  /*a840*/  @!P3 IMAD.IADD R81, R81, 0x1, -R72.reuse ;  /* 0x000000015151b824 */ /* 0x100fe200078e0a48 */
[----:B------:R-:W-:Y:S01]  /*a850*/  STL [R1+0xa38], R158 ;  /* 0x000a389e01007387 */ /* 0x000fe20000100800 */
[----:B------:R-:W-:Y:S01]  /*a860*/  @!P5 IMAD.IADD R80, R80, 0x1, -R72 ;  /* 0x000000015050d824 */ /* 0x000fe200078e0a48 */
[----:B0-----:R-:W-:Y:S01]  /*a870*/  PRMT R9, RZ, 0x7610, R9 ;  /* 0x00007610ff097816 */ /* 0x001fe20000000009 */
[----:B------:R-:W0:Y:S01]  /*a880*/  LDCU UR7, c[0x0][0x3b0] ;  /* 0x00007600ff0777ac */ /* 0x000e220008000800 */
[----:B------:R-:W-:Y:S01]  /*a890*/  STL [R1+0xa34], R157 ;  /* 0x000a349d01007387 */ /* 0x000fe20000100800 */
[----:B----4-:R-:W-:-:S03]  /*a8a0*/  LEA R5, P6, R76, R69, 0x1 ;  /* 0x000000454c057211 */ /* 0x010fc600078c08ff */
[----:B------:R-:W4:Y:S01]  /*a8b0*/  LDL R162, [R1+0x978] ;  /* 0x0009780001a27983 */ /* 0x000f220000100800 */
[----:B------:R-:W-:-:S03]  /*a8c0*/  LEA.HI.X.SX32 R4, R76, R68, 0x1, P6 ;  /* 0x000000444c047211 */ /* 0x000fc600030f0eff */
[----:B---3--:R3:W-:Y:S04]  /*a8d0*/  STL [R1+0x848], R148 ;  /* 0x0008489401007387 */ /* 0x0087e80000100800 */
[----:B---3--:R-:W3:Y:S04]  /*a8e0*/  LDL R148, [R1+0x9a8] ;  /* 0x0009a80001947983 */ /* 0x008ee80000100800 */
[----:B--2---:R2:W-:Y:S04]  /*a8f0*/  STL [R1+0x844], R11 ;  /* 0x0008440b01007387 */ /* 0x0045e80000100800 */
[----:B------:R0:W-:Y:S01]  /*a900*/  STL [R1+0x20], R5 ;  /* 0x0000200501007387 */ /* 0x0001e20000100800 */
[----:B--2---:R-:W-:-:S02]  /*a910*/  LEA R11, P3, R79, R69, 0x1 ;  /* 0x000000454f0b7211 */ /* 0x004fc400078608ff */
[----:B0-----:R-:W-:-:S03]  /*a920*/  @P0 LOP3.LUT R5, R5, R4, RZ, 0x3c, !PT ;  /* 0x0000000405050212 */ /* 0x001fc600078e3cff */
[----:B------:R-:W-:Y:S04]  /*a930*/  STL [R1+0x60], R11 ;  /* 0x0000600b01007387 */ /* 0x000fe80000100800 */
[----:B------:R0:W-:Y:S02]  /*a940*/  STL [R1+0x1c], R4 ;  /* 0x00001c0401007387 */ /* 0x0001e40000100800 */
[----:B0-----:R-:W-:-:S04]  /*a950*/  @P0 LOP3.LUT R4, R5, R4, RZ, 0x3c, !PT ;  /* 0x0000000405040212 */ /* 0x001fc800078e3cff */
[----:B------:R-:W-:-:S05]  /*a960*/  @P0 LOP3.LUT R5, R5, R4, RZ, 0x3c, !PT ;  /* 0x0000000405050212 */ /* 0x000fca00078e3cff */
[----:B------:R-:W2:Y:S01]  /*a970*/  @P0 LDG.E.U16 R13, desc[UR20][R4.64] ;  /* 0x00000014040d0981 */ /* 0x000ea2000c1e1500 */
[----:B------:R-:W-:-:S03]  /*a980*/  ISETP.GE.AND P6, PT, R12, RZ, PT ;  /* 0x000000ff0c00720c */ /* 0x000fc60003fc6270 */
[----:B--2---:R0:W-:Y:S04]  /*a990*/  STL [R1+0x840], R13 ;  /* 0x0008400d01007387 */ /* 0x0041e80000100800 */
[----:B0-----:R-:W2:Y:S04]  /*a9a0*/  LDL.LU R13, [R1+0xa5c] ;  /* 0x000a5c00010d7983 */ /* 0x001ea80000300800 */
[----:B------:R-:W2:Y:S01]  /*a9b0*/  LDL R5, [R1+0x948] ;  /* 0x0009480001057983 */ /* 0x000ea20000100800 */
[----:B------:R-:W-:Y:S01]  /*a9c0*/  LEA.HI.X.SX32 R12, R79, R68, 0x1, P3 ;  /* 0x000000444f0c7211 */ /* 0x000fe200018f0eff */
[----:B------:R-:W-:Y:S01]  /*a9d0*/  @P0 IMAD.MOV.U32 R4, RZ, RZ, R11 ;  /* 0x000000ffff040224 */ /* 0x000fe200078e000b */
[----:B------:R-:W-:Y:S01]  /*a9e0*/  ISETP.GT.U32.AND P5, PT, R72, R80, PT ;  /* 0x000000504800720c */ /* 0x000fe20003fa4070 */
[----:B------:R-:W-:Y:S01]  /*a9f0*/  @!P4 IMAD.IADD R84, R84, 0x1, -R72 ;  /* 0x000000015454c824 */ /* 0x000fe200078e0a48 */
[----:B--2---:R-:W-:Y:S01]  /*aa00*/  ISETP.GE.AND P3, PT, R5, RZ, PT ;  /* 0x000000ff0500720c */ /* 0x004fe20003f66270 */
[----:B------:R-:W-:-:S05]  /*aa10*/  @P0 IMAD.MOV.U32 R5, RZ, RZ, R12 ;  /* 0x000000ffff050224 */ /* 0x000fca00078e000c */
[----:B------:R0:W2:Y:S05]  /*aa20*/  @P0 LDG.E.U16 R147, desc[UR20][R4.64] ;  /* 0x0000001404930981 */ /* 0x0000aa000c1e1500 */
[----:B------:R-:W-:Y:S01]  /*aa30*/  @!P5 IMAD.IADD R80, R80, 0x1, -R72 ;  /* 0x000000015050d824 */ /* 0x000fe200078e0a48 */
[C---:B------:R-:W-:Y:S01]  /*aa40*/  ISETP.GT.U32.AND P5, PT, R72.reuse, R84, PT ;  /* 0x000000544800720c */ /* 0x040fe20003fa4070 */
[----:B------:R-:W-:Y:S01]  /*aa50*/  @!P6 IMAD.MOV R81, RZ, RZ, -R81 ;  /* 0x000000ffff51e224 */ /* 0x000fe200078e0a51 */
[C---:B------:R-:W-:Y:S02]  /*aa60*/  ISETP.GT.U32.AND P4, PT, R72.reuse, R82, PT ;  /* 0x000000524800720c */ /* 0x040fe40003f84070 */
[----:B------:R-:W-:Y:S01]  /*aa70*/  ISETP.GT.U32.AND P6, PT, R72, R83, PT ;  /* 0x000000534800720c */ /* 0x000fe20003fc4070 */
[----:B------:R-:W-:Y:S01]  /*aa80*/  @!P3 IMAD.MOV R80, RZ, RZ, -R80 ;  /* 0x000000ffff50b224 */ /* 0x000fe200078e0a50 */
[C---:B------:R-:W-:Y:S01]  /*aa90*/  SEL R81, R75.reuse, R81, !P1 ;  /* 0x000000514b517207 */ /* 0x040fe20004800000 */
[----:B------:R0:W-:Y:S03]  /*aaa0*/  STL [R1+0x5c], R12 ;  /* 0x00005c0c01007387 */ /* 0x0001e60000100800 */
[----:B------:R-:W-:Y:S01]  /*aab0*/  SEL R80, R75, R80, !P1 ;  /* 0x000000504b507207 */ /* 0x000fe20004800000 */
[----:B------:R-:W-:-:S02]  /*aac0*/  IMAD R81, R81, UR11, RZ ;  /* 0x0000000b51517c24 */ /* 0x000fc4000f8e02ff */
[--C-:B------:R-:W-:Y:S02]  /*aad0*/  @!P5 IMAD.IADD R84, R84, 0x1, -R72.reuse ;  /* 0x000000015454d824 */ /* 0x100fe400078e0a48 */
[--C-:B------:R-:W-:Y:S01]  /*aae0*/  @!P4 IMAD.IADD R82, R82, 0x1, -R72.reuse ;  /* 0x000000015252c824 */ /* 0x100fe200078e0a48 */
[----:B0-----:R-:W2:Y:S01]  /*aaf0*/  LDL.LU R12, [R1+0xa58] ;  /* 0x000a5800010c7983 */ /* 0x001ea20000300800 */
[----:B-1----:R-:W-:Y:S01]  /*ab00*/  IMAD R80, R80, UR5, RZ ;  /* 0x0000000550507c24 */ /* 0x002fe2000f8e02ff */
[-C--:B------:R-:W-:Y:S01]  /*ab10*/  LEA R4, P5, R81, R69.reuse, 0x1 ;  /* 0x0000004551047211 */ /* 0x080fe200078a08ff */
[----:B------:R-:W-:Y:S01]  /*ab20*/  @!P6 IMAD.IADD R83, R83, 0x1, -R72 ;  /* 0x000000015353e824 */ /* 0x000fe200078e0a48 */
[----:B------:R-:W2:Y:S01]  /*ab30*/  LDL.LU R11, [R1+0xa54] ;  /* 0x000a5400010b7983 */ /* 0x000ea20000300800 */
[----:B---3--:R-:W-:Y:S01]  /*ab40*/  ISETP.GE.AND P4, PT, R148, RZ, PT ;  /* 0x000000ff9400720c */ /* 0x008fe20003f86270 */
[----:B------:R-:W0:Y:S01]  /*ab50*/  LDCU UR5, c[0x0][0x3b0] ;  /* 0x00007600ff0577ac */ /* 0x000e220008000800 */
[----:B------:R-:W-:-:S02]  /*ab60*/  LEA R148, P6, R80, R69, 0x1 ;  /* 0x0000004550947211 */ /* 0x000fc400078c08ff */
[-C--:B------:R-:W-:Y:S01]  /*ab70*/  LEA.HI.X.SX32 R5, R81, R68.reuse, 0x1, P5 ;  /* 0x0000004451057211 */ /* 0x080fe200028f0eff */
[----:B------:R-:W1:Y:S01]  /*ab80*/  LDCU UR11, c[0x0][0x3b0] ;  /* 0x00007600ff0b77ac */ /* 0x000e620008000800 */
[----:B----4-:R-:W-:Y:S02]  /*ab90*/  ISETP.GE.AND P3, PT, R162, RZ, PT ;  /* 0x000000ffa200720c */ /* 0x010fe40003f66270 */
[----:B------:R-:W-:Y:S01]  /*aba0*/  LEA.HI.X.SX32 R162, R80, R68, 0x1, P6 ;  /* 0x0000004450a27211 */ /* 0x000fe200030f0eff */
[----:B------:R3:W4:Y:S04]  /*abb0*/  @P0 LDG.E.U16 R165, desc[UR20][R4.64] ;  /* 0x0000001404a50981 */ /* 0x000728000c1e1500 */
[----:B--2---:R2:W-:Y:S04]  /*abc0*/  STL [R1+0x83c], R147 ;  /* 0x00083c9301007387 */ /* 0x0045e80000100800 */
[----:B--2---:R-:W2:Y:S04]  /*abd0*/  LDL R147, [R1+0x9d8] ;  /* 0x0009d80001937983 */ /* 0x004ea80000100800 */
[----:B------:R3:W-:Y:S04]  /*abe0*/  STL [R1+0xa0], R4 ;  /* 0x0000a00401007387 */ /* 0x0007e80000100800 */
[----:B------:R-:W-:Y:S04]  /*abf0*/  STL [R1+0xe0], R148 ;  /* 0x0000e09401007387 */ /* 0x000fe80000100800 */
[----:B------:R0:W-:Y:S01]  /*ac00*/  STL [R1+0x9c], R5 ;  /* 0x00009c0501007387 */ /* 0x0001e20000100800 */
[----:B---3--:R-:W-:-:S02]  /*ac10*/  @P0 IMAD.MOV.U32 R4, RZ, RZ, R148 ;  /* 0x000000ffff040224 */ /* 0x008fc400078e0094 */
[----:B0-----:R-:W-:-:S05]  /*ac20*/  @P0 IMAD.MOV.U32 R5, RZ, RZ, R162 ;  /* 0x000000ffff050224 */ /* 0x001fca00078e00a2 */
[----:B------:R0:W3:Y:S01]  /*ac30*/  @P0 LDG.E.U16 R9, desc[UR20][R4.64] ;  /* 0x0000001404090981 */ /* 0x0000e2000c1e1500 */
[----:B------:R-:W-:Y:S01]  /*ac40*/  @!P3 IMAD.MOV R82, RZ, RZ, -R82 ;  /* 0x000000ffff52b224 */ /* 0x000fe200078e0a52 */
[C---:B------:R-:W-:Y:S01]  /*ac50*/  ISETP.GT.U32.AND P3, PT, R72.reuse, R83, PT ;  /* 0x000000534800720c */ /* 0x040fe20003f64070 */
[----:B------:R-:W-:Y:S01]  /*ac60*/  @!P4 IMAD.MOV R84, RZ, RZ, -R84 ;  /* 0x000000ffff54c224 */ /* 0x000fe200078e0a54 */
[C---:B------:R-:W-:Y:S02]  /*ac70*/  ISETP.GT.U32.AND P6, PT, R72.reuse, R86, PT ;  /* 0x000000564800720c */ /* 0x040fe40003fc4070 */
[C---:B------:R-:W-:Y:S02]  /*ac80*/  SEL R82, R75.reuse, R82, !P1 ;  /* 0x000000524b527207 */ /* 0x040fe40004800000 */
[----:B------:R-:W-:Y:S02]  /*ac90*/  ISETP.GT.U32.AND P5, PT, R72, R87, PT ;  /* 0x000000574800720c */ /* 0x000fe40003fa4070 */
[----:B------:R-:W-:Y:S01]  /*aca0*/  SEL R84, R75, R84, !P1 ;  /* 0x000000544b547207 */ /* 0x000fe20004800000 */
[----:B------:R0:W-:Y:S01]  /*acb0*/  STL [R1+0xdc], R162 ;  /* 0x0000dca201007387 */ /* 0x0001e20000100800 */
[----:B------:R-:W-:Y:S01]  /*acc0*/  IMAD R82, R82, UR7, RZ ;  /* 0x0000000752527c24 */ /* 0x000fe2000f8e02ff */
[----:B------:R-:W-:Y:S01]  /*acd0*/  PRMT R10, RZ, 0x7610, R10 ;  /* 0x00007610ff0a7816 */ /* 0x000fe2000000000a */
[----:B------:R-:W1:Y:S01]  /*ace0*/  LDCU UR7, c[0x0][0x3b0] ;  /* 0x00007600ff0777ac */ /* 0x000e620008000800 */
[----:B------:R-:W-:Y:S01]  /*acf0*/  @!P3 IMAD.IADD R83, R83, 0x1, -R72 ;  /* 0x000000015353b824 */ /* 0x000fe200078e0a48 */
[----:B------:R-:W3:Y:S01]  /*ad00*/  LDL R148, [R1+0x9f4] ;  /* 0x0009f40001947983 */ /* 0x000ee20000100800 */
[----:B------:R-:W-:Y:S01]  /*ad10*/  IMAD R84, R84, UR12, RZ ;  /* 0x0000000c54547c24 */ /* 0x000fe2000f8e02ff */
[----:B------:R-:W-:Y:S01]  /*ad20*/  PRMT R164, RZ, 0x7610, R164 ;  /* 0x00007610ffa47816 */ /* 0x000fe200000000a4 */
[--C-:B------:R-:W-:Y:S01]  /*ad30*/  @!P6 IMAD.IADD R86, R86, 0x1, -R72.reuse ;  /* 0x000000015656e824 */ /* 0x100fe200078e0a48 */
[----:B0-----:R-:W3:Y:S01]  /*ad40*/  LDL R162, [R1+0xa08] ;  /* 0x000a080001a27983 */ /* 0x001ee20000100800 */
[----:B------:R-:W-:Y:S01]  /*ad50*/  LEA R4, P6, R82, R69, 0x1 ;  /* 0x0000004552047211 */ /* 0x000fe200078c08ff */
[----:B------:R-:W-:-:S02]  /*ad60*/  @!P5 IMAD.IADD R87, R87, 0x1, -R72 ;  /* 0x000000015757d824 */ /* 0x000fc400078e0a48 */
[----:B------:R-:W-:Y:S01]  /*ad70*/  ISETP.GT.U32.AND P5, PT, R72, R86, PT ;  /* 0x000000564800720c */ /* 0x000fe20003fa4070 */
[----:B------:R-:W0:Y:S01]  /*ad80*/  LDCU UR12, c[0x0][0x3b0] ;  /* 0x00007600ff0c77ac */ /* 0x000e220008000800 */
[----:B------:R-:W-:-:S05]  /*ad90*/  LEA.HI.X.SX32 R5, R82, R68, 0x1, P6 ;  /* 0x0000004452057211 */ /* 0x000fca00030f0eff */
[----:B------:R0:W3:Y:S01]  /*ada0*/  @P0 LDG.E.U16 R10, desc[UR20][R4.64] ;  /* 0x00000014040a0981 */ /* 0x0000e2000c1e1500 */
[----:B------:R-:W-:-:S05]  /*adb0*/  PRMT R160, RZ, 0x7610, R160 ;  /* 0x00007610ffa07816 */ /* 0x000fca00000000a0 */
[----:B------:R-:W-:Y:S01]  /*adc0*/  @!P5 IMAD.IADD R86, R86, 0x1, -R72 ;  /* 0x000000015656d824 */ /* 0x000fe200078e0a48 */
[----:B--2---:R-:W-:Y:S02]  /*add0*/  ISETP.GE.AND P4, PT, R147, RZ, PT ;  /* 0x000000ff9300720c */ /* 0x004fe40003f86270 */
[----:B------:R-:W2:Y:S04]  /*ade0*/  LDL R147, [R1+0x9ac] ;  /* 0x0009ac0001937983 */ /* 0x000ea80000100800 */
[----:B----4-:R4:W-:Y:S07]  /*adf0*/  STL [R1+0x838], R165 ;  /* 0x000838a501007387 */ /* 0x0109ee0000100800 */
[----:B------:R-:W-:Y:S01]  /*ae00*/  @!P4 IMAD.MOV R83, RZ, RZ, -R83 ;  /* 0x000000ffff53c224 */ /* 0x000fe200078e0a53 */
[----:B----4-:R-:W-:Y:S01]  /*ae10*/  LEA R165, P4, R84, R69, 0x1 ;  /* 0x0000004554a57211 */ /* 0x010fe200078808ff */
[----:B------:R0:W-:Y:S03]  /*ae20*/  STL [R1+0x140], R4 ;  /* 0x0001400401007387 */ /* 0x0001e60000100800 */
[----:B------:R-:W-:Y:S01]  /*ae30*/  SEL R83, R75, R83, !P1 ;  /* 0x000000534b537207 */ /* 0x000fe20004800000 */
[----:B------:R-:W-:Y:S04]  /*ae40*/  STL [R1+0x180], R165 ;  /* 0x000180a501007387 */ /* 0x000fe80000100800 */
[----:B---3--:R3:W-:Y:S01]  /*ae50*/  STL [R1+0x834], R9 ;  /* 0x0008340901007387 */ /* 0x0087e20000100800 */
[----:B0-----:R-:W-:-:S03]  /*ae60*/  @P0 IMAD.MOV.U32 R4, RZ, RZ, R165 ;  /* 0x000000ffff040224 */ /* 0x001fc600078e00a5 */
[----:B------:R0:W-:Y:S01]  /*ae70*/  STL [R1+0x13c], R5 ;  /* 0x00013c0501007387 */ /* 0x0001e20000100800 */
[----:B---3--:R-:W-:Y:S01]  /*ae80*/  LEA.HI.X.SX32 R9, R84, R68, 0x1, P4 ;  /* 0x0000004454097211 */ /* 0x008fe200020f0eff */
[----:B------:R-:W-:Y:S01]  /*ae90*/  IMAD R83, R83, UR5, RZ ;  /* 0x0000000553537c24 */ /* 0x000fe2000f8e02ff */
[----:B------:R-:W-:Y:S01]  /*aea0*/  ISETP.GT.U32.AND P3, PT, R72, R87, PT ;  /* 0x000000574800720c */ /* 0x000fe20003f64070 */
[----:B------:R-:W3:Y:S02]  /*aeb0*/  LDCU UR5, c[0x0][0x3b0] ;  /* 0x00007600ff0577ac */ /* 0x000ee40008000800 */
[----:B0-----:R-:W-:-:S05]  /*aec0*/  @P0 IMAD.MOV.U32 R5, RZ, RZ, R9 ;  /* 0x000000ffff050224 */ /* 0x001fca00078e0009 */
[----:B------:R0:W4:Y:S02]  /*aed0*/  @P0 LDG.E.U16 R164, desc[UR20][R4.64] ;  /* 0x0000001404a40981 */ /* 0x000124000c1e1500 */
[----:B0-----:R-:W-:-:S04]  /*aee0*/  LEA R4, P5, R83, R69, 0x1 ;  /* 0x0000004553047211 */ /* 0x001fc800078a08ff */
[----:B------:R-:W-:-:S05]  /*aef0*/  LEA.HI.X.SX32 R5, R83, R68, 0x1, P5 ;  /* 0x0000004453057211 */ /* 0x000fca00028f0eff */
[----:B------:R0:W4:Y:S01]  /*af00*/  @P0 LDG.E.U16 R160, desc[UR20][R4.64] ;  /* 0x0000001404a00981 */ /* 0x000122000c1e1500 */
[----:B------:R-:W-:Y:S01]  /*af10*/  ISETP.GT.U32.AND P4, PT, R72, R85, PT ;  /* 0x000000554800720c */ /* 0x000fe20003f84070 */
[----:B------:R-:W-:Y:S01]  /*af20*/  @!P3 IMAD.IADD R87, R87, 0x1, -R72 ;  /* 0x000000015757b824 */ /* 0x000fe200078e0a48 */
[----:B------:R-:W-:Y:S02]  /*af30*/  ISETP.GE.AND P6, PT, R162, RZ, PT ;  /* 0x000000ffa200720c */ /* 0x000fe40003fc6270 */
[----:B------:R-:W-:-:S09]  /*af40*/  ISETP.GT.U32.AND P3, PT, R72, R88, PT ;  /* 0x000000584800720c */ /* 0x000fd20003f64070 */
[----:B------:R-:W-:Y:S01]  /*af50*/  @!P4 IMAD.IADD R85, R85, 0x1, -R72 ;  /* 0x000000015555c824 */ /* 0x000fe200078e0a48 */
[----:B------:R-:W-:Y:S01]  /*af60*/  ISETP.GE.AND P4, PT, R148, RZ, PT ;  /* 0x000000ff9400720c */ /* 0x000fe20003f86270 */
[----:B------:R-:W-:-:S03]  /*af70*/  @!P6 IMAD.MOV R87, RZ, RZ, -R87 ;  /* 0x000000ffff57e224 */ /* 0x000fc600078e0a57 */
[----:B------:R-:W-:Y:S01]  /*af80*/  ISETP.GT.U32.AND P5, PT, R72, R85, PT ;  /* 0x000000554800720c */ /* 0x000fe20003fa4070 */
[----:B------:R-:W-:Y:S01]  /*af90*/  @!P3 IMAD.IADD R88, R88, 0x1, -R72 ;  /* 0x000000015858b824 */ /* 0x000fe200078e0a48 */
[----:B------:R-:W-:-:S07]  /*afa0*/  SEL R87, R75, R87, !P1 ;  /* 0x000000574b577207 */ /* 0x000fce0004800000 */
[----:B------:R-:W-:Y:S01]  /*afb0*/  @!P4 IMAD.MOV R86, RZ, RZ, -R86 ;  /* 0x000000ffff56c224 */ /* 0x000fe200078e0a56 */
[----:B------:R-:W-:Y:S04]  /*afc0*/  STL [R1+0x17c], R9 ;  /* 0x00017c0901007387 */ /* 0x000fe80000100800 */
[----:B------:R-:W-:Y:S01]  /*afd0*/  SEL R86, R75, R86, !P1 ;  /* 0x000000564b567207 */ /* 0x000fe20004800000 */
[----:B---3--:R-:W-:Y:S01]  /*afe0*/  IMAD R87, R87, UR5, RZ ;  /* 0x0000000557577c24 */ /* 0x008fe2000f8e02ff */
[----:B------:R3:W-:Y:S01]  /*aff0*/  STL [R1+0x830], R10 ;  /* 0x0008300a01007387 */ /* 0x0007e20000100800 */
[----:B------:R-:W-:Y:S01]  /*b000*/  @!P5 IMAD.IADD R85, R85, 0x1, -R72 ;  /* 0x000000015555d824 */ /* 0x000fe200078e0a48 */
[----:B------:R-:W-:Y:S01]  /*b010*/  PRMT R163, RZ, 0x7610, R163 ;  /* 0x00007610ffa37816 */ /* 0x000fe200000000a3 */
[----:B-1----:R-:W-:Y:S01]  /*b020*/  IMAD R86, R86, UR7, RZ ;  /* 0x0000000756567c24 */ /* 0x002fe2000f8e02ff */
[----:B------:R-:W-:Y:S01]  /*b030*/  PRMT R143, RZ, 0x7610, R143 ;  /* 0x00007610ff8f7816 */ /* 0x000fe2000000008f */
[----:B------:R-:W1:Y:S01]  /*b040*/  LDCU UR5, c[0x0][0x3b0] ;  /* 0x00007600ff0577ac */ /* 0x000e620008000800 */
[----:B--2---:R-:W-:Y:S01]  /*b050*/  ISETP.GE.AND P3, PT, R147, RZ, PT ;  /* 0x000000ff9300720c */ /* 0x004fe20003f66270 */
[----:B---3--:R-:W2:Y:S01]  /*b060*/  LDL.LU R10, [R1+0xa50] ;  /* 0x000a5000010a7983 */ /* 0x008ea20000300800 */
[----:B------:R-:W-:Y:S01]  /*b070*/  ISETP.GT.U32.AND P6, PT, R72, R88, PT ;  /* 0x000000584800720c */ /* 0x000fe20003fc4070 */
[----:B------:R-:W3:Y:S02]  /*b080*/  LDCU UR7, c[0x0][0x3b0] ;  /* 0x00007600ff0777ac */ /* 0x000ee40008000800 */
[----:B------:R-:W2:Y:S04]  /*b090*/  LDL.LU R9, [R1+0xa4c] ;  /* 0x000a4c0001097983 */ /* 0x000ea80000300800 */
[----:B------:R0:W-:Y:S04]  /*b0a0*/  STL [R1+0x1c0], R4 ;  /* 0x0001c00401007387 */ /* 0x0001e80000100800 */
[----:B------:R-:W-:Y:S01]  /*b0b0*/  @!P3 IMAD.MOV R85, RZ, RZ, -R85 ;  /* 0x000000ffff55b224 */ /* 0x000fe200078e0a55 */
[-C--:B------:R-:W-:Y:S01]  /*b0c0*/  LEA R147, P3, R86, R69.reuse, 0x1 ;  /* 0x0000004556937211 */ /* 0x080fe200078608ff */
[----:B------:R-:W2:Y:S01]  /*b0d0*/  LDL R148, [R1+0x970] ;  /* 0x0009700001947983 */ /* 0x000ea20000100800 */
[----:B0-----:R-:W-:-:S03]  /*b0e0*/  LEA R4, P5, R87, R69, 0x1 ;  /* 0x0000004557047211 */ /* 0x001fc600078a08ff */
[----:B------:R0:W-:Y:S01]  /*b0f0*/  STL [R1+0x1bc], R5 ;  /* 0x0001bc0501007387 */ /* 0x0001e20000100800 */
[-C--:B------:R-:W-:Y:S02]  /*b100*/  LEA.HI.X.SX32 R162, R86, R68.reuse, 0x1, P3 ;  /* 0x0000004456a27211 */ /* 0x080fe400018f0eff */
[----:B0-----:R-:W-:-:S05]  /*b110*/  LEA.HI.X.SX32 R5, R87, R68, 0x1, P5 ;  /* 0x0000004457057211 */ /* 0x001fca00028f0eff */
[----:B------:R0:W3:Y:S04]  /*b120*/  @P0 LDG.E.U16 R163, desc[UR20][R4.64] ;  /* 0x0000001404a30981 */ /* 0x0000e8000c1e1500 */
[----:B----4-:R4:W-:Y:S04]  /*b130*/  STL [R1+0x828], R160 ;  /* 0x000828a001007387 */ /* 0x0109e80000100800 */
[----:B----4-:R-:W4:Y:S04]  /*b140*/  LDL R160, [R1+0x92c] ;  /* 0x00092c0001a07983 */ /* 0x010f280000100800 */
[----:B------:R-:W-:Y:S04]  /*b150*/  STL [R1+0x82c], R164 ;  /* 0x00082ca401007387 */ /* 0x000fe80000100800 */
[----:B------:R0:W-:Y:S04]  /*b160*/  STL [R1+0x200], R4 ;  /* 0x0002000401007387 */ /* 0x0001e80000100800 */
[----:B------:R-:W-:Y:S04]  /*b170*/  STL [R1+0x240], R147 ;  /* 0x0002409301007387 */ /* 0x000fe80000100800 */
[----:B------:R1:W-:Y:S01]  /*b180*/  STL [R1+0x1fc], R5 ;  /* 0x0001fc0501007387 */ /* 0x0003e20000100800 */
[----:B0-----:R-:W-:-:S02]  /*b190*/  @P0 IMAD.MOV.U32 R4, RZ, RZ, R147 ;  /* 0x000000ffff040224 */ /* 0x001fc400078e0093 */
[----:B-1----:R-:W-:-:S05]  /*b1a0*/  @P0 IMAD.MOV.U32 R5, RZ, RZ, R162 ;  /* 0x000000ffff050224 */ /* 0x002fca00078e00a2 */
[----:B------:R-:W3:Y:S01]  /*b1b0*/  @P0 LDG.E.U16 R143, desc[UR20][R4.64] ;  /* 0x00000014048f0981 */ /* 0x000ee2000c1e1500 */
[----:B------:R-:W-:Y:S02]  /*b1c0*/  ISETP.GT.U32.AND P4, PT, R72, R90, PT ;  /* 0x0000005a4800720c */ /* 0x000fe40003f84070 */
[----:B------:R-:W-:Y:S01]  /*b1d0*/  SEL R85, R75, R85, !P1 ;  /* 0x000000554b557207 */ /* 0x000fe20004800000 */
[----:B------:R-:W-:-:S04]  /*b1e0*/  @!P6 IMAD.IADD R88, R88, 0x1, -R72 ;  /* 0x000000015858e824 */ /* 0x000fc800078e0a48 */
[----:B------:R-:W-:-:S06]  /*b1f0*/  IMAD R85, R85, UR11, RZ ;  /* 0x0000000b55557c24 */ /* 0x000fcc000f8e02ff */
[----:B------:R-:W-:Y:S01]  /*b200*/  @!P4 IMAD.IADD R90, R90, 0x1, -R72 ;  /* 0x000000015a5ac824 */ /* 0x000fe200078e0a48 */
[----:B------:R-:W-:Y:S01]  /*b210*/  PRMT R161, RZ, 0x7610, R161 ;  /* 0x00007610ffa17816 */ /* 0x000fe200000000a1 */
[----:B------:R-:W0:Y:S01]  /*b220*/  LDCU UR11, c[0x0][0x3b0] ;  /* 0x00007600ff0b77ac */ /* 0x000e220008000800 */
[----:B------:R-:W-:Y:S02]  /*b230*/  PRMT R145, RZ, 0x7610, R145 ;  /* 0x00007610ff917816 */ /* 0x000fe40000000091 */
[----:B--2---:R-:W-:Y:S02]  /*b240*/  ISETP.GE.AND P5, PT, R148, RZ, PT ;  /* 0x000000ff9400720c */ /* 0x004fe40003fa6270 */
[----:B------:R-:W2:Y:S04]  /*b250*/  LDL R148, [R1+0x8bc] ;  /* 0x0008bc0001947983 */ /* 0x000ea80000100800 */
[----:B------:R-:W-:Y:S04]  /*b260*/  STL [R1+0x23c], R162 ;  /* 0x00023ca201007387 */ /* 0x000fe80000100800 */
[----:B------:R-:W2:Y:S03]  /*b270*/  LDL R147, [R1+0x898] ;  /* 0x0008980001937983 */ /* 0x000ea60000100800 */
[----:B------:R-:W-:Y:S01]  /*b280*/  @!P5 IMAD.MOV R88, RZ, RZ, -R88 ;  /* 0x000000ffff58d224 */ /* 0x000fe200078e0a58 */
[----:B------:R-:W-:-:S04]  /*b290*/  ISETP.GT.U32.AND P5, PT, R72, R90, PT ;  /* 0x0000005a4800720c */ /* 0x000fc80003fa4070 */
[----:B------:R-:W-:-:S05]  /*b2a0*/  SEL R88, R75, R88, !P1 ;  /* 0x000000584b587207 */ /* 0x000fca0004800000 */
[----:B------:R-:W-:Y:S01]  /*b2b0*/  IMAD R88, R88, UR5, RZ ;  /* 0x0000000558587c24 */ /* 0x000fe2000f8e02ff */
[----:B------:R-:W-:Y:S01]  /*b2c0*/  ISETP.GT.U32.AND P6, PT, R72, R89, PT ;  /* 0x000000594800720c */ /* 0x000fe20003fc4070 */
[----:B------:R-:W1:Y:S02]  /*b2d0*/  LDCU UR5, c[0x0][0x3b0] ;  /* 0x00007600ff0577ac */ /* 0x000e640008000800 */
[----:B------:R-:W-:Y:S01]  /*b2e0*/  @!P5 IMAD.IADD R90, R90, 0x1, -R72 ;  /* 0x000000015a5ad824 */ /* 0x000fe200078e0a48 */
[----:B---3--:R3:W-:Y:S02]  /*b2f0*/  STL [R1+0x820], R143 ;  /* 0x0008208f01007387 */ /* 0x0087e40000100800 */
[----:B---3--:R-:W-:-:S04]  /*b300*/  LEA R143, P4, R85, R69, 0x1 ;  /* 0x00000045558f7211 */ /* 0x008fc800078808ff */
[----:B------:R-:W-:Y:S01]  /*b310*/  LEA.HI.X.SX32 R162, R85, R68, 0x1, P4 ;  /* 0x0000004455a27211 */ /* 0x000fe200020f0eff */
[----:B------:R-:W-:-:S04]  /*b320*/  @P0 IMAD.MOV.U32 R4, RZ, RZ, R143 ;  /* 0x000000ffff040224 */ /* 0x000fc800078e008f */
[----:B------:R-:W-:-:S05]  /*b330*/  @P0 IMAD.MOV.U32 R5, RZ, RZ, R162 ;  /* 0x000000ffff050224 */ /* 0x000fca00078e00a2 */
[----:B------:R3:W2:Y:S04]  /*b340*/  @P0 LDG.E.U16 R161, desc[UR20][R4.64] ;  /* 0x0000001404a10981 */ /* 0x0006a8000c1e1500 */
[----:B------:R0:W-:Y:S01]  /*b350*/  STL [R1+0x280], R143 ;  /* 0x0002808f01007387 */ /* 0x0001e20000100800 */
[----:B---3--:R-:W-:-:S03]  /*b360*/  LEA R4, P5, R88, R69, 0x1 ;  /* 0x0000004558047211 */ /* 0x008fc600078a08ff */
[----:B------:R-:W-:Y:S01]  /*b370*/  STL [R1+0x27c], R162 ;  /* 0x00027ca201007387 */ /* 0x000fe20000100800 */
[----:B------:R-:W-:-:S03]  /*b380*/  LEA.HI.X.SX32 R5, R88, R68, 0x1, P5 ;  /* 0x0000004458057211 */ /* 0x000fc600028f0eff */
[----:B0-----:R-:W3:Y:S04]  /*b390*/  LDL R143, [R1+0x868] ;  /* 0x00086800018f7983 */ /* 0x001ee80000100800 */
[----:B------:R0:W3:Y:S01]  /*b3a0*/  @P0 LDG.E.U16 R145, desc[UR20][R4.64] ;  /* 0x0000001404910981 */ /* 0x0000e2000c1e1500 */
[C---:B------:R-:W-:Y:S01]  /*b3b0*/  ISETP.GT.U32.AND P3, PT, R72.reuse, R91, PT ;  /* 0x0000005b4800720c */ /* 0x040fe20003f64070 */
[----:B------:R-:W-:Y:S01]  /*b3c0*/  @!P6 IMAD.IADD R89, R89, 0x1, -R72 ;  /* 0x000000015959e824 */ /* 0x000fe200078e0a48 */
[----:B------:R-:W-:-:S04]  /*b3d0*/  ISETP.GT.U32.AND P6, PT, R72, R74, PT ;  /* 0x0000004a4800720c */ /* 0x000fc80003fc4070 */
[----:B------:R-:W-:-:S07]  /*b3e0*/  ISETP.GT.U32.AND P4, PT, R72, R89, PT ;  /* 0x000000594800720c */ /* 0x000fce0003f84070 */
[--C-:B------:R-:W-:Y:S01]  /*b3f0*/  @!P3 IMAD.IADD R91, R91, 0x1, -R72.reuse ;  /* 0x000000015b5bb824 */ /* 0x100fe200078e0a48 */
[----:B----4-:R-:W-:Y:S01]  /*b400*/  ISETP.GE.AND P3, PT, R160, RZ, PT ;  /* 0x000000ffa000720c */ /* 0x010fe20003f66270 */
[----:B------:R-:W-:-:S04]  /*b410*/  @!P6 IMAD.IADD R74, R74, 0x1, -R72 ;  /* 0x000000014a4ae824 */ /* 0x000fc800078e0a48 */
[----:B------:R-:W-:Y:S01]  /*b420*/  @!P4 IMAD.IADD R89, R89, 0x1, -R72 ;  /* 0x000000015959c824 */ /* 0x000fe200078e0a48 */
[C---:B------:R-:W-:Y:S02]  /*b430*/  ISETP.GT.U32.AND P4, PT, R72.reuse, R74, PT ;  /* 0x0000004a4800720c */ /* 0x040fe40003f84070 */
[----:B------:R-:W-:-:S05]  /*b440*/  ISETP.GT.U32.AND P5, PT, R72, R92, PT ;  /* 0x0000005c4800720c */ /* 0x000fca0003fa4070 */
[----:B------:R-:W-:Y:S01]  /*b450*/  @!P3 IMAD.MOV R90, RZ, RZ, -R90 ;  /* 0x000000ffff5ab224 */ /* 0x000fe200078e0a5a */
[----:B------:R-:W-:-:S04]  /*b460*/  ISETP.GT.U32.AND P3, PT, R72, R91, PT ;  /* 0x0000005b4800720c */ /* 0x000fc80003f64070 */
[----:B------:R-:W-:Y:S01]  /*b470*/  SEL R90, R75, R90, !P1 ;  /* 0x0000005a4b5a7207 */ /* 0x000fe20004800000 */
[--C-:B------:R-:W-:Y:S01]  /*b480*/  @!P4 IMAD.IADD R74, R74, 0x1, -R72.reuse ;  /* 0x000000014a4ac824 */ /* 0x100fe200078e0a48 */
[----:B------:R-:W-:Y:S03]  /*b490*/  STL [R1+0x824], R163 ;  /* 0x000824a301007387 */ /* 0x000fe60000100800 */
[----:B------:R-:W-:Y:S01]  /*b4a0*/  IMAD R90, R90, UR7, RZ ;  /* 0x000000075a5a7c24 */ /* 0x000fe2000f8e02ff */
[----:B------:R0:W-:Y:S01]  /*b4b0*/  STL [R1+0x2c0], R4 ;  /* 0x0002c00401007387 */ /* 0x0001e20000100800 */
[--C-:B------:R-:W-:Y:S01]  /*b4c0*/  @!P5 IMAD.IADD R92, R92, 0x1, -R72.reuse ;  /* 0x000000015c5cd824 */ /* 0x100fe200078e0a48 */
[----:B------:R-:W-:Y:S01]  /*b4d0*/  PRMT R159, RZ, 0x7610, R159 ;  /* 0x00007610ff9f7816 */ /* 0x000fe2000000009f */
[----:B------:R-:W-:Y:S01]  /*b4e0*/  @!P3 IMAD.IADD R91, R91, 0x1, -R72 ;  /* 0x000000015b5bb824 */ /* 0x000fe200078e0a48 */
[----:B------:R4:W-:Y:S01]  /*b4f0*/  STL [R1+0x2bc], R5 ;  /* 0x0002bc0501007387 */ /* 0x0009e20000100800 */
[----:B------:R-:W-:Y:S01]  /*b500*/  PRMT R146, RZ, 0x7610, R146 ;  /* 0x00007610ff927816 */ /* 0x000fe20000000092 */
[----:B------:R-:W1:Y:S01]  /*b510*/  LDCU UR7, c[0x0][0x3b0] ;  /* 0x00007600ff0777ac */ /* 0x000e620008000800 */
[----:B0-----:R-:W-:-:S04]  /*b520*/  LEA R4, P3, R90, R69, 0x1 ;  /* 0x000000455a047211 */ /* 0x001fc800078608ff */
[----:B----4-:R-:W-:-:S05]  /*b530*/  LEA.HI.X.SX32 R5, R90, R68, 0x1, P3 ;  /* 0x000000445a057211 */ /* 0x010fca00018f0eff */
[----:B------:R0:W4:Y:S01]  /*b540*/  @P0 LDG.E.U16 R159, desc[UR20][R4.64] ;  /* 0x00000014049f0981 */ /* 0x000122000c1e1500 */
[----:B------:R-:W-:Y:S02]  /*b550*/  PRMT R144, RZ, 0x7610, R144 ;  /* 0x00007610ff907816 */ /* 0x000fe40000000090 */
[----:B--2---:R-:W-:-:S13]  /*b560*/  ISETP.GE.AND P6, PT, R148, RZ, PT ;  /* 0x000000ff9400720c */ /* 0x004fda0003fc6270 */
[----:B------:R-:W-:Y:S01]  /*b570*/  @!P6 IMAD.MOV R89, RZ, RZ, -R89 ;  /* 0x000000ffff59e224 */ /* 0x000fe200078e0a59 */
[----:B------:R-:W-:-:S04]  /*b580*/  ISETP.GE.AND P6, PT, R147, RZ, PT ;  /* 0x000000ff9300720c */ /* 0x000fc80003fc6270 */
[----:B------:R-:W-:-:S05]  /*b590*/  SEL R89, R75, R89, !P1 ;  /* 0x000000594b597207 */ /* 0x000fca0004800000 */
[----:B-1----:R-:W-:Y:S01]  /*b5a0*/  IMAD R89, R89, UR5, RZ ;  /* 0x0000000559597c24 */ /* 0x002fe2000f8e02ff */
[----:B---3--:R-:W-:-:S03]  /*b5b0*/  ISETP.GE.AND P5, PT, R143, RZ, PT ;  /* 0x000000ff8f00720c */ /* 0x008fc60003fa6270 */
[----:B------:R-:W-:Y:S01]  /*b5c0*/  @!P6 IMAD.MOV R74, RZ, RZ, -R74 ;  /* 0x000000ffff4ae224 */ /* 0x000fe200078e0a4a */
[C---:B------:R-:W-:Y:S01]  /*b5d0*/  LEA R147, P6, R89.reuse, R69, 0x1 ;  /* 0x0000004559937211 */ /* 0x040fe200078c08ff */
[----:B------:R-:W1:Y:S01]  /*b5e0*/  LDCU UR5, c[0x0][0x3b0] ;  /* 0x00007600ff0577ac */ /* 0x000e620008000800 */
[----:B------:R2:W-:Y:S02]  /*b5f0*/  STL [R1+0x818], R145 ;  /* 0x0008189101007387 */ /* 0x0005e40000100800 */
[----:B------:R-:W-:Y:S02]  /*b600*/  LEA.HI.X.SX32 R148, R89, R68, 0x1, P6 ;  /* 0x0000004459947211 */ /* 0x000fe400030f0eff */
[----:B------:R-:W-:Y:S01]  /*b610*/  SEL R74, R75, R74, !P1 ;  /* 0x0000004a4b4a7207 */ /* 0x000fe20004800000 */
[----:B--2---:R-:W2:Y:S04]  /*b620*/  LDL R145, [R1+0x880] ;  /* 0x0008800001917983 */ /* 0x004ea80000100800 */
[----:B------:R-:W-:Y:S04]  /*b630*/  STL [R1+0x81c], R161 ;  /* 0x00081ca101007387 */ /* 0x000fe80000100800 */
[----:B------:R-:W3:Y:S04]  /*b640*/  LDL R143, [R1+0x8e4] ;  /* 0x0008e400018f7983 */ /* 0x000ee80000100800 */
[----:B------:R0:W-:Y:S01]  /*b650*/  STL [R1+0x2f8], R4 ;  /* 0x0002f80401007387 */ /* 0x0001e20000100800 */
[----:B------:R-:W-:Y:S01]  /*b660*/  IMAD R74, R74, UR11, RZ ;  /* 0x0000000b4a4a7c24 */ /* 0x000fe2000f8e02ff */
[C---:B------:R-:W-:Y:S01]  /*b670*/  ISETP.GT.U32.AND P4, PT, R72.reuse, R92, PT ;  /* 0x0000005c4800720c */ /* 0x040fe20003f84070 */
[----:B------:R-:W-:Y:S01]  /*b680*/  @!P5 IMAD.MOV R91, RZ, RZ, -R91 ;  /* 0x000000ffff5bd224 */ /* 0x000fe200078e0a5b */
[----:B------:R-:W-:Y:S01]  /*b690*/  STL [R1+0x330], R147 ;  /* 0x0003309301007387 */ /* 0x000fe20000100800 */
[----:B------:R-:W-:Y:S01]  /*b6a0*/  ISETP.GT.U32.AND P3, PT, R72, R93, PT ;  /* 0x0000005d4800720c */ /* 0x000fe20003f64070 */
[----:B------:R-:W1:Y:S02]  /*b6b0*/  LDCU UR11, c[0x0][0x3b0] ;  /* 0x00007600ff0b77ac */ /* 0x000e640008000800 */
[----:B------:R1:W-:Y:S01]  /*b6c0*/  STL [R1+0x2f4], R5 ;  /* 0x0002f40501007387 */ /* 0x0003e20000100800 */
[----:B0-----:R-:W-:-:S02]  /*b6d0*/  @P0 IMAD.MOV.U32 R4, RZ, RZ, R147 ;  /* 0x000000ffff040224 */ /* 0x001fc400078e0093 */
[----:B-1----:R-:W-:-:S05]  /*b6e0*/  @P0 IMAD.MOV.U32 R5, RZ, RZ, R148 ;  /* 0x000000ffff050224 */ /* 0x002fca00078e0094 */
[----:B------:R0:W4:Y:S02]  /*b6f0*/  @P0 LDG.E.U16 R146, desc[UR20][R4.64] ;  /* 0x0000001404920981 */ /* 0x000124000c1e1500 */
[----:B0-----:R-:W-:-:S04]  /*b700*/  LEA R4, P5, R74, R69, 0x1 ;  /* 0x000000454a047211 */ /* 0x001fc800078a08ff */
[----:B------:R-:W-:-:S05]  /*b710*/  LEA.HI.X.SX32 R5, R74, R68, 0x1, P5 ;  /* 0x000000444a057211 */ /* 0x000fca00028f0eff */
[----:B------:R-:W4:Y:S01]  /*b720*/  @P0 LDG.E.U16 R144, desc[UR20][R4.64] ;  /* 0x0000001404900981 */ /* 0x000f22000c1e1500 */
[--C-:B------:R-:W-:Y:S02]  /*b730*/  @!P4 IMAD.IADD R92, R92, 0x1, -R72.reuse ;  /* 0x000000015c5cc824 */ /* 0x100fe400078e0a48 */
[----:B------:R-:W-:Y:S01]  /*b740*/  @!P3 IMAD.IADD R93, R93, 0x1, -R72 ;  /* 0x000000015d5db824 */ /* 0x000fe200078e0a48 */
[C---:B------:R-:W-:Y:S02]  /*b750*/  ISETP.GT.U32.AND P4, PT, R72.reuse, R94, PT ;  /* 0x0000005e4800720c */ /* 0x040fe40003f84070 */
[----:B------:R-:W-:Y:S02]  /*b760*/  SEL R91, R75, R91, !P1 ;  /* 0x0000005b4b5b7207 */ /* 0x000fe40004800000 */
[----:B------:R-:W-:Y:S01]  /*b770*/  ISETP.GT.U32.AND P3, PT, R72, R93, PT ;  /* 0x0000005d4800720c */ /* 0x000fe20003f64070 */
[----:B------:R-:W-:Y:S02]  /*b780*/  STL [R1+0x32c], R148 ;  /* 0x00032c9401007387 */ /* 0x000fe40000100800 */
[----:B------:R-:W-:-:S06]  /*b790*/  IMAD R91, R91, UR4, RZ ;  /* 0x000000045b5b7c24 */ /* 0x000fcc000f8e02ff */
[----:B------:R-:W-:Y:S01]  /*b7a0*/  @!P4 IMAD.IADD R94, R94, 0x1, -R72 ;  /* 0x000000015e5ec824 */ /* 0x000fe200078e0a48 */
[----:B------:R-:W-:-:S03]  /*b7b0*/  PRMT R7, RZ, 0x7610, R7 ;  /* 0x00007610ff077816 */ /* 0x000fc60000000007 */
[----:B------:R-:W-:Y:S01]  /*b7c0*/  @!P3 IMAD.IADD R93, R93, 0x1, -R72 ;  /* 0x000000015d5db824 */ /* 0x000fe200078e0a48 */
[----:B------:R-:W-:Y:S02]  /*b7d0*/  PRMT R43, RZ, 0x7610, R43 ;  /* 0x00007610ff2b7816 */ /* 0x000fe4000000002b */
[----:B--2---:R-:W-:Y:S02]  /*b7e0*/  ISETP.GE.AND P6, PT, R145, RZ, PT ;  /* 0x000000ff9100720c */ /* 0x004fe40003fc6270 */
[----:B------:R-:W2:Y:S04]  /*b7f0*/  LDL R145, [R1+0x8ec] ;  /* 0x0008ec0001917983 */ /* 0x000ea80000100800 */
[----:B------:R-:W-:Y:S07]  /*b800*/  STL [R1+0x368], R4 ;  /* 0x0003680401007387 */ /* 0x000fee0000100800 */
[----:B------:R-:W-:Y:S01]  /*b810*/  @!P6 IMAD.MOV R92, RZ, RZ, -R92 ;  /* 0x000000ffff5ce224 */ /* 0x000fe200078e0a5c */
[----:B------:R-:W-:Y:S04]  /*b820*/  STL [R1+0x364], R5 ;  /* 0x0003640501007387 */ /* 0x000fe80000100800 */
[----:B------:R-:W-:-:S02]  /*b830*/  SEL R92, R75, R92, !P1 ;  /* 0x0000005c4b5c7207 */ /* 0x000fc40004800000 */
[----:B---3--:R-:W-:-:S03]  /*b840*/  ISETP.GE.AND P4, PT, R143, RZ, PT ;  /* 0x000000ff8f00720c */ /* 0x008fc60003f86270 */
[----:B------:R-:W-:-:S05]  /*b850*/  IMAD R92, R92, UR4, RZ ;  /* 0x000000045c5c7c24 */ /* 0x000fca000f8e02ff */
[-C--:B------:R-:W-:Y:S01]  /*b860*/  LEA R160, P3, R92, R69.reuse, 0x1 ;  /* 0x000000455ca07211 */ /* 0x080fe200078608ff */
[----:B----4-:R0:W-:Y:S02]  /*b870*/  STL [R1+0x7b0], R144 ;  /* 0x0007b09001007387 */ /* 0x0101e40000100800 */
[C---:B0-----:R-:W-:Y:S02]  /*b880*/  LEA R144, P6, R91.reuse, R69, 0x1 ;  /* 0x000000455b907211 */ /* 0x041fe400078c08ff */
[----:B------:R0:W-:Y:S02]  /*b890*/  STL [R1+0x810], R146 ;  /* 0x0008109201007387 */ /* 0x0001e40000100800 */
[----:B------:R-:W-:Y:S01]  /*b8a0*/  LEA.HI.X.SX32 R143, R91, R68, 0x1, P6 ;  /* 0x000000445b8f7211 */ /* 0x000fe200030f0eff */
[----:B------:R-:W-:-:S04]  /*b8b0*/  @P0 IMAD.MOV.U32 R4, RZ, RZ, R144 ;  /* 0x000000ffff040224 */ /* 0x000fc800078e0090 */
[----:B------:R-:W-:Y:S01]  /*b8c0*/  @P0 IMAD.MOV.U32 R5, RZ, RZ, R143 ;  /* 0x000000ffff050224 */ /* 0x000fe200078e008f */
[----:B0-----:R-:W3:Y:S04]  /*b8d0*/  LDL R146, [R1+0x924] ;  /* 0x0009240001927983 */ /* 0x001ee80000100800 */
[----:B------:R0:W-:Y:S04]  /*b8e0*/  STL [R1+0x814], R159 ;  /* 0x0008149f01007387 */ /* 0x0001e80000100800 */
[----:B------:R1:W4:Y:S01]  /*b8f0*/  @P0 LDG.E.U16 R7, desc[UR20][R4.64] ;  /* 0x0000001404070981 */ /* 0x000322000c1e1500 */
[----:B0-----:R-:W-:Y:S01]  /*b900*/  LEA.HI.X.SX32 R159, R92, R68, 0x1, P3 ;  /* 0x000000445c9f7211 */ /* 0x001fe200018f0eff */
[----:B-1----:R-:W-:-:S04]  /*b910*/  @P0 IMAD.MOV.U32 R4, RZ, RZ, R160 ;  /* 0x000000ffff040224 */ /* 0x002fc800078e00a0 */
[----:B------:R-:W-:-:S05]  /*b920*/  @P0 IMAD.MOV.U32 R5, RZ, RZ, R159 ;  /* 0x000000ffff050224 */ /* 0x000fca00078e009f */
[----:B------:R0:W3:Y:S01]  /*b930*/  @P0 LDG.E.U16 R43, desc[UR20][R4.64] ;  /* 0x00000014042b0981 */ /* 0x0000e2000c1e1500 */
[----:B------:R-:W-:Y:S01]  /*b940*/  ISETP.GT.U32.AND P5, PT, R72, R95, PT ;  /* 0x0000005f4800720c */ /* 0x000fe20003fa4070 */
[----:B------:R-:W-:-:S12]  /*b950*/  @!P4 IMAD.MOV R93, RZ, RZ, -R93 ;  /* 0x000000ffff5dc224 */ /* 0x000fd800078e0a5d */
[----:B------:R-:W-:Y:S01]  /*b960*/  @!P5 IMAD.IADD R95, R95, 0x1, -R72 ;  /* 0x000000015f5fd824 */ /* 0x000fe200078e0a48 */
[----:B------:R-:W-:-:S04]  /*b970*/  ISETP.GT.U32.AND P5, PT, R72, R94, PT ;  /* 0x0000005e4800720c */ /* 0x000fc80003fa4070 */
[----:B------:R-:W-:Y:S02]  /*b980*/  ISETP.GT.U32.AND P6, PT, R72, R95, PT ;  /* 0x0000005f4800720c */ /* 0x000fe40003fc4070 */
[----:B------:R-:W-:-:S05]  /*b990*/  SEL R93, R75, R93, !P1 ;  /* 0x0000005d4b5d7207 */ /* 0x000fca0004800000 */
[----:B------:R-:W-:Y:S01]  /*b9a0*/  IMAD R93, R93, UR5, RZ ;  /* 0x000000055d5d7c24 */ /* 0x000fe2000f8e02ff */
[----:B------:R-:W-:Y:S01]  /*b9b0*/  STL [R1+0xa40], R144 ;  /* 0x000a409001007387 */ /* 0x000fe20000100800 */
[--C-:B------:R-:W-:Y:S01]  /*b9c0*/  @!P5 IMAD.IADD R94, R94, 0x1, -R72.reuse ;  /* 0x000000015e5ed824 */ /* 0x100fe200078e0a48 */
[----:B------:R-:W-:Y:S01]  /*b9d0*/  PRMT R45, RZ, 0x7610, R45 ;  /* 0x00007610ff2d7816 */ /* 0x000fe2000000002d */
[----:B------:R-:W1:Y:S02]  /*b9e0*/  LDCU UR5, c[0x0][0x3b0] ;  /* 0x00007600ff0577ac */ /* 0x000e640008000800 */
[----:B------:R-:W-:Y:S01]  /*b9f0*/  @!P6 IMAD.IADD R95, R95, 0x1, -R72 ;  /* 0x000000015f5fe824 */ /* 0x000fe200078e0a48 */
[----:B------:R-:W-:Y:S01]  /*ba00*/  STL [R1+0xa3c], R143 ;  /* 0x000a3c8f01007387 */ /* 0x000fe20000100800 */
[----:B------:R-:W-:Y:S02]  /*ba10*/  PRMT R8, RZ, 0x7610, R8 ;  /* 0x00007610ff087816 */ /* 0x000fe40000000008 */
[----:B--2---:R-:W-:-:S02]  /*ba20*/  ISETP.GE.AND P3, PT, R145, RZ, PT ;  /* 0x000000ff9100720c */ /* 0x004fc40003f66270 */
[----:B------:R-:W-:-:S04]  /*ba30*/  LEA R145, P6, R93, R69, 0x1 ;  /* 0x000000455d917211 */ /* 0x000fc800078c08ff */
[----:B0-----:R-:W-:Y:S02]  /*ba40*/  LEA.HI.X.SX32 R4, R93, R68, 0x1, P6 ;  /* 0x000000445d047211 */ /* 0x001fe400030f0eff */
[----:B------:R-:W-:-:S05]  /*ba50*/  ISETP.GT.U32.AND P6, PT, R72, R97, PT ;  /* 0x000000614800720c */ /* 0x000fca0003fc4070 */
[----:B------:R-:W-:Y:S02]  /*ba60*/  @!P3 IMAD.MOV R94, RZ, RZ, -R94 ;  /* 0x000000ffff5eb224 */ /* 0x000fe400078e0a5e */
[----:B------:R-:W-:-:S03]  /*ba70*/  @P0 IMAD.MOV.U32 R5, RZ, RZ, R4 ;  /* 0x000000ffff050224 */ /* 0x000fc600078e0004 */
[----:B------:R-:W-:-:S05]  /*ba80*/  SEL R94, R75, R94, !P1 ;  /* 0x0000005e4b5e7207 */ /* 0x000fca0004800000 */
[----:B------:R-:W-:Y:S01]  /*ba90*/  IMAD R94, R94, UR7, RZ ;  /* 0x000000075e5e7c24 */ /* 0x000fe2000f8e02ff */
[----:B------:R-:W-:Y:S01]  /*baa0*/  ISETP.GT.U32.AND P4, PT, R72, R96, PT ;  /* 0x000000604800720c */ /* 0x000fe20003f84070 */
[----:B------:R-:W-:Y:S01]  /*bab0*/  @!P6 IMAD.IADD R97, R97, 0x1, -R72 ;  /* 0x000000016161e824 */ /* 0x000fe200078e0a48 */
[----:B------:R-:W-:Y:S01]  /*bac0*/  PRMT R6, RZ, 0x7610, R6 ;  /* 0x00007610ff067816 */ /* 0x000fe20000000006 */
[----:B------:R-:W0:Y:S01]  /*bad0*/  LDCU UR7, c[0x0][0x3b0] ;  /* 0x00007600ff0777ac */ /* 0x000e220008000800 */
[----:B----4-:R2:W-:Y:S04]  /*bae0*/  STL [R1+0x80c], R7 ;  /* 0x00080c0701007387 */ /* 0x0105e80000100800 */
[----:B--2---:R-:W2:Y:S04]  /*baf0*/  LDL R7, [R1+0x954] ;  /* 0x0009540001077983 */ /* 0x004ea80000100800 */
[----:B------:R-:W-:Y:S04]  /*bb00*/  STL [R1+0xa48], R160 ;  /* 0x000a48a001007387 */ /* 0x000fe80000100800 */
[----:B------:R-:W-:Y:S04]  /*bb10*/  STL [R1+0xa44], R159 ;  /* 0x000a449f01007387 */ /* 0x000fe80000100800 */
[----:B---3--:R3:W-:Y:S04]  /*bb20*/  STL [R1+0x808], R43 ;  /* 0x0008082b01007387 */ /* 0x0087e80000100800 */
[----:B---3--:R-:W3:Y:S04]  /*bb30*/  LDL R43, [R1+0x97c] ;  /* 0x00097c00012b7983 */ /* 0x008ee80000100800 */
[----:B------:R-:W-:Y:S04]  /*bb40*/  STL [R1+0x28], R145 ;  /* 0x0000289101007387 */ /* 0x000fe80000100800 */
[----:B------:R4:W-:Y:S02]  /*bb50*/  STL [R1+0x24], R4 ;  /* 0x0000240401007387 */ /* 0x0009e40000100800 */
[----:B----4-:R-:W-:-:S05]  /*bb60*/  @P0 IMAD.MOV.U32 R4, RZ, RZ, R145 ;  /* 0x000000ffff040224 */ /* 0x010fca00078e0091 */
[----:B------:R4:W3:Y:S02]  /*bb70*/  @P0 LDG.E.U16 R45, desc[UR20][R4.64] ;  /* 0x00000014042d0981 */ /* 0x0008e4000c1e1500 */
[----:B----4-:R-:W-:-:S04]  /*bb80*/  LEA R4, P6, R94, R69, 0x1 ;  /* 0x000000455e047211 */ /* 0x010fc800078c08ff */
[----:B------:R-:W-:-:S05]  /*bb90*/  LEA.HI.X.SX32 R5, R94, R68, 0x1, P6 ;  /* 0x000000445e057211 */ /* 0x000fca00030f0eff */
[----:B------:R4:W3:Y:S01]  /*bba0*/  @P0 LDG.E.U16 R8, desc[UR20][R4.64] ;  /* 0x0000001404080981 */ /* 0x0008e2000c1e1500 */
[----:B------:R-:W-:Y:S01]  /*bbb0*/  @!P4 IMAD.IADD R96, R96, 0x1, -R72 ;  /* 0x000000016060c824 */ /* 0x000fe200078e0a48 */
[----:B------:R-:W-:-:S04]  /*bbc0*/  ISETP.GE.AND P4, PT, R146, RZ, PT ;  /* 0x000000ff9200720c */ /* 0x000fc80003f86270 */
[----:B------:R-:W-:-:S09]  /*bbd0*/  ISETP.GT.U32.AND P3, PT, R72, R96, PT ;  /* 0x000000604800720c */ /* 0x000fd20003f64070 */
[----:B------:R-:W-:-:S05]  /*bbe0*/  @!P4 IMAD.MOV R95, RZ, RZ, -R95 ;  /* 0x000000ffff5fc224 */ /* 0x000fca00078e0a5f */
[----:B------:R-:W-:Y:S01]  /*bbf0*/  SEL R95, R75, R95, !P1 ;  /* 0x0000005f4b5f7207 */ /* 0x000fe20004800000 */
[----:B------:R-:W-:-:S04]  /*bc00*/  @!P3 IMAD.IADD R96, R96, 0x1, -R72 ;  /* 0x000000016060b824 */ /* 0x000fc800078e0a48 */
[----:B-1----:R-:W-:Y:S01]  /*bc10*/  IMAD R95, R95, UR5, RZ ;  /* 0x000000055f5f7c24 */ /* 0x002fe2000f8e02ff */
[----:B------:R-:W-:Y:S01]  /*bc20*/  PRMT R44, RZ, 0x7610, R44 ;  /* 0x00007610ff2c7816 */ /* 0x000fe2000000002c */
[----:B------:R-:W1:Y:S01]  /*bc30*/  LDCU UR5, c[0x0][0x3b0] ;  /* 0x00007600ff0577ac */ /* 0x000e620008000800 */
[----:B--2---:R-:W-:Y:S02]  /*bc40*/  ISETP.GE.AND P4, PT, R7, RZ, PT ;  /* 0x000000ff0700720c */ /* 0x004fe40003f86270 */
[----:B------:R-:W2:Y:S04]  /*bc50*/  LDL R7, [R1+0x9b4] ;  /* 0x0009b40001077983 */ /* 0x000ea80000100800 */
[----:B------:R4:W-:Y:S04]  /*bc60*/  STL [R1+0x68], R4 ;  /* 0x0000680401007387 */ /* 0x0009e80000100800 */
[----:B------:R-:W-:Y:S01]  /*bc70*/  STL [R1+0x64], R5 ;  /* 0x0000640501007387 */ /* 0x000fe20000100800 */
[----:B---3--:R-:W-:-:S02]  /*bc80*/  ISETP.GE.AND P3, PT, R43, RZ, PT ;  /* 0x000000ff2b00720c */ /* 0x008fc40003f66270 */
[----:B------:R-:W-:-:S05]  /*bc90*/  LEA R43, P6, R95, R69, 0x1 ;  /* 0x000000455f2b7211 */ /* 0x000fca00078c08ff */
[----:B----4-:R-:W-:Y:S01]  /*bca0*/  @P0 IMAD.MOV.U32 R4, RZ, RZ, R43 ;  /* 0x000000ffff040224 */ /* 0x010fe200078e002b */
[----:B------:R3:W-:Y:S04]  /*bcb0*/  STL [R1+0x800], R8 ;  /* 0x0008000801007387 */ /* 0x0007e80000100800 */
[----:B---3--:R-:W3:Y:S04]  /*bcc0*/  LDL R8, [R1+0x9e4] ;  /* 0x0009e40001087983 */ /* 0x008ee80000100800 */
[----:B------:R-:W-:Y:S04]  /*bcd0*/  STL [R1+0xa8], R43 ;  /* 0x0000a82b01007387 */ /* 0x000fe80000100800 */
[----:B------:R4:W-:Y:S02]  /*bce0*/  STL [R1+0x804], R45 ;  /* 0x0008042d01007387 */ /* 0x0009e40000100800 */
[----:B----4-:R-:W-:-:S05]  /*bcf0*/  LEA.HI.X.SX32 R45, R95, R68, 0x1, P6 ;  /* 0x000000445f2d7211 */ /* 0x010fca00030f0eff */
[----:B------:R-:W-:-:S05]  /*bd00*/  @P0 IMAD.MOV.U32 R5, RZ, RZ, R45 ;  /* 0x000000ffff050224 */ /* 0x000fca00078e002d */
[----:B------:R4:W2:Y:S01]  /*bd10*/  @P0 LDG.E.U16 R6, desc[UR20][R4.64] ;  /* 0x0000001404060981 */ /* 0x0008a2000c1e1500 */
[----:B------:R-:W-:Y:S01]  /*bd20*/  @!P4 IMAD.MOV R96, RZ, RZ, -R96 ;  /* 0x000000ffff60c224 */ /* 0x000fe200078e0a60 */
[----:B------:R-:W-:-:S04]  /*bd30*/  ISETP.GT.U32.AND P6, PT, R72, R100, PT ;  /* 0x000000644800720c */ /* 0x000fc80003fc4070 */
[----:B------:R-:W-:-:S05]  /*bd40*/  SEL R96, R75, R96, !P1 ;  /* 0x000000604b607207 */ /* 0x000fca0004800000 */
[----:B------:R-:W-:Y:S01]  /*bd50*/  IMAD R96, R96, UR11, RZ ;  /* 0x0000000b60607c24 */ /* 0x000fe2000f8e02ff */
[----:B------:R-:W-:Y:S01]  /*bd60*/  STL [R1+0xa4], R45 ;  /* 0x0000a42d01007387 */ /* 0x000fe20000100800 */
[----:B------:R-:W-:Y:S01]  /*bd70*/  ISETP.GT.U32.AND P5, PT, R72, R98, PT ;  /* 0x000000624800720c */ /* 0x000fe20003fa4070 */
[----:B------:R-:W0:Y:S01]  /*bd80*/  LDCU UR11, c[0x0][0x3b0] ;  /* 0x00007600ff0b77ac */ /* 0x000e220008000800 */
[----:B------:R-:W-:Y:S01]  /*bd90*/  @!P6 IMAD.IADD R100, R100, 0x1, -R72 ;  /* 0x000000016464e824 */ /* 0x000fe200078e0a48 */
[----:B----4-:R-:W-:-:S04]  /*bda0*/  LEA R4, P6, R96, R69, 0x1 ;  /* 0x0000004560047211 */ /* 0x010fc800078c08ff */
[----:B------:R-:W-:-:S05]  /*bdb0*/  LEA.HI.X.SX32 R5, R96, R68, 0x1, P6 ;  /* 0x0000004460057211 */ /* 0x000fca00030f0eff */
[----:B------:R4:W3:Y:S01]  /*bdc0*/  @P0 LDG.E.U16 R44, desc[UR20][R4.64] ;  /* 0x00000014042c0981 */ /* 0x0008e2000c1e1500 */
[----:B------:R-:W-:-:S05]  /*bdd0*/  @!P5 IMAD.IADD R98, R98, 0x1, -R72 ;  /* 0x000000016262d824 */ /* 0x000fca00078e0a48 */
[C---:B------:R-:W-:Y:S02]  /*bde0*/  ISETP.GT.U32.AND P5, PT, R72.reuse, R98, PT ;  /* 0x000000624800720c */ /* 0x040fe40003fa4070 */
[----:B------:R-:W-:-:S11]  /*bdf0*/  ISETP.GT.U32.AND P4, PT, R72, R97, PT ;  /* 0x000000614800720c */ /* 0x000fd60003f84070 */
[----:B------:R-:W-:Y:S01]  /*be00*/  @!P5 IMAD.IADD R98, R98, 0x1, -R72 ;  /* 0x000000016262d824 */ /* 0x000fe200078e0a48 */
[----:B------:R-:W-:Y:S01]  /*be10*/  ISETP.GT.U32.AND P5, PT, R72, R99, PT ;  /* 0x000000634800720c */ /* 0x000fe20003fa4070 */
[----:B--2---:R2:W-:Y:S04]  /*be20*/  STL [R1+0x7fc], R6 ;  /* 0x0007fc0601007387 */ /* 0x0045e80000100800 */
[----:B--2---:R-:W2:Y:S01]  /*be30*/  LDL R6, [R1+0xa0c] ;  /* 0x000a0c0001067983 */ /* 0x004ea20000100800 */
[----:B------:R-:W-:Y:S01]  /*be40*/  @!P3 IMAD.MOV R98, RZ, RZ, -R98 ;  /* 0x000000ffff62b224 */ /* 0x000fe200078e0a62 */
[----:B------:R-:W-:-:S06]  /*be50*/  ISETP.GE.AND P3, PT, R7, RZ, PT ;  /* 0x000000ff0700720c */ /* 0x000fcc0003f66270 */
[----:B------:R-:W-:Y:S01]  /*be60*/  @!P5 IMAD.IADD R99, R99, 0x1, -R72 ;  /* 0x000000016363d824 */ /* 0x000fe200078e0a48 */
[----:B------:R-:W-:-:S04]  /*be70*/  SEL R98, R75, R98, !P1 ;  /* 0x000000624b627207 */ /* 0x000fc80004800000 */
[----:B------:R-:W-:Y:S01]  /*be80*/  ISETP.GT.U32.AND P5, PT, R72, R99, PT ;  /* 0x000000634800720c */ /* 0x000fe20003fa4070 */
[----:B------:R-:W-:Y:S02]  /*be90*/  @!P4 IMAD.IADD R97, R97, 0x1, -R72 ;  /* 0x000000016161c824 */ /* 0x000fe400078e0a48 */
[----:B-1----:R-:W-:Y:S01]  /*bea0*/  IMAD R98, R98, UR5, RZ ;  /* 0x0000000562627c24 */ /* 0x002fe2000f8e02ff */
[----:B------:R4:W-:Y:S01]  /*beb0*/  STL [R1+0xe8], R4 ;  /* 0x0000e80401007387 */ /* 0x0009e20000100800 */
[----:B------:R-:W-:Y:S01]  /*bec0*/  ISETP.GT.U32.AND P4, PT, R72, R100, PT ;  /* 0x000000644800720c */ /* 0x000fe20003f84070 */
[----:B------:R-:W1:Y:S01]  /*bed0*/  LDCU UR5, c[0x0][0x3b0] ;  /* 0x00007600ff0577ac */ /* 0x000e620008000800 */
[----:B------:R-:W-:Y:S01]  /*bee0*/  @!P3 IMAD.MOV R97, RZ, RZ, -R97 ;  /* 0x000000ffff61b224 */ /* 0x000fe200078e0a61 */
[----:B------:R-:W-:-:S05]  /*bef0*/  LEA R7, P3, R98, R69, 0x1 ;  /* 0x0000004562077211 */ /* 0x000fca00078608ff */
[----:B------:R-:W-:Y:S01]  /*bf00*/  @!P5 IMAD.IADD R99, R99, 0x1, -R72 ;  /* 0x000000016363d824 */ /* 0x000fe200078e0a48 */
[----:B---3--:R-:W-:Y:S01]  /*bf10*/  ISETP.GE.AND P5, PT, R8, RZ, PT ;  /* 0x000000ff0800720c */ /* 0x008fe20003fa6270 */
[----:B------:R-:W-:Y:S04]  /*bf20*/  STL [R1+0x148], R7 ;  /* 0x0001480701007387 */ /* 0x000fe80000100800 */
[----:B------:R-:W3:Y:S01]  /*bf30*/  LDL R8, [R1+0x9ec] ;  /* 0x0009ec0001087983 */ /* 0x000ee20000100800 */
[----:B------:R-:W-:Y:S02]  /*bf40*/  LEA.HI.X.SX32 R43, R98, R68, 0x1, P3 ;  /* 0x00000044622b7211 */ /* 0x000fe400018f0eff */
[----:B------:R-:W-:Y:S01]  /*bf50*/  SEL R97, R75, R97, !P1 ;  /* 0x000000614b617207 */ /* 0x000fe20004800000 */
[----:B------:R1:W-:Y:S01]  /*bf60*/  STL [R1+0xe4], R5 ;  /* 0x0000e40501007387 */ /* 0x0003e20000100800 */
[----:B------:R-:W-:Y:S01]  /*bf70*/  PRMT R160, RZ, 0x7610, R160 ;  /* 0x00007610ffa07816 */ /* 0x000fe200000000a0 */
[----:B----4-:R-:W-:-:S02]  /*bf80*/  @P0 IMAD.MOV.U32 R4, RZ, RZ, R7 ;  /* 0x000000ffff040224 */ /* 0x010fc400078e0007 */
[----:B0-----:R-:W-:Y:S02]  /*bf90*/  IMAD R97, R97, UR7, RZ ;  /* 0x0000000761617c24 */ /* 0x001fe4000f8e02ff */
[----:B-1----:R-:W-:Y:S02]  /*bfa0*/  @P0 IMAD.MOV.U32 R5, RZ, RZ, R43 ;  /* 0x000000ffff050224 */ /* 0x002fe400078e002b */
[----:B------:R-:W-:Y:S01]  /*bfb0*/  @!P4 IMAD.IADD R100, R100, 0x1, -R72 ;  /* 0x000000016464c824 */ /* 0x000fe200078e0a48 */
[----:B------:R-:W-:Y:S01]  /*bfc0*/  STL [R1+0x144], R43 ;  /* 0x0001442b01007387 */ /* 0x000fe20000100800 */
[----:B------:R-:W-:Y:S01]  /*bfd0*/  @!P5 IMAD.MOV R99, RZ, RZ, -R99 ;  /* 0x000000ffff63d224 */ /* 0x000fe200078e0a63 */
[----:B------:R-:W-:Y:S01]  /*bfe0*/  PRMT R159, RZ, 0x7610, R159 ;  /* 0x00007610ff9f7816 */ /* 0x000fe2000000009f */
[----:B------:R-:W0:Y:S01]  /*bff0*/  LDCU UR7, c[0x0][0x3b0] ;  /* 0x00007600ff0777ac */ /* 0x000e220008000800 */
[----:B------:R1:W4:Y:S04]  /*c000*/  @P0 LDG.E.U16 R160, desc[UR20][R4.64] ;  /* 0x0000001404a00981 */ /* 0x000328000c1e1500 */
[----:B------:R0:W-:Y:S01]  /*c010*/  STL [R1+0x7f8], R44 ;  /* 0x0007f82c01007387 */ /* 0x0001e20000100800 */
[----:B-1----:R-:W-:-:S04]  /*c020*/  LEA R4, P4, R97, R69, 0x1 ;  /* 0x0000004561047211 */ /* 0x002fc800078808ff */
[----:B------:R-:W-:Y:S01]  /*c030*/  LEA.HI.X.SX32 R5, R97, R68, 0x1, P4 ;  /* 0x0000004461057211 */ /* 0x000fe200020f0eff */
[----:B0-----:R-:W4:Y:S04]  /*c040*/  LDL R44, [R1+0x9a4] ;  /* 0x0009a400012c7983 */ /* 0x001f280000100800 */
[----:B------:R0:W-:Y:S04]  /*c050*/  STL [R1+0x188], R4 ;  /* 0x0001880401007387 */ /* 0x0001e80000100800 */
[----:B------:R1:W-:Y:S01]  /*c060*/  STL [R1+0x184], R5 ;  /* 0x0001840501007387 */ /* 0x0003e20000100800 */
[----:B------:R-:W-:-:S03]  /*c070*/  SEL R99, R75, R99, !P1 ;  /* 0x000000634b637207 */ /* 0x000fc60004800000 */
[----:B------:R0:W4:Y:S02]  /*c080*/  @P0 LDG.E.U16 R159, desc[UR20][R4.64] ;  /* 0x00000014049f0981 */ /* 0x000124000c1e1500 */
[----:B------:R-:W-:Y:S01]  /*c090*/  IMAD R99, R99, UR12, RZ ;  /* 0x0000000c63637c24 */ /* 0x000fe2000f8e02ff */
[----:B--2---:R-:W-:Y:S01]  /*c0a0*/  ISETP.GE.AND P6, PT, R6, RZ, PT ;  /* 0x000000ff0600720c */ /* 0x004fe20003fc6270 */
[----:B------:R-:W2:Y:S01]  /*c0b0*/  LDCU UR12, c[0x0][0x3b0] ;  /* 0x00007600ff0c77ac */ /* 0x000ea20008000800 */
[----:B------:R-:W2:Y:S11]  /*c0c0*/  LDL R6, [R1+0x964] ;  /* 0x0009640001067983 */ /* 0x000eb60000100800 */
[----:B------:R-:W-:Y:S01]  /*c0d0*/  @!P6 IMAD.MOV R100, RZ, RZ, -R100 ;  /* 0x000000ffff64e224 */ /* 0x000fe200078e0a64 */
[----:B------:R-:W-:-:S04]  /*c0e0*/  LEA R7, P6, R99, R69, 0x1 ;  /* 0x0000004563077211 */ /* 0x000fc800078c08ff */
[----:B0-----:R-:W-:Y:S01]  /*c0f0*/  LEA.HI.X.SX32 R4, R99, R68, 0x1, P6 ;  /* 0x0000004463047211 */ /* 0x001fe200030f0eff */
[----:B------:R-:W-:Y:S04]  /*c100*/  STL [R1+0x1c8], R7 ;  /* 0x0001c80701007387 */ /* 0x000fe80000100800 */
[----:B------:R0:W-:Y:S01]  /*c110*/  STL [R1+0x1c4], R4 ;  /* 0x0001c40401007387 */ /* 0x0001e20000100800 */
[----:B-1----:R-:W-:Y:S02]  /*c120*/  @P0 IMAD.MOV.U32 R5, RZ, RZ, R4 ;  /* 0x000000ffff050224 */ /* 0x002fe400078e0004 */
[----:B0-----:R-:W-:Y:S02]  /*c130*/  @P0 IMAD.MOV.U32 R4, RZ, RZ, R7 ;  /* 0x000000ffff040224 */ /* 0x001fe400078e0007 */
[----:B------:R-:W2:Y:S01]  /*c140*/  LDL R7, [R1+0x91c] ;  /* 0x00091c0001077983 */ /* 0x000ea20000100800 */
[----:B------:R-:W-:-:S02]  /*c150*/  ISETP.GT.U32.AND P3, PT, R72, R101, PT ;  /* 0x000000654800720c */ /* 0x000fc40003f64070 */
[C---:B------:R-:W-:Y:S02]  /*c160*/  ISETP.GT.U32.AND P5, PT, R72.reuse, R102, PT ;  /* 0x000000664800720c */ /* 0x040fe40003fa4070 */
[----:B------:R-:W-:-:S09]  /*c170*/  ISETP.GT.U32.AND P4, PT, R72, R103, PT ;  /* 0x000000674800720c */ /* 0x000fd20003f84070 */
[--C-:B------:R-:W-:Y:S02]  /*c180*/  @!P3 IMAD.IADD R101, R101, 0x1, -R72.reuse ;  /* 0x000000016565b824 */ /* 0x100fe400078e0a48 */
[----:B------:R-:W-:-:S03]  /*c190*/  @!P5 IMAD.IADD R102, R102, 0x1, -R72 ;  /* 0x000000016666d824 */ /* 0x000fc600078e0a48 */
[----:B------:R-:W-:Y:S02]  /*c1a0*/  ISETP.GT.U32.AND P3, PT, R72, R101, PT ;  /* 0x000000654800720c */ /* 0x000fe40003f64070 */
[----:B---3--:R-:W-:Y:S02]  /*c1b0*/  ISETP.GE.AND P5, PT, R8, RZ, PT ;  /* 0x000000ff0800720c */ /* 0x008fe40003fa6270 */
[----:B------:R-:W-:Y:S01]  /*c1c0*/  SEL R100, R75, R100, !P1 ;  /* 0x000000644b647207 */ /* 0x000fe20004800000 */
[----:B------:R-:W-:-:S04]  /*c1d0*/  @!P4 IMAD.IADD R103, R103, 0x1, -R72 ;  /* 0x000000016767c824 */ /* 0x000fc800078e0a48 */
[----:B------:R-:W-:-:S04]  /*c1e0*/  IMAD R100, R100, UR5, RZ ;  /* 0x0000000564647c24 */ /* 0x000fc8000f8e02ff */
[----:B------:R-:W-:Y:S01]  /*c1f0*/  @!P3 IMAD.IADD R101, R101, 0x1, -R72 ;  /* 0x000000016565b824 */ /* 0x000fe200078e0a48 */
[----:B------:R-:W-:Y:S01]  /*c200*/  ISETP.GT.U32.AND P3, PT, R72, R102, PT ;  /* 0x000000664800720c */ /* 0x000fe20003f64070 */
[----:B------:R-:W0:Y:S01]  /*c210*/  LDCU UR5, c[0x0][0x3b0] ;  /* 0x00007600ff0577ac */ /* 0x000e220008000800 */
[----:B------:R-:W-:Y:S01]  /*c220*/  LEA R8, P6, R100, R69, 0x1 ;  /* 0x0000004564087211 */ /* 0x000fe200078c08ff */
[----:B------:R-:W-:Y:S01]  /*c230*/  @!P5 IMAD.MOV R101, RZ, RZ, -R101 ;  /* 0x000000ffff65d224 */ /* 0x000fe200078e0a65 */
[----:B------:R-:W-:Y:S02]  /*c240*/  ISETP.GT.U32.AND P4, PT, R72, R103, PT ;  /* 0x000000674800720c */ /* 0x000fe40003f84070 */
[----:B------:R-:W-:Y:S02]  /*c250*/  PRMT R144, RZ, 0x7610, R144 ;  /* 0x00007610ff907816 */ /* 0x000fe40000000090 */
[----:B------:R-:W-:Y:S02]  /*c260*/  LEA.HI.X.SX32 R43, R100, R68, 0x1, P6 ;  /* 0x00000044642b7211 */ /* 0x000fe400030f0eff */
[----:B------:R-:W-:-:S02]  /*c270*/  ISETP.GT.U32.AND P5, PT, R72, R104, PT ;  /* 0x000000684800720c */ /* 0x000fc40003fa4070 */
[----:B------:R-:W-:Y:S01]  /*c280*/  SEL R101, R75, R101, !P1 ;  /* 0x000000654b657207 */ /* 0x000fe20004800000 */
[----:B------:R1:W3:Y:S01]  /*c290*/  @P0 LDG.E.U16 R144, desc[UR20][R4.64] ;  /* 0x0000001404900981 */ /* 0x0002e2000c1e1500 */
[----:B------:R-:W-:Y:S02]  /*c2a0*/  PRMT R143, RZ, 0x7610, R143 ;  /* 0x00007610ff8f7816 */ /* 0x000fe4000000008f */
[----:B----4-:R-:W-:Y:S01]  /*c2b0*/  ISETP.GE.AND P6, PT, R44, RZ, PT ;  /* 0x000000ff2c00720c */ /* 0x010fe20003fc6270 */
[----:B------:R-:W-:Y:S02]  /*c2c0*/  IMAD R101, R101, UR7, RZ ;  /* 0x0000000765657c24 */ /* 0x000fe4000f8e02ff */
[--C-:B------:R-:W-:Y:S01]  /*c2d0*/  @!P3 IMAD.IADD R102, R102, 0x1, -R72.reuse ;  /* 0x000000016666b824 */ /* 0x100fe200078e0a48 */
[----:B------:R-:W-:Y:S01]  /*c2e0*/  STL [R1+0x208], R8 ;  /* 0x0002080801007387 */ /* 0x000fe20000100800 */
[----:B------:R-:W-:Y:S01]  /*c2f0*/  @!P4 IMAD.IADD R103, R103, 0x1, -R72 ;  /* 0x000000016767c824 */ /* 0x000fe200078e0a48 */
[----:B------:R-:W4:Y:S01]  /*c300*/  LDCU UR7, c[0x0][0x3b0] ;  /* 0x00007600ff0777ac */ /* 0x000f220008000800 */
[----:B-1----:R-:W-:-:S02]  /*c310*/  @P0 IMAD.MOV.U32 R4, RZ, RZ, R8 ;  /* 0x000000ffff040224 */ /* 0x002fc400078e0008 */
[----:B------:R-:W-:Y:S01]  /*c320*/  @P0 IMAD.MOV.U32 R5, RZ, RZ, R43 ;  /* 0x000000ffff050224 */ /* 0x000fe200078e002b */
[----:B------:R1:W-:Y:S04]  /*c330*/  STL [R1+0x204], R43 ;  /* 0x0002042b01007387 */ /* 0x0003e80000100800 */
[----:B------:R0:W3:Y:S01]  /*c340*/  @P0 LDG.E.U16 R143, desc[UR20][R4.64] ;  /* 0x00000014048f0981 */ /* 0x0000e2000c1e1500 */
[----:B------:R-:W-:Y:S02]  /*c350*/  @!P5 IMAD.IADD R104, R104, 0x1, -R72 ;  /* 0x000000016868d824 */ /* 0x000fe400078e0a48 */
[----:B------:R-:W-:Y:S01]  /*c360*/  @!P6 IMAD.MOV R102, RZ, RZ, -R102 ;  /* 0x000000ffff66e224 */ /* 0x000fe200078e0a66 */
[----:B-1----:R-:W3:Y:S01]  /*c370*/  LDL R43, [R1+0x8b8] ;  /* 0x0008b800012b7983 */ /* 0x002ee20000100800 */
[----:B0-----:R-:W-:-:S04]  /*c380*/  LEA R4, P4, R101, R69, 0x1 ;  /* 0x0000004565047211 */ /* 0x001fc800078808ff */
[----:B------:R-:W-:Y:S01]  /*c390*/  LEA.HI.X.SX32 R5, R101, R68, 0x1, P4 ;  /* 0x0000004465057211 */ /* 0x000fe200020f0eff */
[----:B------:R0:W-:Y:S01]  /*c3a0*/  STL [R1+0x248], R4 ;  /* 0x0002480401007387 */ /* 0x0001e20000100800 */
[----:B------:R-:W-:-:S03]  /*c3b0*/  ISETP.GT.U32.AND P6, PT, R72, R104, PT ;  /* 0x000000684800720c */ /* 0x000fc60003fc4070 */
[----:B------:R1:W-:Y:S01]  /*c3c0*/  STL [R1+0x244], R5 ;  /* 0x0002440501007387 */ /* 0x0003e20000100800 */
[----:B------:R-:W-:Y:S02]  /*c3d0*/  SEL R102, R75, R102, !P1 ;  /* 0x000000664b667207 */ /* 0x000fe40004800000 */
[----:B------:R-:W-:-:S03]  /*c3e0*/  PRMT R158, RZ, 0x7610, R158 ;  /* 0x00007610ff9e7816 */ /* 0x000fc6000000009e */
[----:B------:R-:W-:Y:S01]  /*c3f0*/  IMAD R102, R102, UR5, RZ ;  /* 0x0000000566667c24 */ /* 0x000fe2000f8e02ff */
[----:B------:R-:W-:Y:S01]  /*c400*/  PRMT R157, RZ, 0x7610, R157 ;  /* 0x00007610ff9d7816 */ /* 0x000fe2000000009d */
[----:B------:R-:W2:Y:S01]  /*c410*/  LDCU UR5, c[0x0][0x3b0] ;  /* 0x00007600ff0577ac */ /* 0x000ea20008000800 */
[----:B------:R0:W3:Y:S01]  /*c420*/  @P0 LDG.E.U16 R158, desc[UR20][R4.64] ;  /* 0x00000014049e0981 */ /* 0x0000e2000c1e1500 */
[----:B------:R-:W-:Y:S01]  /*c430*/  @!P6 IMAD.IADD R104, R104, 0x1, -R72 ;  /* 0x000000016868e824 */ /* 0x000fe200078e0a48 */
[----:B0-----:R-:W-:-:S04]  /*c440*/  LEA R4, P6, R102, R69, 0x1 ;  /* 0x0000004566047211 */ /* 0x001fc800078c08ff */
[----:B-1----:R-:W-:-:S05]  /*c450*/  LEA.HI.X.SX32 R5, R102, R68, 0x1, P6 ;  /* 0x0000004466057211 */ /* 0x002fca00030f0eff */
[----:B------:R0:W3:Y:S01]  /*c460*/  @P0 LDG.E.U16 R157, desc[UR20][R4.64] ;  /* 0x00000014049d0981 */ /* 0x0000e2000c1e1500 */
[----:B--2---:R-:W-:-:S03]  /*c470*/  ISETP.GE.AND P3, PT, R6, RZ, PT ;  /* 0x000000ff0600720c */ /* 0x004fc60003f66270 */
[----:B------:R-:W2:Y:S10]  /*c480*/  LDL R6, [R1+0x894] ;  /* 0x0008940001067983 */ /* 0x000eb40000100800 */
[----:B------:R-:W-:-:S05]  /*c490*/  @!P3 IMAD.MOV R103, RZ, RZ, -R103 ;  /* 0x000000ffff67b224 */ /* 0x000fca00078e0a67 */
[----:B------:R-:W-:-:S05]  /*c4a0*/  SEL R103, R75, R103, !P1 ;  /* 0x000000674b677207 */ /* 0x000fca0004800000 */
[----:B----4-:R-:W-:Y:S01]  /*c4b0*/  IMAD R103, R103, UR7, RZ ;  /* 0x0000000767677c24 */ /* 0x010fe2000f8e02ff */
[----:B------:R-:W-:Y:S01]  /*c4c0*/  STL [R1+0x288], R4 ;  /* 0x0002880401007387 */ /* 0x000fe20000100800 */
[C---:B------:R-:W-:Y:S01]  /*c4d0*/  ISETP.GT.U32.AND P5, PT, R72.reuse, R105, PT ;  /* 0x000000694800720c */ /* 0x040fe20003fa4070 */
[----:B------:R-:W1:Y:S01]  /*c4e0*/  LDCU UR7, c[0x0][0x3b0] ;  /* 0x00007600ff0777ac */ /* 0x000e620008000800 */
[----:B------:R-:W-:Y:S02]  /*c4f0*/  ISETP.GE.AND P3, PT, R7, RZ, PT ;  /* 0x000000ff0700720c */ /* 0x000fe40003f66270 */
[C---:B------:R-:W-:Y:S01]  /*c500*/  LEA R7, P6, R103.reuse, R69, 0x1 ;  /* 0x0000004567077211 */ /* 0x040fe200078c08ff */
[----:B------:R0:W-:Y:S03]  /*c510*/  STL [R1+0x284], R5 ;  /* 0x0002840501007387 */ /* 0x0001e60000100800 */
[----:B------:R-:W-:Y:S01]  /*c520*/  LEA.HI.X.SX32 R8, R103, R68, 0x1, P6 ;  /* 0x0000004467087211 */ /* 0x000fe200030f0eff */
[----:B------:R-:W-:Y:S04]  /*c530*/  STL [R1+0x2c8], R7 ;  /* 0x0002c80701007387 */ /* 0x000fe80000100800 */
[----:B------:R4:W-:Y:S01]  /*c540*/  STL [R1+0x2c4], R8 ;  /* 0x0002c40801007387 */ /* 0x0009e20000100800 */
[----:B0-----:R-:W-:Y:S01]  /*c550*/  @P0 IMAD.MOV.U32 R5, RZ, RZ, R8 ;  /* 0x000000ffff050224 */ /* 0x001fe200078e0008 */
[C---:B------:R-:W-:Y:S01]  /*c560*/  ISETP.GT.U32.AND P4, PT, R72.reuse, R106, PT ;  /* 0x0000006a4800720c */ /* 0x040fe20003f84070 */
[----:B------:R-:W-:Y:S01]  /*c570*/  @!P5 IMAD.IADD R105, R105, 0x1, -R72 ;  /* 0x000000016969d824 */ /* 0x000fe200078e0a48 */
[----:B------:R-:W2:Y:S04]  /*c580*/  LDL R44, [R1+0x884] ;  /* 0x00088400012c7983 */ /* 0x000ea80000100800 */
[----:B----4-:R-:W4:Y:S01]  /*c590*/  LDL R8, [R1+0x864] ;  /* 0x0008640001087983 */ /* 0x010f220000100800 */
[----:B------:R-:W-:Y:S01]  /*c5a0*/  @!P3 IMAD.MOV R104, RZ, RZ, -R104 ;  /* 0x000000ffff68b224 */ /* 0x000fe200078e0a68 */
[----:B------:R-:W-:-:S05]  /*c5b0*/  ISETP.GT.U32.AND P6, PT, R72, R105, PT ;  /* 0x000000694800720c */ /* 0x000fca0003fc4070 */
[----:B------:R-:W-:Y:S01]  /*c5c0*/  @!P4 IMAD.IADD R106, R106, 0x1, -R72 ;  /* 0x000000016a6ac824 */ /* 0x000fe200078e0a48 */
[C---:B------:R-:W-:Y:S02]  /*c5d0*/  ISETP.GT.U32.AND P4, PT, R72.reuse, R109, PT ;  /* 0x0000006d4800720c */ /* 0x040fe40003f84070 */
[----:B------:R-:W-:Y:S02]  /*c5e0*/  SEL R104, R75, R104, !P1 ;  /* 0x000000684b687207 */ /* 0x000fe40004800000 */
[----:B------:R-:W-:Y:S01]  /*c5f0*/  ISETP.GT.U32.AND P5, PT, R72, R106, PT ;  /* 0x0000006a4800720c */ /* 0x000fe20003fa4070 */
[----:B------:R-:W-:Y:S01]  /*c600*/  @P0 IMAD.MOV.U32 R4, RZ, RZ, R7 ;  /* 0x000000ffff040224 */ /* 0x000fe200078e0007 */
[----:B------:R-:W-:Y:S01]  /*c610*/  PRMT R142, RZ, 0x7610, R142 ;  /* 0x00007610ff8e7816 */ /* 0x000fe2000000008e */
[----:B------:R-:W-:Y:S01]  /*c620*/  IMAD R104, R104, UR11, RZ ;  /* 0x0000000b68687c24 */ /* 0x000fe2000f8e02ff */
[----:B------:R-:W4:Y:S01]  /*c630*/  LDL R7, [R1+0x8e0] ;  /* 0x0008e00001077983 */ /* 0x000f220000100800 */
[--C-:B------:R-:W-:Y:S01]  /*c640*/  @!P6 IMAD.IADD R105, R105, 0x1, -R72.reuse ;  /* 0x000000016969e824 */ /* 0x100fe200078e0a48 */
[----:B------:R-:W-:Y:S01]  /*c650*/  PRMT R141, RZ, 0x7610, R141 ;  /* 0x00007610ff8d7816 */ /* 0x000fe2000000008d */
[----:B------:R-:W0:Y:S01]  /*c660*/  LDCU UR11, c[0x0][0x3b0] ;  /* 0x00007600ff0b77ac */ /* 0x000e220008000800 */
[----:B------:R1:W4:Y:S01]  /*c670*/  @P0 LDG.E.U16 R142, desc[UR20][R4.64] ;  /* 0x00000014048e0981 */ /* 0x000322000c1e1500 */
[----:B------:R-:W-:-:S04]  /*c680*/  @!P4 IMAD.IADD R109, R109, 0x1, -R72 ;  /* 0x000000016d6dc824 */ /* 0x000fc800078e0a48 */
[----:B------:R-:W-:Y:S01]  /*c690*/  @!P5 IMAD.IADD R106, R106, 0x1, -R72 ;  /* 0x000000016a6ad824 */ /* 0x000fe200078e0a48 */
[----:B------:R-:W-:Y:S02]  /*c6a0*/  ISETP.GT.U32.AND P5, PT, R72, R108, PT ;  /* 0x0000006c4800720c */ /* 0x000fe40003fa4070 */
[----:B-1----:R-:W-:-:S04]  /*c6b0*/  LEA R4, P6, R104, R69, 0x1 ;  /* 0x0000004568047211 */ /* 0x002fc800078c08ff */
[----:B------:R-:W-:Y:S01]  /*c6c0*/  LEA.HI.X.SX32 R5, R104, R68, 0x1, P6 ;  /* 0x0000004468057211 */ /* 0x000fe200030f0eff */
[----:B------:R1:W-:Y:S01]  /*c6d0*/  STL [R1+0x300], R4 ;  /* 0x0003000401007387 */ /* 0x0003e20000100800 */
[----:B---3--:R-:W-:-:S03]  /*c6e0*/  ISETP.GE.AND P3, PT, R43, RZ, PT ;  /* 0x000000ff2b00720c */ /* 0x008fc60003f66270 */
[----:B------:R3:W-:Y:S02]  /*c6f0*/  STL [R1+0x2fc], R5 ;  /* 0x0002fc0501007387 */ /* 0x0007e40000100800 */
[----:B------:R-:W-:Y:S01]  /*c700*/  @!P5 IMAD.IADD R108, R108, 0x1, -R72 ;  /* 0x000000016c6cd824 */ /* 0x000fe200078e0a48 */
[----:B------:R-:W-:Y:S01]  /*c710*/  ISETP.GT.U32.AND P5, PT, R72, R109, PT ;  /* 0x0000006d4800720c */ /* 0x000fe20003fa4070 */
[----:B------:R1:W4:Y:S06]  /*c720*/  @P0 LDG.E.U16 R141, desc[UR20][R4.64] ;  /* 0x00000014048d0981 */ /* 0x00032c000c1e1500 */
[----:B------:R-:W-:-:S05]  /*c730*/  @!P3 IMAD.MOV R106, RZ, RZ, -R106 ;  /* 0x000000ffff6ab224 */ /* 0x000fca00078e0a6a */
[----:B------:R-:W-:-:S05]  /*c740*/  SEL R106, R75, R106, !P1 ;  /* 0x0000006a4b6a7207 */ /* 0x000fca0004800000 */
[----:B------:R-:W-:Y:S02]  /*c750*/  IMAD R106, R106, UR5, RZ ;  /* 0x000000056a6a7c24 */ /* 0x000fe4000f8e02ff */
[----:B------:R-:W-:Y:S01]  /*c760*/  @!P5 IMAD.IADD R109, R109, 0x1, -R72 ;  /* 0x000000016d6dd824 */ /* 0x000fe200078e0a48 */
[----:B------:R-:W-:Y:S01]  /*c770*/  PRMT R71, RZ, 0x7610, R71 ;  /* 0x00007610ff477816 */ /* 0x000fe20000000047 */
[----:B------:R-:W0:Y:S01]  /*c780*/  LDCU UR5, c[0x0][0x3b0] ;  /* 0x00007600ff0577ac */ /* 0x000e220008000800 */
[----:B------:R-:W-:-:S04]  /*c790*/  LEA R43, P6, R106, R69, 0x1 ;  /* 0x000000456a2b7211 */ /* 0x000fc800078c08ff */
[----:B------:R-:W-:Y:S01]  /*c7a0*/  LEA.HI.X.SX32 R45, R106, R68, 0x1, P6 ;  /* 0x000000446a2d7211 */ /* 0x000fe200030f0eff */
[----:B-1----:R-:W-:-:S04]  /*c7b0*/  @P0 IMAD.MOV.U32 R4, RZ, RZ, R43 ;  /* 0x000000ffff040224 */ /* 0x002fc800078e002b */
[----:B---3--:R-:W-:-:S05]  /*c7c0*/  @P0 IMAD.MOV.U32 R5, RZ, RZ, R45 ;  /* 0x000000ffff050224 */ /* 0x008fca00078e002d */
[----:B------:R1:W3:Y:S01]  /*c7d0*/  @P0 LDG.E.U16 R71, desc[UR20][R4.64] ;  /* 0x0000001404470981 */ /* 0x0002e2000c1e1500 */
[----:B--2---:R-:W-:-:S03]  /*c7e0*/  ISETP.GE.AND P4, PT, R6, RZ, PT ;  /* 0x000000ff0600720c */ /* 0x004fc60003f86270 */
[----:B------:R-:W2:Y:S10]  /*c7f0*/  LDL R6, [R1+0x8f4] ;  /* 0x0008f40001067983 */ /* 0x000eb40000100800 */
[----:B------:R-:W-:-:S05]  /*c800*/  @!P4 IMAD.MOV R105, RZ, RZ, -R105 ;  /* 0x000000ffff69c224 */ /* 0x000fca00078e0a69 */
[----:B------:R-:W-:-:S05]  /*c810*/  SEL R105, R75, R105, !P1 ;  /* 0x000000694b697207 */ /* 0x000fca0004800000 */
[----:B------:R-:W-:Y:S01]  /*c820*/  IMAD R105, R105, UR7, RZ ;  /* 0x0000000769697c24 */ /* 0x000fe2000f8e02ff */
[----:B------:R0:W-:Y:S01]  /*c830*/  STL [R1+0x338], R43 ;  /* 0x0003382b01007387 */ /* 0x0001e20000100800 */
[----:B----4-:R-:W-:Y:S01]  /*c840*/  ISETP.GE.AND P6, PT, R8, RZ, PT ;  /* 0x000000ff0800720c */ /* 0x010fe20003fc6270 */
[----:B------:R-:W4:Y:S02]  /*c850*/  LDCU UR7, c[0x0][0x3b0] ;  /* 0x00007600ff0777ac */ /* 0x000f240008000800 */
[C---:B------:R-:W-:Y:S01]  /*c860*/  LEA R8, P5, R105.reuse, R69, 0x1 ;  /* 0x0000004569087211 */ /* 0x040fe200078a08ff */
[----:B------:R-:W-:Y:S03]  /*c870*/  STL [R1+0x334], R45 ;  /* 0x0003342d01007387 */ /* 0x000fe60000100800 */
[----:B0-----:R-:W-:Y:S01]  /*c880*/  LEA.HI.X.SX32 R43, R105, R68, 0x1, P5 ;  /* 0x00000044692b7211 */ /* 0x001fe200028f0eff */
[----:B------:R-:W-:Y:S04]  /*c890*/  STL [R1+0x370], R8 ;  /* 0x0003700801007387 */ /* 0x000fe80000100800 */
[----:B------:R0:W-:Y:S01]  /*c8a0*/  STL [R1+0x36c], R43 ;  /* 0x00036c2b01007387 */ /* 0x0001e20000100800 */
[----:B-1----:R-:W-:-:S03]  /*c8b0*/  @P0 IMAD.MOV.U32 R5, RZ, RZ, R43 ;  /* 0x000000ffff050224 */ /* 0x002fc600078e002b */
[----:B0-----:R-:W3:Y:S01]  /*c8c0*/  LDL R43, [R1+0x920] ;  /* 0x00092000012b7983 */ /* 0x001ee20000100800 */
[C---:B------:R-:W-:Y:S02]  /*c8d0*/  ISETP.GT.U32.AND P3, PT, R72.reuse, R107, PT ;  /* 0x0000006b4800720c */ /* 0x040fe40003f64070 */
[----:B------:R-:W-:Y:S02]  /*c8e0*/  ISETP.GT.U32.AND P4, PT, R72, R108, PT ;  /* 0x0000006c4800720c */ /* 0x000fe40003f84070 */
[----:B------:R-:W-:Y:S01]  /*c8f0*/  ISETP.GE.AND P5, PT, R44, RZ, PT ;  /* 0x000000ff2c00720c */ /* 0x000fe20003fa6270 */
[----:B------:R-:W-:Y:S01]  /*c900*/  @!P6 IMAD.MOV R109, RZ, RZ, -R109 ;  /* 0x000000ffff6de224 */ /* 0x000fe200078e0a6d */
[----:B------:R-:W3:Y:S07]  /*c910*/  LDL R44, [R1+0x950] ;  /* 0x00095000012c7983 */ /* 0x000eee0000100800 */
[--C-:B------:R-:W-:Y:S01]  /*c920*/  @!P3 IMAD.IADD R107, R107, 0x1, -R72.reuse ;  /* 0x000000016b6bb824 */ /* 0x100fe200078e0a48 */
[----:B------:R-:W-:Y:S01]  /*c930*/  ISETP.GT.U32.AND P3, PT, R72, R110, PT ;  /* 0x0000006e4800720c */ /* 0x000fe20003f64070 */
[----:B------:R-:W-:-:S03]  /*c940*/  @!P4 IMAD.IADD R108, R108, 0x1, -R72 ;  /* 0x000000016c6cc824 */ /* 0x000fc600078e0a48 */
[C---:B------:R-:W-:Y:S01]  /*c950*/  ISETP.GT.U32.AND P4, PT, R72.reuse, R107, PT ;  /* 0x0000006b4800720c */ /* 0x040fe20003f84070 */
[----:B------:R-:W-:Y:S01]  /*c960*/  @!P5 IMAD.MOV R108, RZ, RZ, -R108 ;  /* 0x000000ffff6cd224 */ /* 0x000fe200078e0a6c */
[----:B------:R-:W-:-:S07]  /*c970*/  ISETP.GT.U32.AND P5, PT, R72, R112, PT ;  /* 0x000000704800720c */ /* 0x000fce0003fa4070 */
[--C-:B------:R-:W-:Y:S01]  /*c980*/  @!P3 IMAD.IADD R110, R110, 0x1, -R72.reuse ;  /* 0x000000016e6eb824 */ /* 0x100fe200078e0a48 */
[----:B------:R-:W-:Y:S02]  /*c990*/  ISETP.GE.AND P3, PT, R7, RZ, PT ;  /* 0x000000ff0700720c */ /* 0x000fe40003f66270 */
[----:B------:R-:W-:Y:S01]  /*c9a0*/  SEL R109, R75, R109, !P1 ;  /* 0x0000006d4b6d7207 */ /* 0x000fe20004800000 */
[----:B------:R-:W-:Y:S01]  /*c9b0*/  @!P4 IMAD.IADD R107, R107, 0x1, -R72 ;  /* 0x000000016b6bc824 */ /* 0x000fe200078e0a48 */
[----:B------:R-:W-:Y:S02]  /*c9c0*/  ISETP.GT.U32.AND P6, PT, R72, R110, PT ;  /* 0x0000006e4800720c */ /* 0x000fe40003fc4070 */
[----:B------:R-:W-:Y:S01]  /*c9d0*/  SEL R108, R75, R108, !P1 ;  /* 0x0000006c4b6c7207 */ /* 0x000fe20004800000 */
[----:B------:R-:W-:Y:S01]  /*c9e0*/  IMAD R109, R109, UR4, RZ ;  /* 0x000000046d6d7c24 */ /* 0x000fe2000f8e02ff */
[----:B------:R-:W-:Y:S01]  /*c9f0*/  PRMT R70, RZ, 0x7610, R70 ;  /* 0x00007610ff467816 */ /* 0x000fe20000000046 */
[----:B------:R-:W-:Y:S01]  /*ca00*/  @!P5 IMAD.IADD R112, R112, 0x1, -R72 ;  /* 0x000000017070d824 */ /* 0x000fe200078e0a48 */
[----:B------:R-:W-:Y:S01]  /*ca10*/  PRMT R3, RZ, 0x7610, R3 ;  /* 0x00007610ff037816 */ /* 0x000fe20000000003 */
[----:B------:R-:W-:Y:S01]  /*ca20*/  @P0 IMAD.MOV.U32 R4, RZ, RZ, R8 ;  /* 0x000000ffff040224 */ /* 0x000fe200078e0008 */
[----:B------:R-:W3:Y:S01]  /*ca30*/  LDL R7, [R1+0x9b0] ;  /* 0x0009b00001077983 */ /* 0x000ee20000100800 */
[----:B------:R-:W-:Y:S01]  /*ca40*/  @!P3 IMAD.MOV R107, RZ, RZ, -R107 ;  /* 0x000000ffff6bb224 */ /* 0x000fe200078e0a6b */
[----:B------:R-:W-:-:S03]  /*ca50*/  ISETP.GT.U32.AND P3, PT, R72, R111, PT ;  /* 0x0000006f4800720c */ /* 0x000fc60003f64070 */
[--C-:B------:R-:W-:Y:S01]  /*ca60*/  @!P6 IMAD.IADD R110, R110, 0x1, -R72.reuse ;  /* 0x000000016e6ee824 */ /* 0x100fe200078e0a48 */
[----:B------:R-:W-:Y:S01]  /*ca70*/  LEA R146, P6, R109, R69, 0x1 ;  /* 0x000000456d927211 */ /* 0x000fe200078c08ff */
[----:B------:R-:W-:Y:S01]  /*ca80*/  IMAD R108, R108, UR4, RZ ;  /* 0x000000046c6c7c24 */ /* 0x000fe2000f8e02ff */
[----:B------:R-:W-:Y:S01]  /*ca90*/  SEL R107, R75, R107, !P1 ;  /* 0x0000006b4b6b7207 */ /* 0x000fe20004800000 */
[----:B------:R0:W3:Y:S01]  /*caa0*/  @P0 LDG.E.U16 R70, desc[UR20][R4.64] ;  /* 0x0000001404460981 */ /* 0x0000e2000c1e1500 */
[----:B------:R-:W-:Y:S02]  /*cab0*/  LEA.HI.X.SX32 R145, R109, R68, 0x1, P6 ;  /* 0x000000446d917211 */ /* 0x000fe400030f0eff */
[----:B------:R-:W-:Y:S01]  /*cac0*/  ISETP.GT.U32.AND P6, PT, R72, R112, PT ;  /* 0x000000704800720c */ /* 0x000fe20003fc4070 */
[----:B------:R-:W-:Y:S01]  /*cad0*/  IMAD R107, R107, UR5, RZ ;  /* 0x000000056b6b7c24 */ /* 0x000fe2000f8e02ff */
[C---:B------:R-:W-:Y:S01]  /*cae0*/  LEA R162, P5, R108.reuse, R69, 0x1 ;  /* 0x000000456ca27211 */ /* 0x040fe200078a08ff */
[----:B------:R-:W-:Y:S01]  /*caf0*/  @!P3 IMAD.IADD R111, R111, 0x1, -R72 ;  /* 0x000000016f6fb824 */ /* 0x000fe200078e0a48 */
[----:B------:R-:W-:Y:S01]  /*cb00*/  PRMT R2, RZ, 0x7610, R2 ;  /* 0x00007610ff027816 */ /* 0x000fe20000000002 */
[----:B------:R-:W3:Y:S01]  /*cb10*/  LDL R8, [R1+0x984] ;  /* 0x0009840001087983 */ /* 0x000ee20000100800 */
[----:B------:R-:W-:Y:S01]  /*cb20*/  LEA.HI.X.SX32 R161, R108, R68, 0x1, P5 ;  /* 0x000000446ca17211 */ /* 0x000fe200028f0eff */
[----:B0-----:R-:W-:-:S02]  /*cb30*/  @P0 IMAD.MOV.U32 R4, RZ, RZ, R146 ;  /* 0x000000ffff040224 */ /* 0x001fc400078e0092 */
[----:B------:R-:W-:Y:S01]  /*cb40*/  @P0 IMAD.MOV.U32 R5, RZ, RZ, R145 ;  /* 0x000000ffff050224 */ /* 0x000fe200078e0091 */
[C---:B------:R-:W-:Y:S01]  /*cb50*/  LEA R45, P3, R107.reuse, R69, 0x1 ;  /* 0x000000456b2d7211 */ /* 0x040fe200078608ff */
[----:B------:R-:W0:Y:S03]  /*cb60*/  LDCU UR5, c[0x0][0x3b0] ;  /* 0x00007600ff0577ac */ /* 0x000e260008000800 */
[----:B------:R1:W3:Y:S01]  /*cb70*/  @P0 LDG.E.U16 R3, desc[UR20][R4.64] ;  /* 0x0000001404030981 */ /* 0x0002e2000c1e1500 */
[----:B------:R-:W-:Y:S01]  /*cb80*/  LEA.HI.X.SX32 R147, R107, R68, 0x1, P3 ;  /* 0x000000446b937211 */ /* 0x000fe200018f0eff */
[----:B------:R-:W-:Y:S01]  /*cb90*/  @!P6 IMAD.IADD R112, R112, 0x1, -R72 ;  /* 0x000000017070e824 */ /* 0x000fe200078e0a48 */
[----:B------:R-:W-:Y:S01]  /*cba0*/  PRMT R108, RZ, 0x7610, R108 ;  /* 0x00007610ff6c7816 */ /* 0x000fe2000000006c */
[----:B-1----:R-:W-:Y:S02]  /*cbb0*/  @P0 IMAD.MOV.U32 R4, RZ, RZ, R162 ;  /* 0x000000ffff040224 */ /* 0x002fe400078e00a2 */
[----:B------:R-:W-:Y:S01]  /*cbc0*/  @P0 IMAD.MOV.U32 R5, RZ, RZ, R161 ;  /* 0x000000ffff050224 */ /* 0x000fe200078e00a1 */
[----:B------:R-:W-:Y:S04]  /*cbd0*/  STL [R1+0x30], R45 ;  /* 0x0000302d01007387 */ /* 0x000fe80000100800 */
[----:B------:R1:W3:Y:S02]  /*cbe0*/  @P0 LDG.E.U16 R2, desc[UR20][R4.64] ;  /* 0x0000001404020981 */ /* 0x0002e4000c1e1500 */
[----:B-1----:R-:W-:-:S02]  /*cbf0*/  @P0 IMAD.MOV.U32 R4, RZ, RZ, R45 ;  /* 0x000000ffff040224 */ /* 0x002fc400078e002d */
[----:B------:R-:W-:-:S05]  /*cc00*/  @P0 IMAD.MOV.U32 R5, RZ, RZ, R147 ;  /* 0x000000ffff050224 */ /* 0x000fca00078e0093 */
[----:B------:R1:W3:Y:S01]  /*cc10*/  @P0 LDG.E.U16 R108, desc[UR20][R4.64] ;  /* 0x00000014046c0981 */ /* 0x0002e2000c1e1500 */
[----:B--2---:R-:W-:-:S13]  /*cc20*/  ISETP.GE.AND P4, PT, R6, RZ, PT ;  /* 0x000000ff0600720c */ /* 0x004fda0003f86270 */
[----:B------:R-:W-:-:S05]  /*cc30*/  @!P4 IMAD.MOV R110, RZ, RZ, -R110 ;  /* 0x000000ffff6ec224 */ /* 0x000fca00078e0a6e */
[----:B------:R-:W-:-:S05]  /*cc40*/  SEL R110, R75, R110, !P1 ;  /* 0x0000006e4b6e7207 */ /* 0x000fca0004800000 */
[----:B----4-:R-:W-:Y:S01]  /*cc50*/  IMAD R110, R110, UR7, RZ ;  /* 0x000000076e6e7c24 */ /* 0x010fe2000f8e02ff */
[----:B---3--:R-:W-:Y:S01]  /*cc60*/  ISETP.GE.AND P3, PT, R43, RZ, PT ;  /* 0x000000ff2b00720c */ /* 0x008fe20003f66270 */
[----:B------:R-:W2:Y:S03]  /*cc70*/  LDCU UR7, c[0x0][0x3b0] ;  /* 0x00007600ff0777ac */ /* 0x000ea60008000800 */
[----:B------:R-:W-:-:S04]  /*cc80*/  LEA R6, P6, R110, R69, 0x1 ;  /* 0x000000456e067211 */ /* 0x000fc800078c08ff */
[----:B------:R-:W-:Y:S01]  /*cc90*/  LEA.HI.X.SX32 R43, R110, R68, 0x1, P6 ;  /* 0x000000446e2b7211 */ /* 0x000fe200030f0eff */
[----:B------:R3:W-:Y:S01]  /*cca0*/  STL [R1+0x70], R6 ;  /* 0x0000700601007387 */ /* 0x0007e20000100800 */
[----:B-1----:R-:W-:-:S03]  /*ccb0*/  @P0 IMAD.MOV.U32 R4, RZ, RZ, R6 ;  /* 0x000000ffff040224 */ /* 0x002fc600078e0006 */
[----:B------:R-:W-:Y:S04]  /*ccc0*/  STL [R1+0x2c], R147 ;  /* 0x00002c9301007387 */ /* 0x000fe80000100800 */
[----:B------:R-:W-:Y:S04]  /*ccd0*/  STL [R1+0x6c], R43 ;  /* 0x00006c2b01007387 */ /* 0x000fe80000100800 */
[----:B---3--:R-:W3:Y:S01]  /*cce0*/  LDL R6, [R1+0x9e0] ;  /* 0x0009e00001067983 */ /* 0x008ee20000100800 */
[C---:B------:R-:W-:Y:S02]  /*ccf0*/  ISETP.GT.U32.AND P4, PT, R72.reuse, R113, PT ;  /* 0x000000714800720c */ /* 0x040fe40003f84070 */
[----:B------:R-:W-:-:S02]  /*cd00*/  ISETP.GT.U32.AND P5, PT, R72, R115, PT ;  /* 0x000000734800720c */ /* 0x000fc40003fa4070 */
[----:B------:R-:W-:-:S09]  /*cd10*/  ISETP.GE.AND P6, PT, R44, RZ, PT ;  /* 0x000000ff2c00720c */ /* 0x000fd20003fc6270 */
[--C-:B------:R-:W-:Y:S01]  /*cd20*/  @!P4 IMAD.IADD R113, R113, 0x1, -R72.reuse ;  /* 0x000000017171c824 */ /* 0x100fe200078e0a48 */
[----:B------:R-:W-:Y:S01]  /*cd30*/  ISETP.GT.U32.AND P4, PT, R72, R111, PT ;  /* 0x0000006f4800720c */ /* 0x000fe20003f84070 */
[----:B------:R-:W-:-:S03]  /*cd40*/  @!P5 IMAD.IADD R115, R115, 0x1, -R72 ;  /* 0x000000017373d824 */ /* 0x000fc600078e0a48 */
[C---:B------:R-:W-:Y:S01]  /*cd50*/  ISETP.GT.U32.AND P5, PT, R72.reuse, R113, PT ;  /* 0x000000714800720c */ /* 0x040fe20003fa4070 */
[----:B------:R-:W-:Y:S01]  /*cd60*/  @!P3 IMAD.MOV R112, RZ, RZ, -R112 ;  /* 0x000000ffff70b224 */ /* 0x000fe200078e0a70 */
[----:B------:R-:W-:-:S07]  /*cd70*/  ISETP.GT.U32.AND P3, PT, R72, R114, PT ;  /* 0x000000724800720c */ /* 0x000fce0003f64070 */
[----:B------:R-:W-:Y:S01]  /*cd80*/  @!P4 IMAD.IADD R111, R111, 0x1, -R72 ;  /* 0x000000016f6fc824 */ /* 0x000fe200078e0a48 */
[----:B------:R-:W-:-:S03]  /*cd90*/  ISETP.GT.U32.AND P4, PT, R72, R115, PT ;  /* 0x000000734800720c */ /* 0x000fc60003f84070 */
[----:B------:R-:W-:Y:S01]  /*cda0*/  @!P6 IMAD.MOV R111, RZ, RZ, -R111 ;  /* 0x000000ffff6fe224 */ /* 0x000fe200078e0a6f */
[C---:B------:R-:W-:Y:S01]  /*cdb0*/  SEL R112, R75.reuse, R112, !P1 ;  /* 0x000000704b707207 */ /* 0x040fe20004800000 */
[----:B------:R-:W-:Y:S01]  /*cdc0*/  @P0 IMAD.MOV.U32 R5, RZ, RZ, R43 ;  /* 0x000000ffff050224 */ /* 0x000fe200078e002b */
[----:B------:R-:W-:Y:S02]  /*cdd0*/  PRMT R107, RZ, 0x7610, R107 ;  /* 0x00007610ff6b7816 */ /* 0x000fe4000000006b */
[----:B------:R-:W-:Y:S01]  /*cde0*/  SEL R111, R75, R111, !P1 ;  /* 0x0000006f4b6f7207 */ /* 0x000fe20004800000 */
[----:B------:R-:W-:Y:S02]  /*cdf0*/  IMAD R112, R112, UR11, RZ ;  /* 0x0000000b70707c24 */ /* 0x000fe4000f8e02ff */
[--C-:B------:R-:W-:Y:S01]  /*ce00*/  @!P5 IMAD.IADD R113, R113, 0x1, -R72.reuse ;  /* 0x000000017171d824 */ /* 0x100fe200078e0a48 */
[----:B------:R-:W-:Y:S01]  /*ce10*/  ISETP.GE.AND P5, PT, R7, RZ, PT ;  /* 0x000000ff0700720c */ /* 0x000fe20003fa6270 */
[----:B0-----:R-:W-:Y:S01]  /*ce20*/  IMAD R111, R111, UR5, RZ ;  /* 0x000000056f6f7c24 */ /* 0x001fe2000f8e02ff */
[----:B------:R0:W4:Y:S01]  /*ce30*/  @P0 LDG.E.U16 R107, desc[UR20][R4.64] ;  /* 0x00000014046b0981 */ /* 0x000122000c1e1500 */
[----:B------:R-:W-:-:S02]  /*ce40*/  @!P4 IMAD.IADD R115, R115, 0x1, -R72 ;  /* 0x000000017373c824 */ /* 0x000fc400078e0a48 */
[----:B------:R-:W-:Y:S01]  /*ce50*/  @!P3 IMAD.IADD R114, R114, 0x1, -R72 ;  /* 0x000000017272b824 */ /* 0x000fe200078e0a48 */
[CC--:B------:R-:W-:Y:S01]  /*ce60*/  LEA R7, P3, R111.reuse, R69.reuse, 0x1 ;  /* 0x000000456f077211 */ /* 0x0c0fe200078608ff */
[----:B------:R-:W1:Y:S01]  /*ce70*/  LDCU UR5, c[0x0][0x3b0] ;  /* 0x00007600ff0577ac */ /* 0x000e620008000800 */
[----:B------:R-:W-:Y:S02]  /*ce80*/  ISETP.GE.AND P6, PT, R8, RZ, PT ;  /* 0x000000ff0800720c */ /* 0x000fe40003fc6270 */
[----:B------:R-:W-:Y:S01]  /*ce90*/  PRMT R106, RZ, 0x7610, R106 ;  /* 0x00007610ff6a7816 */ /* 0x000fe2000000006a */
[----:B------:R-:W1:Y:S01]  /*cea0*/  LDCU UR11, c[0x0][0x3b0] ;  /* 0x00007600ff0b77ac */ /* 0x000e620008000800 */
[C---:B0-----:R-:W-:Y:S02]  /*ceb0*/  LEA R4, P4, R112.reuse, R69, 0x1 ;  /* 0x0000004570047211 */ /* 0x041fe400078808ff */
[-C--:B------:R-:W-:Y:S02]  /*cec0*/  LEA.HI.X.SX32 R8, R111, R68.reuse, 0x1, P3 ;  /* 0x000000446f087211 */ /* 0x080fe400018f0eff */
[----:B------:R-:W-:Y:S01]  /*ced0*/  LEA.HI.X.SX32 R5, R112, R68, 0x1, P4 ;  /* 0x0000004470057211 */ /* 0x000fe200020f0eff */
[----:B------:R-:W-:Y:S01]  /*cee0*/  STL [R1+0xb0], R4 ;  /* 0x0000b00401007387 */ /* 0x000fe20000100800 */
[----:B------:R-:W-:-:S03]  /*cef0*/  @!P5 IMAD.MOV R115, RZ, RZ, -R115 ;  /* 0x000000ffff73d224 */ /* 0x000fc600078e0a73 */
[----:B------:R-:W-:Y:S04]  /*cf00*/  STL [R1+0xf0], R7 ;  /* 0x0000f00701007387 */ /* 0x000fe80000100800 */
[----:B------:R0:W-:Y:S04]  /*cf10*/  STL [R1+0xac], R5 ;  /* 0x0000ac0501007387 */ /* 0x0001e80000100800 */
[----:B------:R0:W-:Y:S01]  /*cf20*/  STL [R1+0xec], R8 ;  /* 0x0000ec0801007387 */ /* 0x0001e20000100800 */
[C---:B------:R-:W-:Y:S01]  /*cf30*/  ISETP.GT.U32.AND P4, PT, R72.reuse, R114, PT ;  /* 0x000000724800720c */ /* 0x040fe20003f84070 */
[----:B------:R-:W-:Y:S01]  /*cf40*/  @!P6 IMAD.MOV R113, RZ, RZ, -R113 ;  /* 0x000000ffff71e224 */ /* 0x000fe200078e0a71 */
[----:B------:R-:W-:Y:S01]  /*cf50*/  ISETP.GT.U32.AND P3, PT, R72, R117, PT ;  /* 0x000000754800720c */ /* 0x000fe20003f64070 */
[----:B------:R0:W4:Y:S01]  /*cf60*/  @P0 LDG.E.U16 R106, desc[UR20][R4.64] ;  /* 0x00000014046a0981 */ /* 0x000122000c1e1500 */
[----:B---3--:R-:W-:-:S03]  /*cf70*/  ISETP.GE.AND P5, PT, R6, RZ, PT ;  /* 0x000000ff0600720c */ /* 0x008fc60003fa6270 */
[----:B------:R-:W3:Y:S01]  /*cf80*/  LDL R6, [R1+0x9dc] ;  /* 0x0009dc0001067983 */ /* 0x000ee20000100800 */
[----:B0-----:R-:W-:-:S03]  /*cf90*/  @P0 IMAD.MOV.U32 R5, RZ, RZ, R8 ;  /* 0x000000ffff050224 */ /* 0x001fc600078e0008 */
[----:B------:R-:W4:Y:S01]  /*cfa0*/  LDL R8, [R1+0xa14] ;  /* 0x000a140001087983 */ /* 0x000f220000100800 */
[----:B------:R-:W-:Y:S02]  /*cfb0*/  ISETP.GT.U32.AND P6, PT, R72, R118, PT ;  /* 0x000000764800720c */ /* 0x000fe40003fc4070 */
[C---:B------:R-:W-:Y:S02]  /*cfc0*/  SEL R113, R75.reuse, R113, !P1 ;  /* 0x000000714b717207 */ /* 0x040fe40004800000 */
[----:B------:R-:W-:Y:S01]  /*cfd0*/  SEL R115, R75, R115, !P1 ;  /* 0x000000734b737207 */ /* 0x000fe20004800000 */
[----:B------:R-:W-:Y:S01]  /*cfe0*/  @P0 IMAD.MOV.U32 R4, RZ, RZ, R7 ;  /* 0x000000ffff040224 */ /* 0x000fe200078e0007 */
[----:B------:R-:W-:Y:S01]  /*cff0*/  PRMT R105, RZ, 0x7610, R105 ;  /* 0x00007610ff697816 */ /* 0x000fe20000000069 */
[----:B--2---:R-:W-:Y:S01]  /*d000*/  IMAD R113, R113, UR7, RZ ;  /* 0x0000000771717c24 */ /* 0x004fe2000f8e02ff */
[----:B------:R-:W-:Y:S01]  /*d010*/  PRMT R104, RZ, 0x7610, R104 ;  /* 0x00007610ff687816 */ /* 0x000fe20000000068 */
[--C-:B------:R-:W-:Y:S01]  /*d020*/  @!P4 IMAD.IADD R114, R114, 0x1, -R72.reuse ;  /* 0x000000017272c824 */ /* 0x100fe200078e0a48 */
[----:B------:R-:W2:Y:S01]  /*d030*/  LDL R7, [R1+0x9a0] ;  /* 0x0009a00001077983 */ /* 0x000ea20000100800 */
[----:B------:R-:W-:Y:S01]  /*d040*/  IMAD R115, R115, UR12, RZ ;  /* 0x0000000c73737c24 */ /* 0x000fe2000f8e02ff */
[----:B------:R-:W-:Y:S01]  /*d050*/  PRMT R103, RZ, 0x7610, R103 ;  /* 0x00007610ff677816 */ /* 0x000fe20000000067 */
[----:B------:R-:W-:Y:S01]  /*d060*/  @!P3 IMAD.IADD R117, R117, 0x1, -R72 ;  /* 0x000000017575b824 */ /* 0x000fe200078e0a48 */
[----:B------:R0:W2:Y:S01]  /*d070*/  @P0 LDG.E.U16 R105, desc[UR20][R4.64] ;  /* 0x0000001404690981 */ /* 0x0000a2000c1e1500 */
[----:B------:R-:W-:Y:S01]  /*d080*/  @!P5 IMAD.MOV R114, RZ, RZ, -R114 ;  /* 0x000000ffff72d224 */ /* 0x000fe200078e0a72 */
[----:B------:R-:W-:Y:S01]  /*d090*/  LEA R43, P5, R115, R69, 0x1 ;  /* 0x00000045732b7211 */ /* 0x000fe200078a08ff */
[----:B------:R-:W-:Y:S01]  /*d0a0*/  @!P6 IMAD.IADD R118, R118, 0x1, -R72 ;  /* 0x000000017676e824 */ /* 0x000fe200078e0a48 */
[----:B------:R-:W-:Y:S01]  /*d0b0*/  ISETP.GT.U32.AND P6, PT, R72, R117, PT ;  /* 0x000000754800720c */ /* 0x000fe20003fc4070 */
[----:B------:R-:W2:Y:S01]  /*d0c0*/  LDCU UR7, c[0x0][0x3b0] ;  /* 0x00007600ff0777ac */ /* 0x000ea20008000800 */
[----:B------:R-:W-:-:S02]  /*d0d0*/  PRMT R102, RZ, 0x7610, R102 ;  /* 0x00007610ff667816 */ /* 0x000fc40000000066 */
[----:B------:R-:W-:Y:S01]  /*d0e0*/  PRMT R101, RZ, 0x7610, R101 ;  /* 0x00007610ff657816 */ /* 0x000fe20000000065 */
[----:B------:R-:W2:Y:S01]  /*d0f0*/  LDCU UR12, c[0x0][0x3b0] ;  /* 0x00007600ff0c77ac */ /* 0x000ea20008000800 */
[----:B0-----:R-:W-:Y:S02]  /*d100*/  LEA R4, P4, R113, R69, 0x1 ;  /* 0x0000004571047211 */ /* 0x001fe400078808ff */
[-C--:B------:R-:W-:Y:S02]  /*d110*/  LEA.HI.X.SX32 R44, R115, R68.reuse, 0x1, P5 ;  /* 0x00000044732c7211 */ /* 0x080fe400028f0eff */
[----:B------:R-:W-:Y:S01]  /*d120*/  LEA.HI.X.SX32 R5, R113, R68, 0x1, P4 ;  /* 0x0000004471057211 */ /* 0x000fe200020f0eff */
[----:B------:R0:W-:Y:S01]  /*d130*/  STL [R1+0x150], R4 ;  /* 0x0001500401007387 */ /* 0x0001e20000100800 */
[----:B------:R-:W-:Y:S02]  /*d140*/  SEL R114, R75, R114, !P1 ;  /* 0x000000724b727207 */ /* 0x000fe40004800000 */
[----:B------:R-:W-:Y:S01]  /*d150*/  ISETP.GT.U32.AND P4, PT, R72, R116, PT ;  /* 0x000000744800720c */ /* 0x000fe20003f84070 */
[----:B------:R-:W-:Y:S02]  /*d160*/  STL [R1+0x190], R43 ;  /* 0x0001902b01007387 */ /* 0x000fe40000100800 */
[----:B-1----:R-:W-:Y:S01]  /*d170*/  IMAD R114, R114, UR5, RZ ;  /* 0x0000000572727c24 */ /* 0x002fe2000f8e02ff */
[----:B------:R-:W-:Y:S01]  /*d180*/  ISETP.GT.U32.AND P3, PT, R72, R118, PT ;  /* 0x000000764800720c */ /* 0x000fe20003f64070 */
[----:B------:R1:W-:Y:S01]  /*d190*/  STL [R1+0x14c], R5 ;  /* 0x00014c0501007387 */ /* 0x0003e20000100800 */
[----:B------:R-:W-:Y:S01]  /*d1a0*/  @!P6 IMAD.IADD R117, R117, 0x1, -R72 ;  /* 0x000000017575e824 */ /* 0x000fe200078e0a48 */
[----:B------:R-:W2:Y:S02]  /*d1b0*/  LDCU UR5, c[0x0][0x3b0] ;  /* 0x00007600ff0577ac */ /* 0x000ea40008000800 */
[----:B------:R0:W2:Y:S02]  /*d1c0*/  @P0 LDG.E.U16 R104, desc[UR20][R4.64] ;  /* 0x0000001404680981 */ /* 0x0000a4000c1e1500 */
[----:B0-----:R-:W-:-:S02]  /*d1d0*/  @P0 IMAD.MOV.U32 R4, RZ, RZ, R43 ;  /* 0x000000ffff040224 */ /* 0x001fc400078e002b */
[----:B-1----:R-:W-:-:S05]  /*d1e0*/  @P0 IMAD.MOV.U32 R5, RZ, RZ, R44 ;  /* 0x000000ffff050224 */ /* 0x002fca00078e002c */
[----:B------:R0:W2:Y:S01]  /*d1f0*/  @P0 LDG.E.U16 R103, desc[UR20][R4.64] ;  /* 0x0000001404670981 */ /* 0x0000a2000c1e1500 */
[----:B------:R-:W-:-:S03]  /*d200*/  @!P4 IMAD.IADD R116, R116, 0x1, -R72 ;  /* 0x000000017474c824 */ /* 0x000fc600078e0a48 */
[----:B------:R-:W-:Y:S01]  /*d210*/  STL [R1+0x18c], R44 ;  /* 0x00018c2c01007387 */ /* 0x000fe20000100800 */
[----:B0-----:R-:W-:-:S05]  /*d220*/  LEA R4, P6, R114, R69, 0x1 ;  /* 0x0000004572047211 */ /* 0x001fca00078c08ff */
[----:B------:R0:W-:Y:S01]  /*d230*/  STL [R1+0x1d0], R4 ;  /* 0x0001d00401007387 */ /* 0x0001e20000100800 */
[----:B---3--:R-:W-:-:S03]  /*d240*/  ISETP.GE.AND P4, PT, R6, RZ, PT ;  /* 0x000000ff0600720c */ /* 0x008fc60003f86270 */
[----:B------:R-:W3:Y:S01]  /*d250*/  LDL R6, [R1+0x95c] ;  /* 0x00095c0001067983 */ /* 0x000ee20000100800 */
[--C-:B------:R-:W-:Y:S01]  /*d260*/  @!P3 IMAD.IADD R118, R118, 0x1, -R72.reuse ;  /* 0x000000017676b824 */ /* 0x100fe200078e0a48 */
[----:B------:R-:W-:Y:S02]  /*d270*/  ISETP.GT.U32.AND P3, PT, R72, R120, PT ;  /* 0x000000784800720c */ /* 0x000fe40003f64070 */
[----:B----4-:R-:W-:Y:S02]  /*d280*/  ISETP.GE.AND P5, PT, R8, RZ, PT ;  /* 0x000000ff0800720c */ /* 0x010fe40003fa6270 */
[----:B------:R-:W-:Y:S02]  /*d290*/  LEA.HI.X.SX32 R5, R114, R68, 0x1, P6 ;  /* 0x0000004472057211 */ /* 0x000fe400030f0eff */
[----:B------:R-:W-:Y:S02]  /*d2a0*/  ISETP.GT.U32.AND P6, PT, R72, R116, PT ;  /* 0x000000744800720c */ /* 0x000fe40003fc4070 */
[----:B------:R-:W-:Y:S01]  /*d2b0*/  @!P4 IMAD.MOV R117, RZ, RZ, -R117 ;  /* 0x000000ffff75c224 */ /* 0x000fe200078e0a75 */
[----:B------:R0:W4:Y:S04]  /*d2c0*/  @P0 LDG.E.U16 R102, desc[UR20][R4.64] ;  /* 0x0000001404660981 */ /* 0x000128000c1e1500 */
[----:B------:R-:W-:-:S02]  /*d2d0*/  @!P3 IMAD.IADD R120, R120, 0x1, -R72 ;  /* 0x000000017878b824 */ /* 0x000fc400078e0a48 */
[----:B------:R-:W-:-:S03]  /*d2e0*/  @!P5 IMAD.MOV R118, RZ, RZ, -R118 ;  /* 0x000000ffff76d224 */ /* 0x000fc600078e0a76 */
[----:B------:R-:W-:Y:S02]  /*d2f0*/  ISETP.GT.U32.AND P3, PT, R72, R120, PT ;  /* 0x000000784800720c */ /* 0x000fe40003f64070 */
[C---:B------:R-:W-:Y:S02]  /*d300*/  SEL R118, R75.reuse, R118, !P1 ;  /* 0x000000764b767207 */ /* 0x040fe40004800000 */
[----:B------:R-:W-:Y:S02]  /*d310*/  SEL R117, R75, R117, !P1 ;  /* 0x000000754b757207 */ /* 0x000fe40004800000 */
[----:B--2---:R-:W-:Y:S01]  /*d320*/  ISETP.GE.AND P5, PT, R7, RZ, PT ;  /* 0x000000ff0700720c */ /* 0x004fe20003fa6270 */
[----:B------:R-:W-:Y:S02]  /*d330*/  IMAD R118, R118, UR5, RZ ;  /* 0x0000000576767c24 */ /* 0x000fe4000f8e02ff */
[--C-:B------:R-:W-:Y:S01]  /*d340*/  @!P6 IMAD.IADD R116, R116, 0x1, -R72.reuse ;  /* 0x000000017474e824 */ /* 0x100fe200078e0a48 */
[----:B------:R1:W-:Y:S01]  /*d350*/  STL [R1+0x1cc], R5 ;  /* 0x0001cc0501007387 */ /* 0x0003e20000100800 */
[----:B------:R-:W-:Y:S01]  /*d360*/  IMAD R117, R117, UR7, RZ ;  /* 0x0000000775757c24 */ /* 0x000fe2000f8e02ff */
[----:B0-----:R-:W-:Y:S01]  /*d370*/  LEA R4, P6, R118, R69, 0x1 ;  /* 0x0000004576047211 */ /* 0x001fe200078c08ff */
[----:B------:R-:W-:Y:S01]  /*d380*/  @!P3 IMAD.IADD R120, R120, 0x1, -R72 ;  /* 0x000000017878b824 */ /* 0x000fe200078e0a48 */
[----:B------:R-:W2:Y:S01]  /*d390*/  LDL R43, [R1+0x914] ;  /* 0x00091400012b7983 */ /* 0x000ea20000100800 */
[----:B------:R-:W-:Y:S01]  /*d3a0*/  ISETP.GT.U32.AND P4, PT, R72, R123, PT ;  /* 0x0000007b4800720c */ /* 0x000fe20003f84070 */
[----:B------:R-:W0:Y:S01]  /*d3b0*/  LDCU UR5, c[0x0][0x3b0] ;  /* 0x00007600ff0577ac */ /* 0x000e220008000800 */
[----:B------:R-:W-:-:S02]  /*d3c0*/  LEA R7, P3, R117, R69, 0x1 ;  /* 0x0000004575077211 */ /* 0x000fc400078608ff */
[----:B-1----:R-:W-:Y:S01]  /*d3d0*/  LEA.HI.X.SX32 R5, R118, R68, 0x1, P6 ;  /* 0x0000004476057211 */ /* 0x002fe200030f0eff */
[----:B------:R1:W-:Y:S01]  /*d3e0*/  STL [R1+0x210], R4 ;  /* 0x0002100401007387 */ /* 0x0003e20000100800 */
[----:B------:R-:W-:Y:S01]  /*d3f0*/  @!P5 IMAD.MOV R116, RZ, RZ, -R116 ;  /* 0x000000ffff74d224 */ /* 0x000fe200078e0a74 */
[----:B------:R-:W-:Y:S01]  /*d400*/  PRMT R100, RZ, 0x7610, R100 ;  /* 0x00007610ff647816 */ /* 0x000fe20000000064 */
[----:B------:R-:W0:Y:S01]  /*d410*/  LDCU UR7, c[0x0][0x3b0] ;  /* 0x00007600ff0777ac */ /* 0x000e220008000800 */
[----:B------:R-:W-:Y:S04]  /*d420*/  STL [R1+0x250], R7 ;  /* 0x0002500701007387 */ /* 0x000fe80000100800 */
[----:B------:R0:W-:Y:S01]  /*d430*/  STL [R1+0x20c], R5 ;  /* 0x00020c0501007387 */ /* 0x0001e20000100800 */
[----:B------:R-:W-:Y:S01]  /*d440*/  SEL R116, R75, R116, !P1 ;  /* 0x000000744b747207 */ /* 0x000fe20004800000 */
[----:B------:R-:W-:Y:S01]  /*d450*/  @!P4 IMAD.IADD R123, R123, 0x1, -R72 ;  /* 0x000000017b7bc824 */ /* 0x000fe200078e0a48 */
[----:B------:R-:W-:Y:S01]  /*d460*/  LEA.HI.X.SX32 R8, R117, R68, 0x1, P3 ;  /* 0x0000004475087211 */ /* 0x000fe200018f0eff */
[----:B------:R1:W2:Y:S01]  /*d470*/  @P0 LDG.E.U16 R101, desc[UR20][R4.64] ;  /* 0x0000001404650981 */ /* 0x0002a2000c1e1500 */
[----:B---3--:R-:W-:-:S03]  /*d480*/  ISETP.GE.AND P5, PT, R6, RZ, PT ;  /* 0x000000ff0600720c */ /* 0x008fc60003fa6270 */
[----:B------:R-:W3:Y:S01]  /*d490*/  LDL R6, [R1+0x8b4] ;  /* 0x0008b40001067983 */ /* 0x000ee20000100800 */
[----:B------:R-:W-:Y:S01]  /*d4a0*/  IMAD R116, R116, UR11, RZ ;  /* 0x0000000b74747c24 */ /* 0x000fe2000f8e02ff */
[----:B------:R-:W-:Y:S01]  /*d4b0*/  ISETP.GT.U32.AND P6, PT, R72, R122, PT ;  /* 0x0000007a4800720c */ /* 0x000fe20003fc4070 */
[----:B-1----:R-:W-:Y:S02]  /*d4c0*/  @P0 IMAD.MOV.U32 R4, RZ, RZ, R7 ;  /* 0x000000ffff040224 */ /* 0x002fe400078e0007 */
[----:B0-----:R-:W-:Y:S01]  /*d4d0*/  @P0 IMAD.MOV.U32 R5, RZ, RZ, R8 ;  /* 0x000000ffff050224 */ /* 0x001fe200078e0008 */
[C---:B------:R-:W-:Y:S01]  /*d4e0*/  LEA R7, P4, R116.reuse, R69, 0x1 ;  /* 0x0000004574077211 */ /* 0x040fe200078808ff */
[----:B------:R0:W-:Y:S01]  /*d4f0*/  STL [R1+0x24c], R8 ;  /* 0x00024c0801007387 */ /* 0x0001e20000100800 */
[----:B------:R-:W-:Y:S01]  /*d500*/  PRMT R99, RZ, 0x7610, R99 ;  /* 0x00007610ff637816 */ /* 0x000fe20000000063 */
[----:B------:R-:W1:Y:S01]  /*d510*/  LDCU UR11, c[0x0][0x3b0] ;  /* 0x00007600ff0b77ac */ /* 0x000e620008000800 */
[----:B------:R-:W-:Y:S01]  /*d520*/  LEA.HI.X.SX32 R44, R116, R68, 0x1, P4 ;  /* 0x00000044742c7211 */ /* 0x000fe200020f0eff */
[----:B------:R4:W2:Y:S04]  /*d530*/  @P0 LDG.E.U16 R100, desc[UR20][R4.64] ;  /* 0x0000001404640981 */ /* 0x0008a8000c1e1500 */
[----:B0-----:R-:W2:Y:S04]  /*d540*/  LDL R8, [R1+0x88c] ;  /* 0x00088c0001087983 */ /* 0x001ea80000100800 */
[----:B------:R0:W-:Y:S01]  /*d550*/  STL [R1+0x290], R7 ;  /* 0x0002900701007387 */ /* 0x0001e20000100800 */
[----:B----4-:R-:W-:-:S03]  /*d560*/  @P0 IMAD.MOV.U32 R4, RZ, RZ, R7 ;  /* 0x000000ffff040224 */ /* 0x010fc600078e0007 */
[----:B------:R-:W-:Y:S04]  /*d570*/  STL [R1+0x28c], R44 ;  /* 0x00028c2c01007387 */ /* 0x000fe80000100800 */
[----:B0-----:R-:W4:Y:S01]  /*d580*/  LDL R7, [R1+0x860] ;  /* 0x0008600001077983 */ /* 0x001f220000100800 */
[----:B------:R-:W-:Y:S01]  /*d590*/  @!P6 IMAD.IADD R122, R122, 0x1, -R72 ;  /* 0x000000017a7ae824 */ /* 0x000fe200078e0a48 */
[----:B------:R-:W-:Y:S01]  /*d5a0*/  ISETP.GT.U32.AND P6, PT, R72, R123, PT ;  /* 0x0000007b4800720c */ /* 0x000fe20003fc4070 */
[----:B------:R-:W-:-:S05]  /*d5b0*/  @!P5 IMAD.MOV R120, RZ, RZ, -R120 ;  /* 0x000000ffff78d224 */ /* 0x000fca00078e0a78 */
[----:B------:R-:W-:Y:S01]  /*d5c0*/  SEL R120, R75, R120, !P1 ;  /* 0x000000784b787207 */ /* 0x000fe20004800000 */
[----:B------:R-:W-:Y:S01]  /*d5d0*/  @P0 IMAD.MOV.U32 R5, RZ, RZ, R44 ;  /* 0x000000ffff050224 */ /* 0x000fe200078e002c */
[----:B------:R-:W-:-:S03]  /*d5e0*/  ISETP.GT.U32.AND P5, PT, R72, R121, PT ;  /* 0x000000794800720c */ /* 0x000fc60003fa4070 */
[----:B------:R-:W-:Y:S01]  /*d5f0*/  IMAD R120, R120, UR5, RZ ;  /* 0x0000000578787c24 */ /* 0x000fe2000f8e02ff */
[----:B------:R0:W4:Y:S01]  /*d600*/  @P0 LDG.E.U16 R99, desc[UR20][R4.64] ;  /* 0x0000001404630981 */ /* 0x000122000c1e1500 */
[----:B------:R-:W-:Y:S01]  /*d610*/  @!P6 IMAD.IADD R123, R123, 0x1, -R72 ;  /* 0x000000017b7be824 */ /* 0x000fe200078e0a48 */
[----:B------:R-:W-:Y:S01]  /*d620*/  ISETP.GT.U32.AND P4, PT, R72, R122, PT ;  /* 0x0000007a4800720c */ /* 0x000fe20003f84070 */
[----:B------:R-:W1:Y:S01]  /*d630*/  LDCU UR5, c[0x0][0x3b0] ;  /* 0x00007600ff0577ac */ /* 0x000e620008000800 */
[----:B0-----:R-:W-:-:S04]  /*d640*/  LEA R4, P6, R120, R69, 0x1 ;  /* 0x0000004578047211 */ /* 0x001fc800078c08ff */
[----:B------:R-:W-:Y:S01]  /*d650*/  LEA.HI.X.SX32 R5, R120, R68, 0x1, P6 ;  /* 0x0000004478057211 */ /* 0x000fe200030f0eff */
[----:B------:R-:W-:Y:S01]  /*d660*/  @!P5 IMAD.IADD R121, R121, 0x1, -R72 ;  /* 0x000000017979d824 */ /* 0x000fe200078e0a48 */
[----:B------:R0:W-:Y:S04]  /*d670*/  STL [R1+0x2d0], R4 ;  /* 0x0002d00401007387 */ /* 0x0001e80000100800 */
[----:B------:R0:W-:Y:S01]  /*d680*/  STL [R1+0x2cc], R5 ;  /* 0x0002cc0501007387 */ /* 0x0001e20000100800 */
[----:B---3--:R-:W-:-:S03]  /*d690*/  ISETP.GE.AND P5, PT, R6, RZ, PT ;  /* 0x000000ff0600720c */ /* 0x008fc60003fa6270 */
[----:B------:R-:W3:Y:S01]  /*d6a0*/  LDL R6, [R1+0x888] ;  /* 0x0008880001067983 */ /* 0x000ee20000100800 */
[----:B------:R-:W-:Y:S01]  /*d6b0*/  ISETP.GT.U32.AND P3, PT, R72, R124, PT ;  /* 0x0000007c4800720c */ /* 0x000fe20003f64070 */
[----:B------:R-:W-:Y:S01]  /*d6c0*/  @!P4 IMAD.IADD R122, R122, 0x1, -R72 ;  /* 0x000000017a7ac824 */ /* 0x000fe200078e0a48 */
[----:B------:R-:W-:-:S11]  /*d6d0*/  ISETP.GT.U32.AND P4, PT, R72, R121, PT ;  /* 0x000000794800720c */ /* 0x000fd60003f84070 */
[--C-:B------:R-:W-:Y:S01]  /*d6e0*/  @!P3 IMAD.IADD R124, R124, 0x1, -R72.reuse ;  /* 0x000000017c7cb824 */ /* 0x100fe200078e0a48 */
[----:B--2---:R-:W-:Y:S01]  /*d6f0*/  ISETP.GE.AND P3, PT, R43, RZ, PT ;  /* 0x000000ff2b00720c */ /* 0x004fe20003f66270 */
[----:B------:R-:W-:Y:S01]  /*d700*/  @!P4 IMAD.IADD R121, R121, 0x1, -R72 ;  /* 0x000000017979c824 */ /* 0x000fe200078e0a48 */
[----:B------:R-:W-:Y:S02]  /*d710*/  ISETP.GT.U32.AND P6, PT, R72, R125, PT ;  /* 0x0000007d4800720c */ /* 0x000fe40003fc4070 */
[----:B----4-:R-:W-:Y:S02]  /*d720*/  ISETP.GE.AND P4, PT, R7, RZ, PT ;  /* 0x000000ff0700720c */ /* 0x010fe40003f86270 */
[----:B------:R-:W2:Y:S07]  /*d730*/  LDL R7, [R1+0x8dc] ;  /* 0x0008dc0001077983 */ /* 0x000eae0000100800 */
[----:B------:R-:W-:-:S02]  /*d740*/  @!P3 IMAD.MOV R123, RZ, RZ, -R123 ;  /* 0x000000ffff7bb224 */ /* 0x000fc400078e0a7b */
[----:B------:R-:W-:Y:S01]  /*d750*/  @!P5 IMAD.MOV R122, RZ, RZ, -R122 ;  /* 0x000000ffff7ad224 */ /* 0x000fe200078e0a7a */
[----:B------:R-:W-:Y:S02]  /*d760*/  ISETP.GE.AND P5, PT, R8, RZ, PT ;  /* 0x000000ff0800720c */ /* 0x000fe40003fa6270 */
[C---:B------:R-:W-:Y:S02]  /*d770*/  SEL R123, R75.reuse, R123, !P1 ;  /* 0x0000007b4b7b7207 */ /* 0x040fe40004800000 */
[----:B------:R-:W-:Y:S02]  /*d780*/  SEL R122, R75, R122, !P1 ;  /* 0x0000007a4b7a7207 */ /* 0x000fe40004800000 */
[----:B------:R-:W-:Y:S01]  /*d790*/  PRMT R98, RZ, 0x7610, R98 ;  /* 0x00007610ff627816 */ /* 0x000fe20000000062 */
[----:B------:R-:W-:Y:S02]  /*d7a0*/  IMAD R123, R123, UR7, RZ ;  /* 0x000000077b7b7c24 */ /* 0x000fe4000f8e02ff */
[----:B------:R-:W-:Y:S01]  /*d7b0*/  @!P6 IMAD.IADD R125, R125, 0x1, -R72 ;  /* 0x000000017d7de824 */ /* 0x000fe200078e0a48 */
[----:B------:R-:W-:Y:S01]  /*d7c0*/  ISETP.GT.U32.AND P3, PT, R72, R124, PT ;  /* 0x0000007c4800720c */ /* 0x000fe20003f64070 */
[----:B-1----:R-:W-:Y:S01]  /*d7d0*/  IMAD R122, R122, UR5, RZ ;  /* 0x000000057a7a7c24 */ /* 0x002fe2000f8e02ff */
[----:B------:R0:W4:Y:S01]  /*d7e0*/  @P0 LDG.E.U16 R98, desc[UR20][R4.64] ;  /* 0x0000001404620981 */ /* 0x000122000c1e1500 */
[----:B------:R-:W-:Y:S01]  /*d7f0*/  @!P5 IMAD.MOV R121, RZ, RZ, -R121 ;  /* 0x000000ffff79d224 */ /* 0x000fe200078e0a79 */
[----:B------:R-:W-:Y:S01]  /*d800*/  PRMT R97, RZ, 0x7610, R97 ;  /* 0x00007610ff617816 */ /* 0x000fe20000000061 */
[----:B------:R-:W1:Y:S01]  /*d810*/  LDCU UR5, c[0x0][0x3b0] ;  /* 0x00007600ff0577ac */ /* 0x000e620008000800 */
[----:B------:R-:W-:-:S02]  /*d820*/  LEA R8, P5, R122, R69, 0x1 ;  /* 0x000000457a087211 */ /* 0x000fc400078a08ff */
[----:B------:R-:W-:Y:S01]  /*d830*/  PRMT R96, RZ, 0x7610, R96 ;  /* 0x00007610ff607816 */ /* 0x000fe20000000060 */
[----:B------:R-:W1:Y:S01]  /*d840*/  LDCU UR7, c[0x0][0x3b0] ;  /* 0x00007600ff0777ac */ /* 0x000e620008000800 */
[C---:B0-----:R-:W-:Y:S02]  /*d850*/  LEA R4, P6, R123.reuse, R69, 0x1 ;  /* 0x000000457b047211 */ /* 0x041fe400078c08ff */
[-C--:B------:R-:W-:Y:S02]  /*d860*/  LEA.HI.X.SX32 R43, R122, R68.reuse, 0x1, P5 ;  /* 0x000000447a2b7211 */ /* 0x080fe400028f0eff */
[----:B------:R-:W-:Y:S01]  /*d870*/  LEA.HI.X.SX32 R5, R123, R68, 0x1, P6 ;  /* 0x000000447b057211 */ /* 0x000fe200030f0eff */
[----:B------:R0:W-:Y:S04]  /*d880*/  STL [R1+0x308], R4 ;  /* 0x0003080401007387 */ /* 0x0001e80000100800 */
[----:B------:R-:W-:Y:S04]  /*d890*/  STL [R1+0x340], R8 ;  /* 0x0003400801007387 */ /* 0x000fe80000100800 */
[----:B------:R0:W-:Y:S04]  /*d8a0*/  STL [R1+0x304], R5 ;  /* 0x0003040501007387 */ /* 0x0001e80000100800 */
[----:B------:R0:W-:Y:S01]  /*d8b0*/  STL [R1+0x33c], R43 ;  /* 0x00033c2b01007387 */ /* 0x0001e20000100800 */
[----:B------:R-:W-:Y:S01]  /*d8c0*/  SEL R121, R75, R121, !P1 ;  /* 0x000000794b797207 */ /* 0x000fe20004800000 */
[----:B------:R-:W-:-:S02]  /*d8d0*/  @!P3 IMAD.IADD R124, R124, 0x1, -R72 ;  /* 0x000000017c7cb824 */ /* 0x000fc400078e0a48 */
[----:B------:R0:W4:Y:S01]  /*d8e0*/  @P0 LDG.E.U16 R97, desc[UR20][R4.64] ;  /* 0x0000001404610981 */ /* 0x000122000c1e1500 */
[----:B---3--:R-:W-:-:S03]  /*d8f0*/  ISETP.GE.AND P5, PT, R6, RZ, PT ;  /* 0x000000ff0600720c */ /* 0x008fc60003fa6270 */
[----:B------:R-:W3:Y:S01]  /*d900*/  LDL R6, [R1+0x900] ;  /* 0x0009000001067983 */ /* 0x000ee20000100800 */
[----:B0-----:R-:W-:Y:S01]  /*d910*/  @P0 IMAD.MOV.U32 R4, RZ, RZ, R8 ;  /* 0x000000ffff040224 */ /* 0x001fe200078e0008 */
[C---:B------:R-:W-:Y:S01]  /*d920*/  ISETP.GT.U32.AND P3, PT, R72.reuse, R125, PT ;  /* 0x0000007d4800720c */ /* 0x040fe20003f64070 */
[----:B------:R-:W-:Y:S02]  /*d930*/  @P0 IMAD.MOV.U32 R5, RZ, RZ, R43 ;  /* 0x000000ffff050224 */ /* 0x000fe400078e002b */
[----:B------:R-:W-:Y:S01]  /*d940*/  IMAD R121, R121, UR11, RZ ;  /* 0x0000000b79797c24 */ /* 0x000fe2000f8e02ff */
[----:B------:R-:W-:Y:S01]  /*d950*/  ISETP.GT.U32.AND P6, PT, R72, R126, PT ;  /* 0x0000007e4800720c */ /* 0x000fe20003fc4070 */
[----:B------:R-:W-:Y:S01]  /*d960*/  @!P4 IMAD.MOV R124, RZ, RZ, -R124 ;  /* 0x000000ffff7cc224 */ /* 0x000fe200078e0a7c */
[----:B------:R0:W4:Y:S01]  /*d970*/  @P0 LDG.E.U16 R96, desc[UR20][R4.64] ;  /* 0x0000001404600981 */ /* 0x000122000c1e1500 */
[----:B------:R-:W-:Y:S01]  /*d980*/  PRMT R95, RZ, 0x7610, R95 ;  /* 0x00007610ff5f7816 */ /* 0x000fe2000000005f */
[----:B------:R-:W1:Y:S01]  /*d990*/  LDCU UR11, c[0x0][0x3b0] ;  /* 0x00007600ff0b77ac */ /* 0x000e620008000800 */
[----:B0-----:R-:W-:-:S04]  /*d9a0*/  LEA R4, P4, R121, R69, 0x1 ;  /* 0x0000004579047211 */ /* 0x001fc800078808ff */
[----:B------:R-:W-:Y:S01]  /*d9b0*/  LEA.HI.X.SX32 R5, R121, R68, 0x1, P4 ;  /* 0x0000004479057211 */ /* 0x000fe200020f0eff */
[----:B------:R-:W-:Y:S01]  /*d9c0*/  @!P3 IMAD.IADD R125, R125, 0x1, -R72 ;  /* 0x000000017d7db824 */ /* 0x000fe200078e0a48 */
[----:B------:R0:W-:Y:S01]  /*d9d0*/  STL [R1+0x378], R4 ;  /* 0x0003780401007387 */ /* 0x0001e20000100800 */
[----:B------:R-:W-:-:S03]  /*d9e0*/  ISETP.GT.U32.AND P3, PT, R72, R127, PT ;  /* 0x0000007f4800720c */ /* 0x000fc60003f64070 */
[----:B------:R0:W-:Y:S04]  /*d9f0*/  STL [R1+0x374], R5 ;  /* 0x0003740501007387 */ /* 0x0001e80000100800 */
[----:B------:R-:W4:Y:S01]  /*da00*/  LDL R43, [R1+0x928] ;  /* 0x00092800012b7983 */ /* 0x000f220000100800 */
[--C-:B------:R-:W-:Y:S01]  /*da10*/  @!P6 IMAD.IADD R126, R126, 0x1, -R72.reuse ;  /* 0x000000017e7ee824 */ /* 0x100fe200078e0a48 */
[----:B------:R-:W-:Y:S02]  /*da20*/  ISETP.GT.U32.AND P4, PT, R72, R128, PT ;  /* 0x000000804800720c */ /* 0x000fe40003f84070 */
[----:B------:R-:W-:Y:S01]  /*da30*/  SEL R124, R75, R124, !P1 ;  /* 0x0000007c4b7c7207 */ /* 0x000fe20004800000 */
[----:B------:R0:W4:Y:S01]  /*da40*/  @P0 LDG.E.U16 R95, desc[UR20][R4.64] ;  /* 0x00000014045f0981 */ /* 0x000122000c1e1500 */
[----:B------:R-:W-:Y:S01]  /*da50*/  @!P3 IMAD.IADD R127, R127, 0x1, -R72 ;  /* 0x000000017f7fb824 */ /* 0x000fe200078e0a48 */
[----:B--2---:R-:W-:-:S02]  /*da60*/  ISETP.GE.AND P3, PT, R7, RZ, PT ;  /* 0x000000ff0700720c */ /* 0x004fc40003f66270 */
[----:B------:R-:W2:Y:S01]  /*da70*/  LDL R7, [R1+0x958] ;  /* 0x0009580001077983 */ /* 0x000ea20000100800 */
[----:B------:R-:W-:Y:S01]  /*da80*/  @!P5 IMAD.MOV R125, RZ, RZ, -R125 ;  /* 0x000000ffff7dd224 */ /* 0x000fe200078e0a7d */
[----:B------:R-:W-:-:S04]  /*da90*/  ISETP.GT.U32.AND P6, PT, R72, R126, PT ;  /* 0x0000007e4800720c */ /* 0x000fc80003fc4070 */
[----:B------:R-:W-:-:S05]  /*daa0*/  SEL R125, R75, R125, !P1 ;  /* 0x0000007d4b7d7207 */ /* 0x000fca0004800000 */
[----:B------:R-:W-:-:S04]  /*dab0*/  IMAD R125, R125, UR4, RZ ;  /* 0x000000047d7d7c24 */ /* 0x000fc8000f8e02ff */
[----:B------:R-:W-:Y:S01]  /*dac0*/  @!P6 IMAD.IADD R126, R126, 0x1, -R72 ;  /* 0x000000017e7ee824 */ /* 0x000fe200078e0a48 */
[----:B------:R-:W-:-:S04]  /*dad0*/  LEA R164, P6, R125, R69, 0x1 ;  /* 0x000000457da47211 */ /* 0x000fc800078c08ff */
[----:B------:R-:W-:Y:S01]  /*dae0*/  LEA.HI.X.SX32 R163, R125, R68, 0x1, P6 ;  /* 0x000000447da37211 */ /* 0x000fe200030f0eff */
[----:B------:R-:W-:Y:S02]  /*daf0*/  IMAD R124, R124, UR4, RZ ;  /* 0x000000047c7c7c24 */ /* 0x000fe4000f8e02ff */
[----:B------:R-:W-:Y:S01]  /*db00*/  @!P3 IMAD.MOV R126, RZ, RZ, -R126 ;  /* 0x000000ffff7eb224 */ /* 0x000fe200078e0a7e */
[----:B---3--:R-:W-:Y:S02]  /*db10*/  ISETP.GE.AND P6, PT, R6, RZ, PT ;  /* 0x000000ff0600720c */ /* 0x008fe40003fc6270 */
[----:B------:R-:W3:Y:S01]  /*db20*/  LDL R6, [R1+0x990] ;  /* 0x0009900001067983 */ /* 0x000ee20000100800 */
[----:B------:R-:W-:Y:S01]  /*db30*/  @!P4 IMAD.IADD R128, R128, 0x1, -R72 ;  /* 0x000000018080c824 */ /* 0x000fe200078e0a48 */
[----:B------:R-:W-:Y:S02]  /*db40*/  ISETP.GT.U32.AND P3, PT, R72, R129, PT ;  /* 0x000000814800720c */ /* 0x000fe40003f64070 */
[----:B------:R-:W-:-:S02]  /*db50*/  LEA R148, P5, R124, R69, 0x1 ;  /* 0x000000457c947211 */ /* 0x000fc400078a08ff */
[----:B------:R-:W-:Y:S02]  /*db60*/  ISETP.GT.U32.AND P4, PT, R72, R128, PT ;  /* 0x000000804800720c */ /* 0x000fe40003f84070 */
[----:B------:R-:W-:Y:S02]  /*db70*/  LEA.HI.X.SX32 R147, R124, R68, 0x1, P5 ;  /* 0x000000447c937211 */ /* 0x000fe400028f0eff */
[----:B------:R-:W-:Y:S02]  /*db80*/  ISETP.GT.U32.AND P5, PT, R72, R127, PT ;  /* 0x0000007f4800720c */ /* 0x000fe40003fa4070 */
[----:B------:R-:W-:Y:S01]  /*db90*/  SEL R126, R75, R126, !P1 ;  /* 0x0000007e4b7e7207 */ /* 0x000fe20004800000 */
[----:B0-----:R-:W-:Y:S01]  /*dba0*/  @P0 IMAD.MOV.U32 R4, RZ, RZ, R148 ;  /* 0x000000ffff040224 */ /* 0x001fe200078e0094 */
[----:B------:R-:W-:Y:S01]  /*dbb0*/  PRMT R94, RZ, 0x7610, R94 ;  /* 0x00007610ff5e7816 */ /* 0x000fe2000000005e */
[----:B------:R-:W-:Y:S02]  /*dbc0*/  @P0 IMAD.MOV.U32 R5, RZ, RZ, R147 ;  /* 0x000000ffff050224 */ /* 0x000fe400078e0093 */
[----:B------:R-:W-:-:S02]  /*dbd0*/  @!P3 IMAD.IADD R129, R129, 0x1, -R72 ;  /* 0x000000018181b824 */ /* 0x000fc400078e0a48 */
[----:B-1----:R-:W-:Y:S01]  /*dbe0*/  IMAD R126, R126, UR5, RZ ;  /* 0x000000057e7e7c24 */ /* 0x002fe2000f8e02ff */
[----:B------:R0:W3:Y:S01]  /*dbf0*/  @P0 LDG.E.U16 R94, desc[UR20][R4.64] ;  /* 0x00000014045e0981 */ /* 0x0000e2000c1e1500 */
[----:B------:R-:W-:Y:S01]  /*dc00*/  PRMT R93, RZ, 0x7610, R93 ;  /* 0x00007610ff5d7816 */ /* 0x000fe2000000005d */
[----:B------:R-:W-:Y:S01]  /*dc10*/  @!P4 IMAD.IADD R128, R128, 0x1, -R72 ;  /* 0x000000018080c824 */ /* 0x000fe200078e0a48 */
[----:B------:R-:W-:Y:S01]  /*dc20*/  PRMT R92, RZ, 0x7610, R92 ;  /* 0x00007610ff5c7816 */ /* 0x000fe2000000005c */
[----:B------:R-:W-:Y:S01]  /*dc30*/  @!P5 IMAD.IADD R127, R127, 0x1, -R72 ;  /* 0x000000017f7fd824 */ /* 0x000fe200078e0a48 */
[----:B------:R-:W-:Y:S01]  /*dc40*/  LEA R8, P4, R126, R69, 0x1 ;  /* 0x000000457e087211 */ /* 0x000fe200078808ff */
[----:B------:R-:W1:Y:S01]  /*dc50*/  LDCU UR5, c[0x0][0x3b0] ;  /* 0x00007600ff0577ac */ /* 0x000e620008000800 */
[----:B----4-:R-:W-:Y:S01]  /*dc60*/  ISETP.GE.AND P3, PT, R43, RZ, PT ;  /* 0x000000ff2b00720c */ /* 0x010fe20003f66270 */
[----:B0-----:R-:W-:Y:S02]  /*dc70*/  @P0 IMAD.MOV.U32 R4, RZ, RZ, R164 ;  /* 0x000000ffff040224 */ /* 0x001fe400078e00a4 */
[----:B------:R-:W-:-:S02]  /*dc80*/  @P0 IMAD.MOV.U32 R5, RZ, RZ, R163 ;  /* 0x000000ffff050224 */ /* 0x000fc400078e00a3 */
[----:B------:R-:W-:Y:S01]  /*dc90*/  @!P6 IMAD.MOV R127, RZ, RZ, -R127 ;  /* 0x000000ffff7fe224 */ /* 0x000fe200078e0a7f */
[----:B------:R-:W-:Y:S02]  /*dca0*/  ISETP.GT.U32.AND P6, PT, R72, R130, PT ;  /* 0x000000824800720c */ /* 0x000fe40003fc4070 */
[----:B------:R0:W4:Y:S02]  /*dcb0*/  @P0 LDG.E.U16 R93, desc[UR20][R4.64] ;  /* 0x00000014045d0981 */ /* 0x000124000c1e1500 */
[----:B------:R-:W-:Y:S02]  /*dcc0*/  SEL R127, R75, R127, !P1 ;  /* 0x0000007f4b7f7207 */ /* 0x000fe40004800000 */
[----:B------:R-:W-:Y:S01]  /*dcd0*/  STL [R1+0x38], R8 ;  /* 0x0000380801007387 */ /* 0x000fe20000100800 */
[----:B------:R-:W-:Y:S01]  /*dce0*/  @!P3 IMAD.MOV R128, RZ, RZ, -R128 ;  /* 0x000000ffff80b224 */ /* 0x000fe200078e0a80 */
[----:B0-----:R-:W-:Y:S02]  /*dcf0*/  LEA.HI.X.SX32 R4, R126, R68, 0x1, P4 ;  /* 0x000000447e047211 */ /* 0x001fe400020f0eff */
[----:B--2---:R-:W-:-:S03]  /*dd00*/  ISETP.GE.AND P3, PT, R7, RZ, PT ;  /* 0x000000ff0700720c */ /* 0x004fc60003f66270 */
[----:B------:R0:W-:Y:S01]  /*dd10*/  STL [R1+0x34], R4 ;  /* 0x0000340401007387 */ /* 0x0001e20000100800 */
[----:B------:R-:W-:-:S03]  /*dd20*/  @P0 IMAD.MOV.U32 R5, RZ, RZ, R4 ;  /* 0x000000ffff050224 */ /* 0x000fc600078e0004 */
[----:B------:R-:W2:Y:S01]  /*dd30*/  LDL R7, [R1+0x9b8] ;  /* 0x0009b80001077983 */ /* 0x000ea20000100800 */
[----:B------:R-:W-:Y:S02]  /*dd40*/  IMAD R127, R127, UR7, RZ ;  /* 0x000000077f7f7c24 */ /* 0x000fe4000f8e02ff */
[----:B------:R-:W-:Y:S01]  /*dd50*/  @!P6 IMAD.IADD R130, R130, 0x1, -R72 ;  /* 0x000000018282e824 */ /* 0x000fe200078e0a48 */
[----:B------:R-:W-:Y:S01]  /*dd60*/  ISETP.GT.U32.AND P4, PT, R72, R129, PT ;  /* 0x000000814800720c */ /* 0x000fe20003f84070 */
[----:B------:R-:W1:Y:S01]  /*dd70*/  LDCU UR7, c[0x0][0x3b0] ;  /* 0x00007600ff0777ac */ /* 0x000e620008000800 */
[----:B0-----:R-:W-:-:S05]  /*dd80*/  @P0 IMAD.MOV.U32 R4, RZ, RZ, R8 ;  /* 0x000000ffff040224 */ /* 0x001fca00078e0008 */
[----:B------:R0:W4:Y:S02]  /*dd90*/  @P0 LDG.E.U16 R92, desc[UR20][R4.64] ;  /* 0x00000014045c0981 */ /* 0x000124000c1e1500 */
[----:B0-----:R-:W-:-:S04]  /*dda0*/  LEA R4, P6, R127, R69, 0x1 ;  /* 0x000000457f047211 */ /* 0x001fc800078c08ff */
[----:B------:R-:W-:Y:S01]  /*ddb0*/  LEA.HI.X.SX32 R5, R127, R68, 0x1, P6 ;  /* 0x000000447f057211 */ /* 0x000fe200030f0eff */
[----:B------:R0:W-:Y:S04]  /*ddc0*/  STL [R1+0x78], R4 ;  /* 0x0000780401007387 */ /* 0x0001e80000100800 */
[----:B------:R-:W-:Y:S04]  /*ddd0*/  STL [R1+0x74], R5 ;  /* 0x0000740501007387 */ /* 0x000fe80000100800 */
[----:B------:R-:W4:Y:S01]  /*dde0*/  LDL R8, [R1+0x9e8] ;  /* 0x0009e80001087983 */ /* 0x000f220000100800 */
[----:B------:R-:W-:Y:S01]  /*ddf0*/  SEL R128, R75, R128, !P1 ;  /* 0x000000804b807207 */ /* 0x000fe20004800000 */
[----:B------:R-:W-:-:S04]  /*de00*/  @!P4 IMAD.IADD R129, R129, 0x1, -R72 ;  /* 0x000000018181c824 */ /* 0x000fc800078e0a48 */
[----:B-1----:R-:W-:Y:S01]  /*de10*/  IMAD R128, R128, UR5, RZ ;  /* 0x0000000580807c24 */ /* 0x002fe2000f8e02ff */
[----:B------:R-:W-:Y:S01]  /*de20*/  PRMT R91, RZ, 0x7610, R91 ;  /* 0x00007610ff5b7816 */ /* 0x000fe2000000005b */
[----:B------:R-:W-:Y:S01]  /*de30*/  @!P3 IMAD.MOV R129, RZ, RZ, -R129 ;  /* 0x000000ffff81b224 */ /* 0x000fe200078e0a81 */
[----:B------:R-:W-:Y:S01]  /*de40*/  ISETP.GT.U32.AND P5, PT, R72, R131, PT ;  /* 0x000000834800720c */ /* 0x000fe20003fa4070 */
[----:B------:R-:W1:Y:S03]  /*de50*/  LDCU UR5, c[0x0][0x3b0] ;  /* 0x00007600ff0577ac */ /* 0x000e660008000800 */
[----:B------:R0:W4:Y:S01]  /*de60*/  @P0 LDG.E.U16 R91, desc[UR20][R4.64] ;  /* 0x00000014045b0981 */ /* 0x000122000c1e1500 */
[----:B---3--:R-:W-:Y:S02]  /*de70*/  ISETP.GE.AND P4, PT, R6, RZ, PT ;  /* 0x000000ff0600720c */ /* 0x008fe40003f86270 */
[----:B------:R-:W-:-:S04]  /*de80*/  LEA R6, P3, R128, R69, 0x1 ;  /* 0x0000004580067211 */ /* 0x000fc800078608ff */
[----:B------:R-:W-:Y:S01]  /*de90*/  LEA.HI.X.SX32 R43, R128, R68, 0x1, P3 ;  /* 0x00000044802b7211 */ /* 0x000fe200018f0eff */
[----:B------:R3:W-:Y:S01]  /*dea0*/  STL [R1+0xb8], R6 ;  /* 0x0000b80601007387 */ /* 0x0007e20000100800 */
[----:B0-----:R-:W-:-:S03]  /*deb0*/  @P0 IMAD.MOV.U32 R4, RZ, RZ, R6 ;  /* 0x000000ffff040224 */ /* 0x001fc600078e0006 */
[----:B------:R0:W-:Y:S04]  /*dec0*/  STL [R1+0xb4], R43 ;  /* 0x0000b42b01007387 */ /* 0x0001e80000100800 */
[----:B---3--:R-:W3:Y:S01]  /*ded0*/  LDL R6, [R1+0xa18] ;  /* 0x000a180001067983 */ /* 0x008ee20000100800 */
[----:B------:R-:W-:-:S05]  /*dee0*/  @!P5 IMAD.IADD R131, R131, 0x1, -R72 ;  /* 0x000000018383d824 */ /* 0x000fca00078e0a48 */
[C---:B------:R-:W-:Y:S02]  /*def0*/  ISETP.GT.U32.AND P5, PT, R72.reuse, R131, PT ;  /* 0x000000834800720c */ /* 0x040fe40003fa4070 */
[----:B------:R-:W-:-:S11]  /*df00*/  ISETP.GT.U32.AND P6, PT, R72, R130, PT ;  /* 0x000000824800720c */ /* 0x000fd60003fc4070 */
[----:B------:R-:W-:Y:S01]  /*df10*/  @!P5 IMAD.IADD R131, R131, 0x1, -R72 ;  /* 0x000000018383d824 */ /* 0x000fe200078e0a48 */
[----:B------:R-:W-:-:S03]  /*df20*/  ISETP.GT.U32.AND P5, PT, R72, R133, PT ;  /* 0x000000854800720c */ /* 0x000fc60003fa4070 */
[----:B------:R-:W-:Y:S01]  /*df30*/  @!P4 IMAD.MOV R131, RZ, RZ, -R131 ;  /* 0x000000ffff83c224 */ /* 0x000fe200078e0a83 */
[C---:B------:R-:W-:Y:S01]  /*df40*/  SEL R129, R75.reuse, R129, !P1 ;  /* 0x000000814b817207 */ /* 0x040fe20004800000 */
[----:B------:R-:W-:Y:S01]  /*df50*/  @P0 IMAD.MOV.U32 R5, RZ, RZ, R43 ;  /* 0x000000ffff050224 */ /* 0x000fe200078e002b */
[----:B------:R-:W-:Y:S02]  /*df60*/  PRMT R90, RZ, 0x7610, R90 ;  /* 0x00007610ff5a7816 */ /* 0x000fe4000000005a */
[----:B------:R-:W-:-:S05]  /*df70*/  SEL R131, R75, R131, !P1 ;  /* 0x000000834b837207 */ /* 0x000fca0004800000 */
[----:B------:R-:W-:Y:S01]  /*df80*/  @!P5 IMAD.IADD R133, R133, 0x1, -R72 ;  /* 0x000000018585d824 */ /* 0x000fe200078e0a48 */
[----:B------:R0:W3:Y:S01]  /*df90*/  @P0 LDG.E.U16 R90, desc[UR20][R4.64] ;  /* 0x00000014045a0981 */ /* 0x0000e2000c1e1500 */
[----:B--2---:R-:W-:-:S03]  /*dfa0*/  ISETP.GE.AND P5, PT, R7, RZ, PT ;  /* 0x000000ff0700720c */ /* 0x004fc60003fa6270 */
[----:B------:R-:W-:Y:S01]  /*dfb0*/  ISETP.GT.U32.AND P4, PT, R72, R133, PT ;  /* 0x000000854800720c */ /* 0x000fe20003f84070 */
[----:B------:R-:W-:Y:S01]  /*dfc0*/  IMAD R129, R129, UR11, RZ ;  /* 0x0000000b81817c24 */ /* 0x000fe2000f8e02ff */
[----:B------:R-:W-:Y:S01]  /*dfd0*/  PRMT R89, RZ, 0x7610, R89 ;  /* 0x00007610ff597816 */ /* 0x000fe20000000059 */
[----:B------:R-:W-:Y:S01]  /*dfe0*/  @!P6 IMAD.IADD R130, R130, 0x1, -R72 ;  /* 0x000000018282e824 */ /* 0x000fe200078e0a48 */
[----:B------:R-:W-:Y:S01]  /*dff0*/  ISETP.GT.U32.AND P3, PT, R72, R134, PT ;  /* 0x000000864800720c */ /* 0x000fe20003f64070 */
[----:B-1----:R-:W-:Y:S01]  /*e000*/  IMAD R131, R131, UR5, RZ ;  /* 0x0000000583837c24 */ /* 0x002fe2000f8e02ff */
[-C--:B0-----:R-:W-:Y:S01]  /*e010*/  LEA R4, P6, R129, R69.reuse, 0x1 ;  /* 0x0000004581047211 */ /* 0x081fe200078c08ff */
[----:B------:R-:W0:Y:S03]  /*e020*/  LDCU UR5, c[0x0][0x3b0] ;  /* 0x00007600ff0577ac */ /* 0x000e260008000800 */
[----:B------:R-:W-:Y:S01]  /*e030*/  @!P5 IMAD.MOV R130, RZ, RZ, -R130 ;  /* 0x000000ffff82d224 */ /* 0x000fe200078e0a82 */
[----:B------:R-:W-:-:S02]  /*e040*/  LEA R7, P5, R131, R69, 0x1 ;  /* 0x0000004583077211 */ /* 0x000fc400078a08ff */
[----:B------:R-:W-:Y:S01]  /*e050*/  @!P4 IMAD.IADD R133, R133, 0x1, -R72 ;  /* 0x000000018585c824 */ /* 0x000fe200078e0a48 */
[----:B------:R1:W-:Y:S01]  /*e060*/  STL [R1+0xf8], R4 ;  /* 0x0000f80401007387 */ /* 0x0003e20000100800 */
[----:B------:R-:W-:Y:S01]  /*e070*/  PRMT R88, RZ, 0x7610, R88 ;  /* 0x00007610ff587816 */ /* 0x000fe20000000058 */
[----:B------:R-:W2:Y:S02]  /*e080*/  LDCU UR11, c[0x0][0x3b0] ;  /* 0x00007600ff0b77ac */ /* 0x000ea40008000800 */
[----:B------:R-:W-:Y:S01]  /*e090*/  STL [R1+0x158], R7 ;  /* 0x0001580701007387 */ /* 0x000fe20000100800 */
[-C--:B------:R-:W-:Y:S02]  /*e0a0*/  LEA.HI.X.SX32 R5, R129, R68.reuse, 0x1, P6 ;  /* 0x0000004481057211 */ /* 0x080fe400030f0eff */
[----:B------:R-:W-:Y:S02]  /*e0b0*/  LEA.HI.X.SX32 R43, R131, R68, 0x1, P5 ;  /* 0x00000044832b7211 */ /* 0x000fe400028f0eff */
[----:B------:R-:W-:Y:S01]  /*e0c0*/  SEL R130, R75, R130, !P1 ;  /* 0x000000824b827207 */ /* 0x000fe20004800000 */
[----:B------:R1:W2:Y:S01]  /*e0d0*/  @P0 LDG.E.U16 R89, desc[UR20][R4.64] ;  /* 0x0000001404590981 */ /* 0x0002a2000c1e1500 */
[----:B----4-:R-:W-:-:S03]  /*e0e0*/  ISETP.GE.AND P4, PT, R8, RZ, PT ;  /* 0x000000ff0800720c */ /* 0x010fc60003f86270 */
[----:B------:R-:W4:Y:S01]  /*e0f0*/  LDL R8, [R1+0x9d4] ;  /* 0x0009d40001087983 */ /* 0x000f220000100800 */
[----:B-1----:R-:W-:-:S03]  /*e100*/  @P0 IMAD.MOV.U32 R4, RZ, RZ, R7 ;  /* 0x000000ffff040224 */ /* 0x002fc600078e0007 */
[----:B------:R1:W-:Y:S01]  /*e110*/  STL [R1+0xf4], R5 ;  /* 0x0000f40501007387 */ /* 0x0003e20000100800 */
[----:B------:R-:W-:Y:S02]  /*e120*/  IMAD R130, R130, UR7, RZ ;  /* 0x0000000782827c24 */ /* 0x000fe4000f8e02ff */
[----:B------:R-:W-:Y:S02]  /*e130*/  @!P3 IMAD.IADD R134, R134, 0x1, -R72 ;  /* 0x000000018686b824 */ /* 0x000fe400078e0a48 */
[----:B-1----:R-:W-:Y:S02]  /*e140*/  @P0 IMAD.MOV.U32 R5, RZ, RZ, R43 ;  /* 0x000000ffff050224 */ /* 0x002fe400078e002b */
[----:B------:R-:W-:Y:S01]  /*e150*/  @!P4 IMAD.MOV R133, RZ, RZ, -R133 ;  /* 0x000000ffff85c224 */ /* 0x000fe200078e0a85 */
[----:B------:R-:W-:Y:S01]  /*e160*/  STL [R1+0x154], R43 ;  /* 0x0001542b01007387 */ /* 0x000fe20000100800 */
[----:B------:R-:W-:Y:S01]  /*e170*/  PRMT R87, RZ, 0x7610, R87 ;  /* 0x00007610ff577816 */ /* 0x000fe20000000057 */
[----:B------:R-:W1:Y:S02]  /*e180*/  LDCU UR7, c[0x0][0x3b0] ;  /* 0x00007600ff0777ac */ /* 0x000e640008000800 */
[----:B------:R0:W2:Y:S01]  /*e190*/  @P0 LDG.E.U16 R88, desc[UR20][R4.64] ;  /* 0x0000001404580981 */ /* 0x0000a2000c1e1500 */
[----:B------:R-:W-:-:S03]  /*e1a0*/  ISETP.GT.U32.AND P3, PT, R72, R134, PT ;  /* 0x000000864800720c */ /* 0x000fc60003f64070 */
[----:B------:R-:W2:Y:S01]  /*e1b0*/  LDL R44, [R1+0x994] ;  /* 0x00099400012c7983 */ /* 0x000ea20000100800 */
[----:B0-----:R-:W-:-:S04]  /*e1c0*/  LEA R4, P4, R130, R69, 0x1 ;  /* 0x0000004582047211 */ /* 0x001fc800078808ff */
[----:B------:R-:W-:Y:S01]  /*e1d0*/  LEA.HI.X.SX32 R5, R130, R68, 0x1, P4 ;  /* 0x0000004482057211 */ /* 0x000fe200020f0eff */
[----:B------:R0:W-:Y:S04]  /*e1e0*/  STL [R1+0x198], R4 ;  /* 0x0001980401007387 */ /* 0x0001e80000100800 */
[----:B------:R0:W-:Y:S01]  /*e1f0*/  STL [R1+0x194], R5 ;  /* 0x0001940501007387 */ /* 0x0001e20000100800 */
[----:B------:R-:W-:Y:S01]  /*e200*/  SEL R133, R75, R133, !P1 ;  /* 0x000000854b857207 */ /* 0x000fe20004800000 */
[----:B------:R-:W-:Y:S02]  /*e210*/  @!P3 IMAD.IADD R134, R134, 0x1, -R72 ;  /* 0x000000018686b824 */ /* 0x000fe400078e0a48 */
[----:B------:R0:W2:Y:S02]  /*e220*/  @P0 LDG.E.U16 R87, desc[UR20][R4.64] ;  /* 0x0000001404570981 */ /* 0x0000a4000c1e1500 */
[----:B------:R-:W-:Y:S01]  /*e230*/  IMAD R133, R133, UR12, RZ ;  /* 0x0000000c85857c24 */ /* 0x000fe2000f8e02ff */
[----:B---3--:R-:W-:Y:S01]  /*e240*/  ISETP.GE.AND P5, PT, R6, RZ, PT ;  /* 0x000000ff0600720c */ /* 0x008fe20003fa6270 */
[----:B------:R-:W3:Y:S01]  /*e250*/  LDCU UR12, c[0x0][0x3b0] ;  /* 0x00007600ff0c77ac */ /* 0x000ee20008000800 */
[----:B------:R-:W3:Y:S11]  /*e260*/  LDL R6, [R1+0x94c] ;  /* 0x00094c0001067983 */ /* 0x000ef60000100800 */
[----:B------:R-:W-:Y:S01]  /*e270*/  @!P5 IMAD.MOV R134, RZ, RZ, -R134 ;  /* 0x000000ffff86d224 */ /* 0x000fe200078e0a86 */
[----:B------:R-:W-:-:S04]  /*e280*/  LEA R7, P5, R133, R69, 0x1 ;  /* 0x0000004585077211 */ /* 0x000fc800078a08ff */
[----:B0-----:R-:W-:Y:S01]  /*e290*/  LEA.HI.X.SX32 R4, R133, R68, 0x1, P5 ;  /* 0x0000004485047211 */ /* 0x001fe200028f0eff */
[----:B------:R-:W-:Y:S04]  /*e2a0*/  STL [R1+0x1d8], R7 ;  /* 0x0001d80701007387 */ /* 0x000fe80000100800 */
[----:B------:R0:W-:Y:S01]  /*e2b0*/  STL [R1+0x1d4], R4 ;  /* 0x0001d40401007387 */ /* 0x0001e20000100800 */
[----:B------:R-:W-:Y:S02]  /*e2c0*/  @P0 IMAD.MOV.U32 R5, RZ, RZ, R4 ;  /* 0x000000ffff050224 */ /* 0x000fe400078e0004 */
[----:B0-----:R-:W-:Y:S02]  /*e2d0*/  @P0 IMAD.MOV.U32 R4, RZ, RZ, R7 ;  /* 0x000000ffff040224 */ /* 0x001fe400078e0007 */
[----:B------:R-:W3:Y:S01]  /*e2e0*/  LDL R7, [R1+0x904] ;  /* 0x0009040001077983 */ /* 0x000ee20000100800 */
[----:B------:R-:W-:-:S02]  /*e2f0*/  ISETP.GT.U32.AND P6, PT, R72, R135, PT ;  /* 0x000000874800720c */ /* 0x000fc40003fc4070 */
[C---:B------:R-:W-:Y:S02]  /*e300*/  ISETP.GT.U32.AND P3, PT, R72.reuse, R136, PT ;  /* 0x000000884800720c */ /* 0x040fe40003f64070 */
[----:B------:R-:W-:-:S09]  /*e310*/  ISETP.GT.U32.AND P4, PT, R72, R137, PT ;  /* 0x000000894800720c */ /* 0x000fd20003f84070 */
[--C-:B------:R-:W-:Y:S02]  /*e320*/  @!P6 IMAD.IADD R135, R135, 0x1, -R72.reuse ;  /* 0x000000018787e824 */ /* 0x100fe400078e0a48 */
[----:B------:R-:W-:-:S03]  /*e330*/  @!P3 IMAD.IADD R136, R136, 0x1, -R72 ;  /* 0x000000018888b824 */ /* 0x000fc600078e0a48 */
[----:B------:R-:W-:Y:S02]  /*e340*/  ISETP.GT.U32.AND P6, PT, R72, R135, PT ;  /* 0x000000874800720c */ /* 0x000fe40003fc4070 */
[----:B------:R-:W-:Y:S01]  /*e350*/  SEL R134, R75, R134, !P1 ;  /* 0x000000864b867207 */ /* 0x000fe20004800000 */
[----:B------:R-:W-:-:S04]  /*e360*/  @!P4 IMAD.IADD R137, R137, 0x1, -R72 ;  /* 0x000000018989c824 */ /* 0x000fc800078e0a48 */
[----:B------:R-:W-:Y:S01]  /*e370*/  IMAD R134, R134, UR5, RZ ;  /* 0x0000000586867c24 */ /* 0x000fe2000f8e02ff */
[----:B------:R-:W-:Y:S01]  /*e380*/  ISETP.GT.U32.AND P5, PT, R72, R136, PT ;  /* 0x000000884800720c */ /* 0x000fe20003fa4070 */
[----:B------:R-:W0:Y:S04]  /*e390*/  LDCU UR5, c[0x0][0x3b0] ;  /* 0x00007600ff0577ac */ /* 0x000e280008000800 */
[----:B------:R-:W-:Y:S01]  /*e3a0*/  @!P6 IMAD.IADD R135, R135, 0x1, -R72 ;  /* 0x000000018787e824 */ /* 0x000fe200078e0a48 */
[----:B----4-:R-:W-:Y:S02]  /*e3b0*/  ISETP.GE.AND P3, PT, R8, RZ, PT ;  /* 0x000000ff0800720c */ /* 0x010fe40003f66270 */
[----:B------:R-:W-:Y:S02]  /*e3c0*/  LEA R8, P6, R134, R69, 0x1 ;  /* 0x0000004586087211 */ /* 0x000fe400078c08ff */
[----:B------:R-:W-:-:S02]  /*e3d0*/  ISETP.GT.U32.AND P4, PT, R72, R137, PT ;  /* 0x000000894800720c */ /* 0x000fc40003f84070 */
[----:B------:R-:W-:Y:S02]  /*e3e0*/  PRMT R86, RZ, 0x7610, R86 ;  /* 0x00007610ff567816 */ /* 0x000fe40000000056 */
[----:B------:R-:W-:Y:S02]  /*e3f0*/  LEA.HI.X.SX32 R43, R134, R68, 0x1, P6 ;  /* 0x00000044862b7211 */ /* 0x000fe400030f0eff */
[----:B------:R-:W-:Y:S02]  /*e400*/  PRMT R85, RZ, 0x7610, R85 ;  /* 0x00007610ff557816 */ /* 0x000fe40000000055 */
[----:B------:R4:W3:Y:S01]  /*e410*/  @P0 LDG.E.U16 R86, desc[UR20][R4.64] ;  /* 0x0000001404560981 */ /* 0x0008e2000c1e1500 */
[----:B------:R-:W-:Y:S01]  /*e420*/  @!P3 IMAD.MOV R135, RZ, RZ, -R135 ;  /* 0x000000ffff87b224 */ /* 0x000fe200078e0a87 */
[----:B------:R-:W-:-:S04]  /*e430*/  ISETP.GT.U32.AND P3, PT, R72, R138, PT ;  /* 0x0000008a4800720c */ /* 0x000fc80003f64070 */
[----:B------:R-:W-:Y:S01]  /*e440*/  SEL R135, R75, R135, !P1 ;  /* 0x000000874b877207 */ /* 0x000fe20004800000 */
[----:B----4-:R-:W-:Y:S02]  /*e450*/  @P0 IMAD.MOV.U32 R4, RZ, RZ, R8 ;  /* 0x000000ffff040224 */ /* 0x010fe400078e0008 */
[----:B------:R-:W-:Y:S01]  /*e460*/  @P0 IMAD.MOV.U32 R5, RZ, RZ, R43 ;  /* 0x000000ffff050224 */ /* 0x000fe200078e002b */
[----:B--2---:R-:W-:Y:S01]  /*e470*/  ISETP.GE.AND P6, PT, R44, RZ, PT ;  /* 0x000000ff2c00720c */ /* 0x004fe20003fc6270 */
[----:B-1----:R-:W-:Y:S02]  /*e480*/  IMAD R135, R135, UR7, RZ ;  /* 0x0000000787877c24 */ /* 0x002fe4000f8e02ff */
[--C-:B------:R-:W-:Y:S01]  /*e490*/  @!P5 IMAD.IADD R136, R136, 0x1, -R72.reuse ;  /* 0x000000018888d824 */ /* 0x100fe200078e0a48 */
[----:B------:R1:W2:Y:S01]  /*e4a0*/  @P0 LDG.E.U16 R85, desc[UR20][R4.64] ;  /* 0x0000001404550981 */ /* 0x0002a2000c1e1500 */
[--C-:B------:R-:W-:Y:S01]  /*e4b0*/  @!P4 IMAD.IADD R137, R137, 0x1, -R72.reuse ;  /* 0x000000018989c824 */ /* 0x100fe200078e0a48 */
[----:B------:R-:W4:Y:S01]  /*e4c0*/  LDCU UR7, c[0x0][0x3b0] ;  /* 0x00007600ff0777ac */ /* 0x000f220008000800 */
[----:B------:R-:W-:Y:S01]  /*e4d0*/  @!P3 IMAD.IADD R138, R138, 0x1, -R72 ;  /* 0x000000018a8ab824 */ /* 0x000fe200078e0a48 */
[----:B------:R-:W-:Y:S01]  /*e4e0*/  STL [R1+0x218], R8 ;  /* 0x0002180801007387 */ /* 0x000fe20000100800 */
[----:B-1----:R-:W-:-:S03]  /*e4f0*/  LEA R4, P4, R135, R69, 0x1 ;  /* 0x0000004587047211 */ /* 0x002fc600078808ff */
[----:B------:R1:W-:Y:S01]  /*e500*/  STL [R1+0x214], R43 ;  /* 0x0002142b01007387 */ /* 0x0003e20000100800 */
[----:B------:R-:W-:Y:S01]  /*e510*/  LEA.HI.X.SX32 R5, R135, R68, 0x1, P4 ;  /* 0x0000004487057211 */ /* 0x000fe200020f0eff */
[----:B------:R-:W-:Y:S01]  /*e520*/  @!P6 IMAD.MOV R136, RZ, RZ, -R136 ;  /* 0x000000ffff88e224 */ /* 0x000fe200078e0a88 */
[----:B------:R-:W-:Y:S01]  /*e530*/  ISETP.GT.U32.AND P6, PT, R72, R138, PT ;  /* 0x0000008a4800720c */ /* 0x000fe20003fc4070 */
[----:B-1----:R-:W2:Y:S04]  /*e540*/  LDL R43, [R1+0x8ac] ;  /* 0x0008ac00012b7983 */ /* 0x002ea80000100800 */
[----:B------:R1:W-:Y:S01]  /*e550*/  STL [R1+0x258], R4 ;  /* 0x0002580401007387 */ /* 0x0003e20000100800 */
[----:B------:R-:W-:-:S03]  /*e560*/  SEL R136, R75, R136, !P1 ;  /* 0x000000884b887207 */ /* 0x000fc60004800000 */
[----:B------:R1:W-:Y:S01]  /*e570*/  STL [R1+0x254], R5 ;  /* 0x0002540501007387 */ /* 0x0003e20000100800 */
[----:B------:R-:W-:Y:S01]  /*e580*/  PRMT R84, RZ, 0x7610, R84 ;  /* 0x00007610ff547816 */ /* 0x000fe20000000054 */
[----:B0-----:R-:W-:Y:S01]  /*e590*/  IMAD R136, R136, UR5, RZ ;  /* 0x0000000588887c24 */ /* 0x001fe2000f8e02ff */
[----:B------:R-:W-:Y:S01]  /*e5a0*/  PRMT R83, RZ, 0x7610, R83 ;  /* 0x00007610ff537816 */ /* 0x000fe20000000053 */
[----:B------:R-:W-:Y:S01]  /*e5b0*/  @!P6 IMAD.IADD R138, R138, 0x1, -R72 ;  /* 0x000000018a8ae824 */ /* 0x000fe200078e0a48 */
[----:B---3--:R-:W-:Y:S02]  /*e5c0*/  ISETP.GE.AND P5, PT, R6, RZ, PT ;  /* 0x000000ff0600720c */ /* 0x008fe40003fa6270 */
[----:B------:R1:W3:Y:S01]  /*e5d0*/  @P0 LDG.E.U16 R84, desc[UR20][R4.64] ;  /* 0x0000001404540981 */ /* 0x0002e2000c1e1500 */
[----:B------:R-:W-:Y:S01]  /*e5e0*/  ISETP.GT.U32.AND P4, PT, R72, R119, PT ;  /* 0x000000774800720c */ /* 0x000fe20003f84070 */
[----:B------:R-:W0:Y:S02]  /*e5f0*/  LDCU UR5, c[0x0][0x3b0] ;  /* 0x00007600ff0577ac */ /* 0x000e240008000800 */
[----:B------:R-:W3:Y:S07]  /*e600*/  LDL R6, [R1+0x85c] ;  /* 0x00085c0001067983 */ /* 0x000eee0000100800 */
[----:B------:R-:W-:-:S05]  /*e610*/  @!P5 IMAD.MOV R137, RZ, RZ, -R137 ;  /* 0x000000ffff89d224 */ /* 0x000fca00078e0a89 */
[----:B------:R-:W-:Y:S02]  /*e620*/  SEL R137, R75, R137, !P1 ;  /* 0x000000894b897207 */ /* 0x000fe40004800000 */
[----:B-1----:R-:W-:-:S03]  /*e630*/  LEA R4, P6, R136, R69, 0x1 ;  /* 0x0000004588047211 */ /* 0x002fc600078c08ff */
[----:B----4-:R-:W-:Y:S01]  /*e640*/  IMAD R137, R137, UR7, RZ ;  /* 0x0000000789897c24 */ /* 0x010fe2000f8e02ff */
[-C--:B------:R-:W-:Y:S01]  /*e650*/  LEA.HI.X.SX32 R5, R136, R68.reuse, 0x1, P6 ;  /* 0x0000004488057211 */ /* 0x080fe200030f0eff */
[----:B------:R-:W-:Y:S01]  /*e660*/  STL [R1+0x298], R4 ;  /* 0x0002980401007387 */ /* 0x000fe20000100800 */
[----:B------:R-:W-:Y:S01]  /*e670*/  ISETP.GT.U32.AND P3, PT, R72, R139, PT ;  /* 0x0000008b4800720c */ /* 0x000fe20003f64070 */
[----:B------:R-:W-:Y:S01]  /*e680*/  @!P4 IMAD.IADD R119, R119, 0x1, -R72 ;  /* 0x000000017777c824 */ /* 0x000fe200078e0a48 */
[----:B------:R-:W-:Y:S02]  /*e690*/  PRMT R82, RZ, 0x7610, R82 ;  /* 0x00007610ff527816 */ /* 0x000fe40000000052 */
[----:B------:R-:W-:Y:S01]  /*e6a0*/  ISETP.GE.AND P5, PT, R7, RZ, PT ;  /* 0x000000ff0700720c */ /* 0x000fe20003fa6270 */
[----:B------:R1:W4:Y:S01]  /*e6b0*/  @P0 LDG.E.U16 R83, desc[UR20][R4.64] ;  /* 0x0000001404530981 */ /* 0x000322000c1e1500 */
[C---:B------:R-:W-:Y:S01]  /*e6c0*/  LEA R7, P6, R137.reuse, R69, 0x1 ;  /* 0x0000004589077211 */ /* 0x040fe200078c08ff */
[----:B------:R-:W0:Y:S03]  /*e6d0*/  LDCU UR7, c[0x0][0x3b0] ;  /* 0x00007600ff0777ac */ /* 0x000e260008000800 */
[----:B------:R-:W-:Y:S01]  /*e6e0*/  LEA.HI.X.SX32 R8, R137, R68, 0x1, P6 ;  /* 0x0000004489087211 */ /* 0x000fe200030f0eff */
[----:B------:R1:W-:Y:S04]  /*e6f0*/  STL [R1+0x294], R5 ;  /* 0x0002940501007387 */ /* 0x0003e80000100800 */
[----:B------:R-:W-:Y:S04]  /*e700*/  STL [R1+0x2d8], R7 ;  /* 0x0002d80701007387 */ /* 0x000fe80000100800 */
[----:B------:R0:W-:Y:S01]  /*e710*/  STL [R1+0x2d4], R8 ;  /* 0x0002d40801007387 */ /* 0x0001e20000100800 */
[----:B-1----:R-:W-:-:S03]  /*e720*/  @P0 IMAD.MOV.U32 R5, RZ, RZ, R8 ;  /* 0x000000ffff050224 */ /* 0x002fc600078e0008 */
[----:B------:R-:W4:Y:S04]  /*e730*/  LDL R44, [R1+0x890] ;  /* 0x00089000012c7983 */ /* 0x000f280000100800 */
[----:B0-----:R-:W4:Y:S01]  /*e740*/  LDL R8, [R1+0x870] ;  /* 0x0008700001087983 */ /* 0x001f220000100800 */
[----:B------:R-:W-:Y:S01]  /*e750*/  @!P3 IMAD.IADD R139, R139, 0x1, -R72 ;  /* 0x000000018b8bb824 */ /* 0x000fe200078e0a48 */
[C---:B------:R-:W-:Y:S01]  /*e760*/  ISETP.GT.U32.AND P6, PT, R72.reuse, R119, PT ;  /* 0x000000774800720c */ /* 0x040fe20003fc4070 */
[----:B------:R-:W-:Y:S01]  /*e770*/  @!P5 IMAD.MOV R138, RZ, RZ, -R138 ;  /* 0x000000ffff8ad224 */ /* 0x000fe200078e0a8a */
[C---:B------:R-:W-:Y:S02]  /*e780*/  ISETP.GT.U32.AND P3, PT, R72.reuse, R150, PT ;  /* 0x000000964800720c */ /* 0x040fe40003f64070 */
[----:B------:R-:W-:-:S02]  /*e790*/  ISETP.GT.U32.AND P4, PT, R72, R139, PT ;  /* 0x0000008b4800720c */ /* 0x000fc40003f84070 */
[----:B------:R-:W-:Y:S01]  /*e7a0*/  SEL R138, R75, R138, !P1 ;  /* 0x0000008a4b8a7207 */ /* 0x000fe20004800000 */
[----:B------:R-:W-:Y:S02]  /*e7b0*/  @P0 IMAD.MOV.U32 R4, RZ, RZ, R7 ;  /* 0x000000ffff040224 */ /* 0x000fe400078e0007 */
[----:B------:R-:W4:Y:S02]  /*e7c0*/  LDL R7, [R1+0x8d8] ;  /* 0x0008d80001077983 */ /* 0x000f240000100800 */
[----:B------:R-:W-:Y:S01]  /*e7d0*/  IMAD R138, R138, UR11, RZ ;  /* 0x0000000b8a8a7c24 */ /* 0x000fe2000f8e02ff */
[----:B------:R-:W-:Y:S01]  /*e7e0*/  PRMT R81, RZ, 0x7610, R81 ;  /* 0x00007610ff517816 */ /* 0x000fe20000000051 */
[----:B------:R0:W4:Y:S01]  /*e7f0*/  @P0 LDG.E.U16 R82, desc[UR20][R4.64] ;  /* 0x0000001404520981 */ /* 0x000122000c1e1500 */
[----:B------:R-:W-:Y:S01]  /*e800*/  @!P6 IMAD.IADD R119, R119, 0x1, -R72 ;  /* 0x000000017777e824 */ /* 0x000fe200078e0a48 */
[----:B------:R-:W-:Y:S01]  /*e810*/  PRMT R80, RZ, 0x7610, R80 ;  /* 0x00007610ff507816 */ /* 0x000fe20000000050 */
[--C-:B------:R-:W-:Y:S01]  /*e820*/  @!P3 IMAD.IADD R150, R150, 0x1, -R72.reuse ;  /* 0x000000019696b824 */ /* 0x100fe200078e0a48 */
[----:B------:R-:W-:Y:S01]  /*e830*/  PRMT R79, RZ, 0x7610, R79 ;  /* 0x00007610ff4f7816 */ /* 0x000fe2000000004f */
[----:B------:R-:W-:Y:S01]  /*e840*/  @!P4 IMAD.IADD R139, R139, 0x1, -R72 ;  /* 0x000000018b8bc824 */ /* 0x000fe200078e0a48 */
[----:B------:R-:W-:Y:S01]  /*e850*/  ISETP.GT.U32.AND P4, PT, R72, R149, PT ;  /* 0x000000954800720c */ /* 0x000fe20003f84070 */
[----:B------:R-:W1:Y:S01]  /*e860*/  LDCU UR11, c[0x0][0x3b0] ;  /* 0x00007600ff0b77ac */ /* 0x000e620008000800 */
[----:B0-----:R-:W-:-:S04]  /*e870*/  LEA R4, P6, R138, R69, 0x1 ;  /* 0x000000458a047211 */ /* 0x001fc800078c08ff */
[----:B------:R-:W-:Y:S01]  /*e880*/  LEA.HI.X.SX32 R5, R138, R68, 0x1, P6 ;  /* 0x000000448a057211 */ /* 0x000fe200030f0eff */
[----:B------:R0:W-:Y:S04]  /*e890*/  STL [R1+0x310], R4 ;  /* 0x0003100401007387 */ /* 0x0001e80000100800 */
[----:B------:R0:W-:Y:S02]  /*e8a0*/  STL [R1+0x30c], R5 ;  /* 0x00030c0501007387 */ /* 0x0001e40000100800 */
[----:B------:R-:W-:Y:S01]  /*e8b0*/  @!P4 IMAD.IADD R149, R149, 0x1, -R72 ;  /* 0x000000019595c824 */ /* 0x000fe200078e0a48 */
[----:B------:R-:W-:Y:S01]  /*e8c0*/  ISETP.GT.U32.AND P4, PT, R72, R150, PT ;  /* 0x000000964800720c */ /* 0x000fe20003f84070 */
[----:B------:R0:W4:Y:S01]  /*e8d0*/  @P0 LDG.E.U16 R81, desc[UR20][R4.64] ;  /* 0x0000001404510981 */ /* 0x000122000c1e1500 */
[----:B--2---:R-:W-:-:S13]  /*e8e0*/  ISETP.GE.AND P5, PT, R43, RZ, PT ;  /* 0x000000ff2b00720c */ /* 0x004fda0003fa6270 */
[----:B------:R-:W-:-:S05]  /*e8f0*/  @!P5 IMAD.MOV R139, RZ, RZ, -R139 ;  /* 0x000000ffff8bd224 */ /* 0x000fca00078e0a8b */
[----:B------:R-:W-:-:S05]  /*e900*/  SEL R139, R75, R139, !P1 ;  /* 0x0000008b4b8b7207 */ /* 0x000fca0004800000 */
[----:B------:R-:W-:Y:S02]  /*e910*/  IMAD R139, R139, UR5, RZ ;  /* 0x000000058b8b7c24 */ /* 0x000fe4000f8e02ff */
[----:B------:R-:W-:Y:S01]  /*e920*/  @!P4 IMAD.IADD R150, R150, 0x1, -R72 ;  /* 0x000000019696c824 */ /* 0x000fe200078e0a48 */
[----:B---3--:R-:W-:Y:S01]  /*e930*/  ISETP.GE.AND P3, PT, R6, RZ, PT ;  /* 0x000000ff0600720c */ /* 0x008fe20003f66270 */
[----:B------:R-:W2:Y:S01]  /*e940*/  LDCU UR5, c[0x0][0x3b0] ;  /* 0x00007600ff0577ac */ /* 0x000ea20008000800 */
[----:B------:R-:W3:Y:S01]  /*e950*/  LDL R6, [R1+0x8fc] ;  /* 0x0008fc0001067983 */ /* 0x000ee20000100800 */
[----:B------:R-:W-:-:S10]  /*e960*/  LEA R43, P6, R139, R69, 0x1 ;  /* 0x000000458b2b7211 */ /* 0x000fd400078c08ff */
[----:B------:R-:W-:-:S05]  /*e970*/  @!P3 IMAD.MOV R119, RZ, RZ, -R119 ;  /* 0x000000ffff77b224 */ /* 0x000fca00078e0a77 */
[----:B------:R-:W-:Y:S02]  /*e980*/  SEL R119, R75, R119, !P1 ;  /* 0x000000774b777207 */ /* 0x000fe40004800000 */
[----:B------:R-:W-:-:S03]  /*e990*/  ISETP.GT.U32.AND P3, PT, R72, R149, PT ;  /* 0x000000954800720c */ /* 0x000fc60003f64070 */
[----:B------:R-:W-:Y:S01]  /*e9a0*/  IMAD R119, R119, UR7, RZ ;  /* 0x0000000777777c24 */ /* 0x000fe2000f8e02ff */
[----:B------:R-:W-:Y:S01]  /*e9b0*/  LEA.HI.X.SX32 R45, R139, R68, 0x1, P6 ;  /* 0x000000448b2d7211 */ /* 0x000fe200030f0eff */
[----:B------:R1:W-:Y:S01]  /*e9c0*/  STL [R1+0x348], R43 ;  /* 0x0003482b01007387 */ /* 0x0003e20000100800 */
[----:B0-----:R-:W-:Y:S01]  /*e9d0*/  @P0 IMAD.MOV.U32 R4, RZ, RZ, R43 ;  /* 0x000000ffff040224 */ /* 0x001fe200078e002b */
[----:B------:R-:W-:Y:S01]  /*e9e0*/  ISETP.GT.U32.AND P5, PT, R72, R140, PT ;  /* 0x0000008c4800720c */ /* 0x000fe20003fa4070 */
[----:B------:R-:W0:Y:S01]  /*e9f0*/  LDCU UR7, c[0x0][0x3b0] ;  /* 0x00007600ff0777ac */ /* 0x000e220008000800 */
[----:B------:R-:W-:Y:S01]  /*ea00*/  @P0 IMAD.MOV.U32 R5, RZ, RZ, R45 ;  /* 0x000000ffff050224 */ /* 0x000fe200078e002d */
[----:B------:R-:W-:Y:S03]  /*ea10*/  STL [R1+0x344], R45 ;  /* 0x0003442d01007387 */ /* 0x000fe60000100800 */
[----:B------:R-:W-:Y:S01]  /*ea20*/  @!P3 IMAD.IADD R149, R149, 0x1, -R72 ;  /* 0x000000019595b824 */ /* 0x000fe200078e0a48 */
[----:B------:R0:W3:Y:S01]  /*ea30*/  @P0 LDG.E.U16 R80, desc[UR20][R4.64] ;  /* 0x0000001404500981 */ /* 0x0000e2000c1e1500 */
[----:B----4-:R-:W-:-:S02]  /*ea40*/  ISETP.GE.AND P4, PT, R8, RZ, PT ;  /* 0x000000ff0800720c */ /* 0x010fc40003f86270 */
[----:B------:R-:W-:-:S04]  /*ea50*/  LEA R8, P6, R119, R69, 0x1 ;  /* 0x0000004577087211 */ /* 0x000fc800078c08ff */
[----:B-1----:R-:W-:Y:S01]  /*ea60*/  LEA.HI.X.SX32 R43, R119, R68, 0x1, P6 ;  /* 0x00000044772b7211 */ /* 0x002fe200030f0eff */
[----:B------:R1:W-:Y:S01]  /*ea70*/  STL [R1+0x380], R8 ;  /* 0x0003800801007387 */ /* 0x0003e20000100800 */
[----:B0-----:R-:W-:Y:S01]  /*ea80*/  @P0 IMAD.MOV.U32 R4, RZ, RZ, R8 ;  /* 0x000000ffff040224 */ /* 0x001fe200078e0008 */
[----:B------:R-:W-:Y:S02]  /*ea90*/  ISETP.GE.AND P3, PT, R44, RZ, PT ;  /* 0x000000ff2c00720c */ /* 0x000fe40003f66270 */
[----:B------:R-:W-:Y:S04]  /*eaa0*/  STL [R1+0x37c], R43 ;  /* 0x00037c2b01007387 */ /* 0x000fe80000100800 */
[----:B-1----:R-:W4:Y:S04]  /*eab0*/  LDL.LU R8, [R1+0x4] ;  /* 0x0000040001087983 */ /* 0x002f280000300800 */
[----:B------:R-:W4:Y:S04]  /*eac0*/  LDL R44, [R1+0x930] ;  /* 0x00093000012c7983 */ /* 0x000f280000100800 */
[----:B------:R-:W4:Y:S01]  /*ead0*/  LDL R45, [R1+0x960] ;  /* 0x00096000012d7983 */ /* 0x000f220000100800 */
[----:B------:R-:W-:Y:S01]  /*eae0*/  @!P5 IMAD.IADD R140, R140, 0x1, -R72 ;  /* 0x000000018c8cd824 */ /* 0x000fe200078e0a48 */
[----:B------:R-:W-:-:S04]  /*eaf0*/  ISETP.GT.U32.AND P5, PT, R72, R151, PT ;  /* 0x000000974800720c */ /* 0x000fc80003fa4070 */
[C---:B------:R-:W-:Y:S01]  /*eb00*/  ISETP.GT.U32.AND P6, PT, R72.reuse, R140, PT ;  /* 0x0000008c4800720c */ /* 0x040fe20003fc4070 */
[----:B------:R-:W-:Y:S02]  /*eb10*/  @!P4 IMAD.MOV R150, RZ, RZ, -R150 ;  /* 0x000000ffff96c224 */ /* 0x000fe400078e0a96 */
[----:B------:R-:W-:Y:S01]  /*eb20*/  @!P3 IMAD.MOV R149, RZ, RZ, -R149 ;  /* 0x000000ffff95b224 */ /* 0x000fe200078e0a95 */
[----:B------:R-:W-:-:S05]  /*eb30*/  ISETP.GT.U32.AND P3, PT, R72, R154, PT ;  /* 0x0000009a4800720c */ /* 0x000fca0003f64070 */
[--C-:B------:R-:W-:Y:S01]  /*eb40*/  @!P5 IMAD.IADD R151, R151, 0x1, -R72.reuse ;  /* 0x000000019797d824 */ /* 0x100fe200078e0a48 */
[----:B------:R-:W-:Y:S01]  /*eb50*/  ISETP.GE.AND P5, PT, R7, RZ, PT ;  /* 0x000000ff0700720c */ /* 0x000fe20003fa6270 */
[----:B------:R-:W-:Y:S01]  /*eb60*/  @P0 IMAD.MOV.U32 R5, RZ, RZ, R43 ;  /* 0x000000ffff050224 */ /* 0x000fe200078e002b */
[C---:B------:R-:W-:Y:S02]  /*eb70*/  SEL R150, R75.reuse, R150, !P1 ;  /* 0x000000964b967207 */ /* 0x040fe40004800000 */
[----:B------:R-:W-:Y:S01]  /*eb80*/  ISETP.GT.U32.AND P4, PT, R72, R151, PT ;  /* 0x000000974800720c */ /* 0x000fe20003f84070 */
[--C-:B------:R-:W-:Y:S01]  /*eb90*/  @!P6 IMAD.IADD R140, R140, 0x1, -R72.reuse ;  /* 0x000000018c8ce824 */ /* 0x100fe200078e0a48 */
[----:B------:R0:W4:Y:S01]  /*eba0*/  @P0 LDG.E.U16 R79, desc[UR20][R4.64] ;  /* 0x00000014044f0981 */ /* 0x000122000c1e1500 */
[----:B------:R-:W-:Y:S01]  /*ebb0*/  SEL R149, R75, R149, !P1 ;  /* 0x000000954b957207 */ /* 0x000fe20004800000 */
[----:B------:R-:W-:Y:S02]  /*ebc0*/  @!P3 IMAD.IADD R154, R154, 0x1, -R72 ;  /* 0x000000019a9ab824 */ /* 0x000fe400078e0a48 */
[----:B0-----:R-:W-:-:S03]  /*ebd0*/  IMAD R4, R150, UR4, RZ ;  /* 0x0000000496047c24 */ /* 0x001fc6000f8e02ff */
[----:B------:R-:W-:-:S04]  /*ebe0*/  @!P5 IMAD.MOV R140, RZ, RZ, -R140 ;  /* 0x000000ffff8cd224 */ /* 0x000fc800078e0a8c */
[----:B------:R-:W-:Y:S01]  /*ebf0*/  @!P4 IMAD.IADD R151, R151, 0x1, -R72 ;  /* 0x000000019797c824 */ /* 0x000fe200078e0a48 */
[----:B------:R-:W-:Y:S01]  /*ec00*/  LEA R150, P5, R4, R69, 0x1 ;  /* 0x0000004504967211 */ /* 0x000fe200078a08ff */
[----:B------:R-:W-:Y:S01]  /*ec10*/  IMAD R165, R149, UR4, RZ ;  /* 0x0000000495a57c24 */ /* 0x000fe2000f8e02ff */
[----:B------:R-:W-:Y:S02]  /*ec20*/  ISETP.GT.U32.AND P4, PT, R72, R152, PT ;  /* 0x000000984800720c */ /* 0x000fe40003f84070 */
[----:B------:R-:W-:Y:S01]  /*ec30*/  LEA.HI.X.SX32 R149, R4, R68, 0x1, P5 ;  /* 0x0000004404957211 */ /* 0x000fe200028f0eff */
[----:B------:R-:W-:Y:S01]  /*ec40*/  @P0 IMAD.MOV.U32 R4, RZ, RZ, R150 ;  /* 0x000000ffff040224 */ /* 0x000fe200078e0096 */
[----:B------:R-:W-:Y:S02]  /*ec50*/  PRMT R78, RZ, 0x7610, R78 ;  /* 0x00007610ff4e7816 */ /* 0x000fe4000000004e */
[----:B------:R-:W-:Y:S01]  /*ec60*/  SEL R140, R75, R140, !P1 ;  /* 0x0000008c4b8c7207 */ /* 0x000fe20004800000 */
[----:B------:R-:W-:-:S04]  /*ec70*/  @P0 IMAD.MOV.U32 R5, RZ, RZ, R149 ;  /* 0x000000ffff050224 */ /* 0x000fc800078e0095 */
[----:B--2---:R-:W-:Y:S01]  /*ec80*/  IMAD R140, R140, UR5, RZ ;  /* 0x000000058c8c7c24 */ /* 0x004fe2000f8e02ff */
[----:B------:R0:W2:Y:S01]  /*ec90*/  @P0 LDG.E.U16 R78, desc[UR20][R4.64] ;  /* 0x00000014044e0981 */ /* 0x0000a2000c1e1500 */
[----:B------:R-:W-:Y:S01]  /*eca0*/  @!P4 IMAD.IADD R152, R152, 0x1, -R72 ;  /* 0x000000019898c824 */ /* 0x000fe200078e0a48 */
[----:B---3--:R-:W-:Y:S01]  /*ecb0*/  ISETP.GE.AND P6, PT, R6, RZ, PT ;  /* 0x000000ff0600720c */ /* 0x008fe20003fc6270 */
[----:B------:R-:W1:Y:S01]  /*ecc0*/  LDCU UR5, c[0x0][0x3b0] ;  /* 0x00007600ff0577ac */ /* 0x000e620008000800 */
[----:B------:R-:W-:-:S11]  /*ecd0*/  LEA R6, P3, R165, R69, 0x1 ;  /* 0x00000045a5067211 */ /* 0x000fd600078608ff */
[----:B------:R-:W-:Y:S01]  /*ece0*/  @!P6 IMAD.MOV R151, RZ, RZ, -R151 ;  /* 0x000000ffff97e224 */ /* 0x000fe200078e0a97 */
[----:B------:R-:W-:-:S04]  /*ecf0*/  ISETP.GT.U32.AND P6, PT, R72, R154, PT ;  /* 0x0000009a4800720c */ /* 0x000fc80003fc4070 */
[----:B------:R-:W-:Y:S01]  /*ed00*/  SEL R151, R75, R151, !P1 ;  /* 0x000000974b977207 */ /* 0x000fe20004800000 */
[----:B------:R3:W-:Y:S01]  /*ed10*/  STL [R1], R6 ;  /* 0x0000000601007387 */ /* 0x0007e20000100800 */
[----:B0-----:R-:W-:-:S03]  /*ed20*/  @P0 IMAD.MOV.U32 R4, RZ, RZ, R6 ;  /* 0x000000ffff040224 */ /* 0x001fc600078e0006 */
[----:B------:R-:W-:Y:S01]  /*ed30*/  IMAD R151, R151, UR7, RZ ;  /* 0x0000000797977c24 */ /* 0x000fe2000f8e02ff */
[----:B------:R-:W-:Y:S01]  /*ed40*/  LEA R109, P4, R140, R69, 0x1 ;  /* 0x000000458c6d7211 */ /* 0x000fe200078808ff */
[----:B------:R-:W2:Y:S01]  /*ed50*/  LDL R7, [R1+0x98c] ;  /* 0x00098c0001077983 */ /* 0x000ea20000100800 */
[----:B------:R-:W-:Y:S01]  /*ed60*/  ISETP.GT.U32.AND P5, PT, R72, R155, PT ;  /* 0x0000009b4800720c */ /* 0x000fe20003fa4070 */
[----:B------:R-:W-:Y:S02]  /*ed70*/  @!P6 IMAD.IADD R154, R154, 0x1, -R72 ;  /* 0x000000019a9ae824 */ /* 0x000fe400078e0a48 */
[----:B---3--:R-:W3:Y:S01]  /*ed80*/  LDL R6, [R1+0x9c0] ;  /* 0x0009c00001067983 */ /* 0x008ee20000100800 */
[----:B------:R-:W-:Y:S01]  /*ed90*/  LEA R43, P6, R151, R69, 0x1 ;  /* 0x00000045972b7211 */ /* 0x000fe200078c08ff */
[----:B------:R-:W0:Y:S01]  /*eda0*/  LDCU UR7, c[0x0][0x3b0] ;  /* 0x00007600ff0777ac */ /* 0x000e220008000800 */
[----:B------:R-:W-:Y:S01]  /*edb0*/  LEA.HI.X.SX32 R110, R140, R68, 0x1, P4 ;  /* 0x000000448c6e7211 */ /* 0x000fe200020f0eff */
[----:B------:R0:W-:Y:S04]  /*edc0*/  STL [R1+0x40], R109 ;  /* 0x0000406d01007387 */ /* 0x0001e80000100800 */
[----:B------:R-:W-:Y:S04]  /*edd0*/  STL [R1+0x80], R43 ;  /* 0x0000802b01007387 */ /* 0x000fe80000100800 */
[----:B------:R-:W-:Y:S01]  /*ede0*/  STL [R1+0x3c], R110 ;  /* 0x00003c6e01007387 */ /* 0x000fe20000100800 */
[----:B----4-:R-:W-:-:S02]  /*edf0*/  ISETP.GE.AND P4, PT, R44, RZ, PT ;  /* 0x000000ff2c00720c */ /* 0x010fc40003f86270 */
[----:B------:R-:W-:Y:S02]  /*ee00*/  LEA.HI.X.SX32 R44, R151, R68, 0x1, P6 ;  /* 0x00000044972c7211 */ /* 0x000fe400030f0eff */
[----:B------:R-:W-:-:S03]  /*ee10*/  ISETP.GE.AND P6, PT, R45, RZ, PT ;  /* 0x000000ff2d00720c */ /* 0x000fc60003fc6270 */
[----:B------:R4:W-:Y:S04]  /*ee20*/  STL [R1+0x7c], R44 ;  /* 0x00007c2c01007387 */ /* 0x0009e80000100800 */
[----:B------:R-:W2:Y:S01]  /*ee30*/  LDL R45, [R1+0x9f0] ;  /* 0x0009f000012d7983 */ /* 0x000ea20000100800 */
[----:B------:R-:W-:Y:S02]  /*ee40*/  LEA.HI.X.SX32 R165, R165, R68, 0x1, P3 ;  /* 0x00000044a5a57211 */ /* 0x000fe400018f0eff */
[----:B------:R-:W-:Y:S01]  /*ee50*/  PRMT R77, RZ, 0x7610, R77 ;  /* 0x00007610ff4d7816 */ /* 0x000fe2000000004d */
[----:B------:R-:W-:Y:S01]  /*ee60*/  @!P5 IMAD.IADD R155, R155, 0x1, -R72 ;  /* 0x000000019b9bd824 */ /* 0x000fe200078e0a48 */
[C---:B------:R-:W-:Y:S01]  /*ee70*/  ISETP.GT.U32.AND P3, PT, R72.reuse, R8, PT ;  /* 0x000000084800720c */ /* 0x040fe20003f64070 */
[----:B------:R-:W-:Y:S01]  /*ee80*/  @P0 IMAD.MOV.U32 R5, RZ, RZ, R165 ;  /* 0x000000ffff050224 */ /* 0x000fe200078e00a5 */
[----:B------:R-:W-:Y:S01]  /*ee90*/  ISETP.GT.U32.AND P5, PT, R72, R152, PT ;  /* 0x000000984800720c */ /* 0x000fe20003fa4070 */
[----:B------:R-:W2:Y:S04]  /*eea0*/  LDL.LU R111, [R1+0x10] ;  /* 0x00001000016f7983 */ /* 0x000ea80000300800 */
[----:B------:R0:W2:Y:S02]  /*eeb0*/  @P0 LDG.E.U16 R77, desc[UR20][R4.64] ;  /* 0x00000014044d0981 */ /* 0x0000a4000c1e1500 */
[----:B0-----:R-:W-:-:S02]  /*eec0*/  @P0 IMAD.MOV.U32 R4, RZ, RZ, R109 ;  /* 0x000000ffff040224 */ /* 0x001fc400078e006d */
[----:B------:R-:W2:Y:S02]  /*eed0*/  LDL.LU R109, [R1+0xc] ;  /* 0x00000c00016d7983 */ /* 0x000ea40000300800 */
[--C-:B------:R-:W-:Y:S02]  /*eee0*/  @!P3 IMAD.IADD R8, R8, 0x1, -R72.reuse ;  /* 0x000000010808b824 */ /* 0x100fe400078e0a48 */
[----:B------:R-:W-:Y:S02]  /*eef0*/  @!P5 IMAD.IADD R152, R152, 0x1, -R72 ;  /* 0x000000019898d824 */ /* 0x000fe400078e0a48 */
[----:B------:R-:W-:Y:S01]  /*ef00*/  @!P4 IMAD.MOV R154, RZ, RZ, -R154 ;  /* 0x000000ffff9ac224 */ /* 0x000fe200078e0a9a */
[C---:B------:R-:W-:Y:S01]  /*ef10*/  ISETP.GT.U32.AND P3, PT, R72.reuse, R8, PT ;  /* 0x000000084800720c */ /* 0x040fe20003f64070 */
[----:B------:R-:W-:Y:S01]  /*ef20*/  @P0 IMAD.MOV.U32 R5, RZ, RZ, R110 ;  /* 0x000000ffff050224 */ /* 0x000fe200078e006e */
[----:B------:R-:W-:Y:S02]  /*ef30*/  PRMT R76, RZ, 0x7610, R76 ;  /* 0x00007610ff4c7816 */ /* 0x000fe4000000004c */
[C---:B------:R-:W-:Y:S01]  /*ef40*/  ISETP.GT.U32.AND P5, PT, R72.reuse, R155, PT ;  /* 0x0000009b4800720c */ /* 0x040fe20003fa4070 */
[----:B------:R-:W-:Y:S01]  /*ef50*/  @!P6 IMAD.MOV R152, RZ, RZ, -R152 ;  /* 0x000000ffff98e224 */ /* 0x000fe200078e0a98 */
[----:B------:R-:W-:-:S02]  /*ef60*/  ISETP.GT.U32.AND P4, PT, R72, R156, PT ;  /* 0x0000009c4800720c */ /* 0x000fc40003f84070 */
[C---:B------:R-:W-:Y:S01]  /*ef70*/  SEL R154, R75.reuse, R154, !P1 ;  /* 0x0000009a4b9a7207 */ /* 0x040fe20004800000 */
[----:B------:R0:W2:Y:S01]  /*ef80*/  @P0 LDG.E.U16 R76, desc[UR20][R4.64] ;  /* 0x00000014044c0981 */ /* 0x0000a2000c1e1500 */
[----:B------:R-:W-:Y:S02]  /*ef90*/  PRMT R74, RZ, 0x7610, R74 ;  /* 0x00007610ff4a7816 */ /* 0x000fe4000000004a */
[----:B------:R-:W-:Y:S01]  /*efa0*/  SEL R152, R75, R152, !P1 ;  /* 0x000000984b987207 */ /* 0x000fe20004800000 */
[----:B------:R-:W-:Y:S01]  /*efb0*/  IMAD R154, R154, UR11, RZ ;  /* 0x0000000b9a9a7c24 */ /* 0x000fe2000f8e02ff */
[----:B------:R-:W-:Y:S01]  /*efc0*/  PRMT R67, RZ, 0x7610, R67 ;  /* 0x00007610ff437816 */ /* 0x000fe20000000043 */
[----:B------:R-:W-:Y:S01]  /*efd0*/  @!P3 IMAD.IADD R8, R8, 0x1, -R72 ;  /* 0x000000010808b824 */ /* 0x000fe200078e0a48 */
[----:B------:R-:W-:Y:S01]  /*efe0*/  PRMT R66, RZ, 0x7610, R66 ;  /* 0x00007610ff427816 */ /* 0x000fe20000000042 */
[----:B0-----:R-:W-:Y:S01]  /*eff0*/  @P0 IMAD.MOV.U32 R4, RZ, RZ, R43 ;  /* 0x000000ffff040224 */ /* 0x001fe200078e002b */
[----:B------:R-:W-:Y:S01]  /*f000*/  PRMT R65, RZ, 0x7610, R65 ;  /* 0x00007610ff417816 */ /* 0x000fe20000000041 */
[----:B------:R-:W-:Y:S01]  /*f010*/  @P0 IMAD.MOV.U32 R5, RZ, RZ, R44 ;  /* 0x000000ffff050224 */ /* 0x000fe200078e002c */
[----:B------:R-:W-:Y:S01]  /*f020*/  PRMT R64, RZ, 0x7610, R64 ;  /* 0x00007610ff407816 */ /* 0x000fe20000000040 */
[----:B-1----:R-:W-:Y:S01]  /*f030*/  IMAD R152, R152, UR5, RZ ;  /* 0x0000000598987c24 */ /* 0x002fe2000f8e02ff */
[----:B----4-:R-:W4:Y:S01]  /*f040*/  LDL.LU R44, [R1+0x8] ;  /* 0x00000800012c7983 */ /* 0x010f220000300800 */
[--C-:B------:R-:W-:Y:S01]  /*f050*/  @!P5 IMAD.IADD R155, R155, 0x1, -R72.reuse ;  /* 0x000000019b9bd824 */ /* 0x100fe200078e0a48 */
[----:B------:R-:W0:Y:S02]  /*f060*/  LDCU UR5, c[0x0][0x3b0] ;  /* 0x00007600ff0577ac */ /* 0x000e240008000800 */
[----:B------:R1:W4:Y:S01]  /*f070*/  @P0 LDG.E.U16 R74, desc[UR20][R4.64] ;  /* 0x00000014044a0981 */ /* 0x000322000c1e1500 */
[----:B------:R-:W-:Y:S01]  /*f080*/  @!P4 IMAD.IADD R156, R156, 0x1, -R72 ;  /* 0x000000019c9cc824 */ /* 0x000fe200078e0a48 */
[----:B------:R-:W-:Y:S01]  /*f090*/  PRMT R63, RZ, 0x7610, R63 ;  /* 0x00007610ff3f7816 */ /* 0x000fe2000000003f */
[----:B------:R-:W0:Y:S01]  /*f0a0*/  LDCU UR11, c[0x0][0x3b0] ;  /* 0x00007600ff0b77ac */ /* 0x000e220008000800 */
[----:B-1----:R-:W-:-:S04]  /*f0b0*/  LEA R4, P3, R154, R69, 0x1 ;  /* 0x000000459a047211 */ /* 0x002fc800078608ff */
[----:B------:R-:W-:Y:S01]  /*f0c0*/  LEA.HI.X.SX32 R5, R154, R68, 0x1, P3 ;  /* 0x000000449a057211 */ /* 0x000fe200018f0eff */
[----:B------:R-:W-:Y:S04]  /*f0d0*/  STL [R1+0x4], R8 ;  /* 0x0000040801007387 */ /* 0x000fe80000100800 */
[----:B------:R1:W-:Y:S04]  /*f0e0*/  STL [R1+0xc0], R4 ;  /* 0x0000c00401007387 */ /* 0x0003e80000100800 */
[----:B------:R1:W4:Y:S02]  /*f0f0*/  @P0 LDG.E.U16 R67, desc[UR20][R4.64] ;  /* 0x0000001404430981 */ /* 0x000324000c1e1500 */
[----:B-1----:R-:W-:Y:S01]  /*f100*/  IMAD.MOV.U32 R4, RZ, RZ, R8 ;  /* 0x000000ffff047224 */ /* 0x002fe200078e0008 */
[----:B---3--:R-:W-:-:S02]  /*f110*/  ISETP.GE.AND P5, PT, R6, RZ, PT ;  /* 0x000000ff0600720c */ /* 0x008fc40003fa6270 */
[C---:B------:R-:W-:Y:S02]  /*f120*/  LEA R6, P4, R152.reuse, R69, 0x1 ;  /* 0x0000004598067211 */ /* 0x040fe400078808ff */
[----:B--2---:R-:W-:Y:S02]  /*f130*/  ISETP.GE.AND P6, PT, R7, RZ, PT ;  /* 0x000000ff0700720c */ /* 0x004fe40003fc6270 */
[----:B------:R-:W-:Y:S01]  /*f140*/  LEA.HI.X.SX32 R7, R152, R68, 0x1, P4 ;  /* 0x0000004498077211 */ /* 0x000fe200020f0eff */
[----:B------:R1:W-:Y:S04]  /*f150*/  STL [R1+0x100], R6 ;  /* 0x0001000601007387 */ /* 0x0003e80000100800 */
[----:B------:R2:W-:Y:S02]  /*f160*/  STL [R1+0xbc], R5 ;  /* 0x0000bc0501007387 */ /* 0x0005e40000100800 */
[----:B------:R-:W-:-:S02]  /*f170*/  @!P5 IMAD.MOV R4, RZ, RZ, -R4 ;  /* 0x000000ffff04d224 */ /* 0x000fc400078e0a04 */
[----:B------:R3:W-:Y:S04]  /*f180*/  STL [R1+0xfc], R7 ;  /* 0x0000fc0701007387 */ /* 0x0007e80000100800 */
[----:B------:R-:W4:Y:S04]  /*f190*/  LDL R8, [R1+0xa10] ;  /* 0x000a100001087983 */ /* 0x000f280000100800 */
[----:B------:R-:W4:Y:S01]  /*f1a0*/  LDL.LU R43, [R1+0x14] ;  /* 0x00001400012b7983 */ /* 0x000f220000300800 */
[----:B------:R-:W-:Y:S01]  /*f1b0*/  @!P6 IMAD.MOV R155, RZ, RZ, -R155 ;  /* 0x000000ffff9be224 */ /* 0x000fe200078e0a9b */
[----:B------:R-:W-:-:S02]  /*f1c0*/  ISETP.GT.U32.AND P3, PT, R72, R156, PT ;  /* 0x0000009c4800720c */ /* 0x000fc40003f64070 */
[----:B------:R1:W4:Y:S01]  /*f1d0*/  @P0 LDG.E.U16 R66, desc[UR20][R6.64] ;  /* 0x0000001406420981 */ /* 0x000322000c1e1500 */
[----:B------:R-:W-:-:S03]  /*f1e0*/  ISETP.GE.AND P5, PT, R45, RZ, PT ;  /* 0x000000ff2d00720c */ /* 0x000fc60003fa6270 */
[----:B------:R-:W4:Y:S04]  /*f1f0*/  LDL R110, [R1+0x988] ;  /* 0x00098800016e7983 */ /* 0x000f280000100800 */
[----:B------:R-:W4:Y:S01]  /*f200*/  LDL R45, [R1+0x9d0] ;  /* 0x0009d000012d7983 */ /* 0x000f220000100800 */
[C---:B------:R-:W-:Y:S02]  /*f210*/  SEL R155, R75.reuse, R155, !P1 ;  /* 0x0000009b4b9b7207 */ /* 0x040fe40004800000 */
[C---:B------:R-:W-:Y:S02]  /*f220*/  ISETP.GT.U32.AND P6, PT, R72.reuse, R111, PT ;  /* 0x0000006f4800720c */ /* 0x040fe40003fc4070 */
[----:B------:R-:W-:Y:S01]  /*f230*/  SEL R4, R75, R4, !P1 ;  /* 0x000000044b047207 */ /* 0x000fe20004800000 */
[----:B------:R-:W-:Y:S01]  /*f240*/  IMAD R155, R155, UR7, RZ ;  /* 0x000000079b9b7c24 */ /* 0x000fe2000f8e02ff */
[----:B------:R-:W0:Y:S01]  /*f250*/  LDCU UR7, c[0x0][0x3b0] ;  /* 0x00007600ff0777ac */ /* 0x000e220008000800 */
[----:B------:R-:W-:Y:S01]  /*f260*/  ISETP.GT.U32.AND P4, PT, R72, R109, PT ;  /* 0x0000006d4800720c */ /* 0x000fe20003f84070 */
[----:B------:R-:W-:-:S02]  /*f270*/  @!P3 IMAD.IADD R156, R156, 0x1, -R72 ;  /* 0x000000019c9cb824 */ /* 0x000fc400078e0a48 */
[----:B------:R-:W-:Y:S01]  /*f280*/  IMAD R4, R4, UR12, RZ ;  /* 0x0000000c04047c24 */ /* 0x000fe2000f8e02ff */
[----:B------:R-:W-:Y:S01]  /*f290*/  PRMT R62, RZ, 0x7610, R62 ;  /* 0x00007610ff3e7816 */ /* 0x000fe2000000003e */
[----:B------:R-:W-:Y:S01]  /*f2a0*/  @!P5 IMAD.MOV R156, RZ, RZ, -R156 ;  /* 0x000000ffff9cd224 */ /* 0x000fe200078e0a9c */
[----:B------:R-:W-:Y:S02]  /*f2b0*/  PRMT R61, RZ, 0x7610, R61 ;  /* 0x00007610ff3d7816 */ /* 0x000fe4000000003d */
[--C-:B------:R-:W-:Y:S01]  /*f2c0*/  @!P6 IMAD.IADD R111, R111, 0x1, -R72.reuse ;  /* 0x000000016f6fe824 */ /* 0x100fe200078e0a48 */
[-C--:B-1----:R-:W-:Y:S01]  /*f2d0*/  LEA R6, P5, R4, R69.reuse, 0x1 ;  /* 0x0000004504067211 */ /* 0x082fe200078a08ff */
[----:B------:R-:W1:Y:S03]  /*f2e0*/  LDCU UR12, c[0x0][0x3b0] ;  /* 0x00007600ff0c77ac */ /* 0x000e660008000800 */
[----:B------:R-:W-:Y:S01]  /*f2f0*/  @!P4 IMAD.IADD R109, R109, 0x1, -R72 ;  /* 0x000000016d6dc824 */ /* 0x000fe200078e0a48 */
[----:B--2---:R-:W-:-:S04]  /*f300*/  LEA R5, P4, R155, R69, 0x1 ;  /* 0x000000459b057211 */ /* 0x004fc800078808ff */
[-C--:B------:R-:W-:Y:S01]  /*f310*/  LEA.HI.X.SX32 R112, R155, R68.reuse, 0x1, P4 ;  /* 0x000000449b707211 */ /* 0x080fe200020f0eff */
[----:B------:R2:W-:Y:S01]  /*f320*/  STL [R1+0x160], R5 ;  /* 0x0001600501007387 */ /* 0x0005e20000100800 */
[----:B------:R-:W-:Y:S02]  /*f330*/  ISETP.GT.U32.AND P6, PT, R72, R109, PT ;  /* 0x0000006d4800720c */ /* 0x000fe40003fc4070 */
[----:B---3--:R-:W-:Y:S01]  /*f340*/  LEA.HI.X.SX32 R7, R4, R68, 0x1, P5 ;  /* 0x0000004404077211 */ /* 0x008fe200028f0eff */
[----:B------:R-:W-:Y:S01]  /*f350*/  @P0 IMAD.MOV.U32 R4, RZ, RZ, R5 ;  /* 0x000000ffff040224 */ /* 0x000fe200078e0005 */
[----:B------:R-:W-:Y:S01]  /*f360*/  SEL R156, R75, R156, !P1 ;  /* 0x0000009c4b9c7207 */ /* 0x000fe20004800000 */
[----:B--2---:R-:W-:Y:S01]  /*f370*/  @P0 IMAD.MOV.U32 R5, RZ, RZ, R112 ;  /* 0x000000ffff050224 */ /* 0x004fe200078e0070 */
[----:B----4-:R-:W-:-:S03]  /*f380*/  ISETP.GT.U32.AND P4, PT, R72, R44, PT ;  /* 0x0000002c4800720c */ /* 0x010fc60003f84070 */
[----:B0-----:R-:W-:Y:S01]  /*f390*/  IMAD R156, R156, UR5, RZ ;  /* 0x000000059c9c7c24 */ /* 0x001fe2000f8e02ff */
[----:B------:R-:W-:Y:S03]  /*f3a0*/  STL [R1+0x1a0], R6 ;  /* 0x0001a00601007387 */ /* 0x000fe60000100800 */
[----:B------:R-:W-:Y:S01]  /*f3b0*/  @!P6 IMAD.IADD R109, R109, 0x1, -R72 ;  /* 0x000000016d6de824 */ /* 0x000fe200078e0a48 */
[----:B------:R-:W-:Y:S01]  /*f3c0*/  ISETP.GT.U32.AND P3, PT, R72, R111, PT ;  /* 0x0000006f4800720c */ /* 0x000fe20003f64070 */
[----:B------:R-:W0:Y:S01]  /*f3d0*/  LDCU UR5, c[0x0][0x3b0] ;  /* 0x00007600ff0577ac */ /* 0x000e220008000800 */
[----:B------:R2:W3:Y:S02]  /*f3e0*/  @P0 LDG.E.U16 R65, desc[UR20][R4.64] ;  /* 0x0000001404410981 */ /* 0x0004e4000c1e1500 */
[----:B--2---:R-:W-:Y:S02]  /*f3f0*/  @P0 IMAD.MOV.U32 R4, RZ, RZ, R6 ;  /* 0x000000ffff040224 */ /* 0x004fe400078e0006 */
[----:B------:R-:W-:Y:S01]  /*f400*/  @P0 IMAD.MOV.U32 R5, RZ, RZ, R7 ;  /* 0x000000ffff050224 */ /* 0x000fe200078e0007 */
[----:B------:R2:W-:Y:S04]  /*f410*/  STL [R1+0x15c], R112 ;  /* 0x00015c7001007387 */ /* 0x0005e80000100800 */
[----:B------:R4:W3:Y:S01]  /*f420*/  @P0 LDG.E.U16 R64, desc[UR20][R4.64] ;  /* 0x0000001404400981 */ /* 0x0008e2000c1e1500 */
[----:B------:R-:W-:-:S03]  /*f430*/  @!P4 IMAD.IADD R44, R44, 0x1, -R72 ;  /* 0x000000012c2cc824 */ /* 0x000fc600078e0a48 */
[----:B------:R0:W-:Y:S04]  /*f440*/  STL [R1+0x19c], R7 ;  /* 0x00019c0701007387 */ /* 0x0001e80000100800 */
[----:B--2---:R-:W2:Y:S01]  /*f450*/  LDL.LU R112, [R1+0x44] ;  /* 0x0000440001707983 */ /* 0x004ea20000300800 */
[----:B----4-:R-:W-:Y:S02]  /*f460*/  LEA R4, P6, R156, R69, 0x1 ;  /* 0x000000459c047211 */ /* 0x010fe400078c08ff */
[----:B------:R-:W-:Y:S02]  /*f470*/  ISETP.GE.AND P5, PT, R8, RZ, PT ;  /* 0x000000ff0800720c */ /* 0x000fe40003fa6270 */
[----:B------:R-:W4:Y:S04]  /*f480*/  LDL.LU R8, [R1+0x18] ;  /* 0x0000180001087983 */ /* 0x000f280000300800 */
[----:B------:R-:W-:Y:S01]  /*f490*/  STL [R1+0x1e0], R4 ;  /* 0x0001e00401007387 */ /* 0x000fe20000100800 */
[----:B------:R-:W-:-:S03]  /*f4a0*/  ISETP.GE.AND P4, PT, R45, RZ, PT ;  /* 0x000000ff2d00720c */ /* 0x000fc60003f86270 */
[----:B------:R-:W3:Y:S01]  /*f4b0*/  LDL R45, [R1+0x944] ;  /* 0x00094400012d7983 */ /* 0x000ee20000100800 */
[----:B------:R-:W-:Y:S01]  /*f4c0*/  @!P3 IMAD.IADD R111, R111, 0x1, -R72 ;  /* 0x000000016f6fb824 */ /* 0x000fe200078e0a48 */
[----:B------:R-:W-:Y:S02]  /*f4d0*/  ISETP.GT.U32.AND P3, PT, R72, R43, PT ;  /* 0x0000002b4800720c */ /* 0x000fe40003f64070 */
[----:B------:R-:W-:Y:S01]  /*f4e0*/  LEA.HI.X.SX32 R6, R156, R68, 0x1, P6 ;  /* 0x000000449c067211 */ /* 0x000fe200030f0eff */
[----:B------:R-:W-:Y:S01]  /*f4f0*/  IMAD.MOV.U32 R5, RZ, RZ, R111 ;  /* 0x000000ffff057224 */ /* 0x000fe200078e006f */
[----:B------:R-:W-:-:S03]  /*f500*/  ISETP.GT.U32.AND P6, PT, R72, R44, PT ;  /* 0x0000002c4800720c */ /* 0x000fc60003fc4070 */
[----:B------:R1:W-:Y:S01]  /*f510*/  STL [R1+0x1dc], R6 ;  /* 0x0001dc0601007387 */ /* 0x0003e20000100800 */
[----:B0-----:R-:W-:Y:S02]  /*f520*/  @P0 IMAD.MOV.U32 R7, RZ, RZ, R6 ;  /* 0x000000ffff070224 */ /* 0x001fe400078e0006 */
[----:B------:R-:W-:-:S03]  /*f530*/  @!P5 IMAD.MOV R5, RZ, RZ, -R5 ;  /* 0x000000ffff05d224 */ /* 0x000fc600078e0a05 */
[----:B------:R-:W-:Y:S02]  /*f540*/  @!P3 IMAD.IADD R43, R43, 0x1, -R72 ;  /* 0x000000012b2bb824 */ /* 0x000fe400078e0a48 */
[----:B-1----:R-:W-:Y:S02]  /*f550*/  @P0 IMAD.MOV.U32 R6, RZ, RZ, R4 ;  /* 0x000000ffff060224 */ /* 0x002fe400078e0004 */
[----:B------:R-:W-:Y:S01]  /*f560*/  IMAD.MOV.U32 R4, RZ, RZ, R109 ;  /* 0x000000ffff047224 */ /* 0x000fe200078e006d */
[----:B------:R-:W-:Y:S01]  /*f570*/  ISETP.GT.U32.AND P3, PT, R72, R43, PT ;  /* 0x0000002b4800720c */ /* 0x000fe20003f64070 */
[----:B------:R-:W-:Y:S01]  /*f580*/  @!P6 IMAD.IADD R44, R44, 0x1, -R72 ;  /* 0x000000012c2ce824 */ /* 0x000fe200078e0a48 */
[----:B------:R0:W4:Y:S01]  /*f590*/  @P0 LDG.E.U16 R63, desc[UR20][R6.64] ;  /* 0x00000014063f0981 */ /* 0x000122000c1e1500 */
[----:B------:R-:W-:Y:S01]  /*f5a0*/  @!P4 IMAD.MOV R4, RZ, RZ, -R4 ;  /* 0x000000ffff04c224 */ /* 0x000fe200078e0a04 */
[----:B------:R-:W-:Y:S02]  /*f5b0*/  ISETP.GE.AND P5, PT, R110, RZ, PT ;  /* 0x000000ff6e00720c */ /* 0x000fe40003fa6270 */
[----:B------:R-:W4:Y:S01]  /*f5c0*/  LDL.LU R109, [R1+0x48] ;  /* 0x00004800016d7983 */ /* 0x000f220000300800 */
[----:B0-----:R-:W-:-:S02]  /*f5d0*/  SEL R6, R75, R5, !P1 ;  /* 0x000000054b067207 */ /* 0x001fc40004800000 */
[----:B------:R-:W-:-:S03]  /*f5e0*/  SEL R5, R75, R4, !P1 ;  /* 0x000000044b057207 */ /* 0x000fc60004800000 */
[----:B------:R-:W-:Y:S01]  /*f5f0*/  IMAD R6, R6, UR5, RZ ;  /* 0x0000000506067c24 */ /* 0x000fe2000f8e02ff */
[----:B------:R0:W-:Y:S01]  /*f600*/  STL [R1+0x8], R44 ;  /* 0x0000082c01007387 */ /* 0x0001e20000100800 */
[----:B------:R-:W-:Y:S01]  /*f610*/  IMAD R5, R5, UR7, RZ ;  /* 0x0000000705057c24 */ /* 0x000fe2000f8e02ff */
[----:B------:R-:W1:Y:S01]  /*f620*/  LDCU UR5, c[0x0][0x3b0] ;  /* 0x00007600ff0577ac */ /* 0x000e620008000800 */
[----:B------:R-:W-:Y:S02]  /*f630*/  IMAD.MOV.U32 R4, RZ, RZ, R44 ;  /* 0x000000ffff047224 */ /* 0x000fe400078e002c */
[----:B------:R-:W-:Y:S01]  /*f640*/  @!P3 IMAD.IADD R43, R43, 0x1, -R72 ;  /* 0x000000012b2bb824 */ /* 0x000fe200078e0a48 */
[-C--:B------:R-:W-:Y:S01]  /*f650*/  LEA R7, P3, R5, R69.reuse, 0x1 ;  /* 0x0000004505077211 */ /* 0x080fe200078608ff */
[----:B------:R-:W-:Y:S01]  /*f660*/  @!P5 IMAD.MOV R4, RZ, RZ, -R4 ;  /* 0x000000ffff04d224 */ /* 0x000fe200078e0a04 */
[----:B------:R-:W-:Y:S01]  /*f670*/  PRMT R60, RZ, 0x7610, R60 ;  /* 0x00007610ff3c7816 */ /* 0x000fe2000000003c */
[----:B------:R-:W1:Y:S01]  /*f680*/  LDCU UR7, c[0x0][0x3b0] ;  /* 0x00007600ff0777ac */ /* 0x000e620008000800 */
[----:B0-----:R-:W-:-:S04]  /*f690*/  LEA R44, P6, R6, R69, 0x1 ;  /* 0x00000045062c7211 */ /* 0x001fc800078c08ff */
[----:B------:R-:W-:Y:S01]  /*f6a0*/  LEA.HI.X.SX32 R110, R6, R68, 0x1, P6 ;  /* 0x00000044066e7211 */ /* 0x000fe200030f0eff */
[----:B------:R0:W-:Y:S01]  /*f6b0*/  STL [R1+0x220], R44 ;  /* 0x0002202c01007387 */ /* 0x0001e20000100800 */
[----:B------:R-:W-:Y:S01]  /*f6c0*/  SEL R6, R75, R4, !P1 ;  /* 0x000000044b067207 */ /* 0x000fe20004800000 */
[----:B------:R-:W-:Y:S02]  /*f6d0*/  @P0 IMAD.MOV.U32 R4, RZ, RZ, R44 ;  /* 0x000000ffff040224 */ /* 0x000fe400078e002c */
[----:B------:R-:W-:Y:S04]  /*f6e0*/  STL [R1+0x14], R43 ;  /* 0x0000142b01007387 */ /* 0x000fe80000100800 */
[----:B------:R1:W-:Y:S04]  /*f6f0*/  STL [R1+0x260], R7 ;  /* 0x0002600701007387 */ /* 0x0003e80000100800 */
[----:B------:R-:W-:Y:S04]  /*f700*/  STL [R1+0x21c], R110 ;  /* 0x00021c6e01007387 */ /* 0x000fe80000100800 */
[----:B0-----:R-:W4:Y:S01]  /*f710*/  LDL R44, [R1+0x8a8] ;  /* 0x0008a800012c7983 */ /* 0x001f220000100800 */
[----:B--2---:R-:W-:Y:S01]  /*f720*/  ISETP.GT.U32.AND P4, PT, R72, R112, PT ;  /* 0x000000704800720c */ /* 0x004fe20003f84070 */
[----:B------:R-:W-:-:S02]  /*f730*/  IMAD R6, R6, UR11, RZ ;  /* 0x0000000b06067c24 */ /* 0x000fc4000f8e02ff */
[----:B------:R-:W2:Y:S01]  /*f740*/  LDL R111, [R1+0x8f8] ;  /* 0x0008f800016f7983 */ /* 0x000ea20000100800 */
[----:B------:R-:W-:Y:S01]  /*f750*/  PRMT R59, RZ, 0x7610, R59 ;  /* 0x00007610ff3b7816 */ /* 0x000fe2000000003b */
[----:B------:R-:W0:Y:S08]  /*f760*/  LDCU UR11, c[0x0][0x3b0] ;  /* 0x00007600ff0b77ac */ /* 0x000e300008000800 */
[----:B------:R-:W-:Y:S01]  /*f770*/  @!P4 IMAD.IADD R112, R112, 0x1, -R72 ;  /* 0x000000017070c824 */ /* 0x000fe200078e0a48 */
[----:B---3--:R-:W-:-:S02]  /*f780*/  ISETP.GE.AND P5, PT, R45, RZ, PT ;  /* 0x000000ff2d00720c */ /* 0x008fc40003fa6270 */
[----:B------:R-:W-:Y:S01]  /*f790*/  LEA.HI.X.SX32 R45, R5, R68, 0x1, P3 ;  /* 0x00000044052d7211 */ /* 0x000fe200018f0eff */
[----:B------:R-:W-:-:S05]  /*f7a0*/  @P0 IMAD.MOV.U32 R5, RZ, RZ, R110 ;  /* 0x000000ffff050224 */ /* 0x000fca00078e006e */
[----:B------:R3:W2:Y:S02]  /*f7b0*/  @P0 LDG.E.U16 R62, desc[UR20][R4.64] ;  /* 0x00000014043e0981 */ /* 0x0006a4000c1e1500 */
[----:B---3--:R-:W-:Y:S02]  /*f7c0*/  @P0 IMAD.MOV.U32 R4, RZ, RZ, R7 ;  /* 0x000000ffff040224 */ /* 0x008fe400078e0007 */
[----:B------:R-:W-:-:S05]  /*f7d0*/  @P0 IMAD.MOV.U32 R5, RZ, RZ, R45 ;  /* 0x000000ffff050224 */ /* 0x000fca00078e002d */
[----:B------:R3:W2:Y:S04]  /*f7e0*/  @P0 LDG.E.U16 R61, desc[UR20][R4.64] ;  /* 0x00000014043d0981 */ /* 0x0006a8000c1e1500 */
[----:B------:R0:W-:Y:S01]  /*f7f0*/  STL [R1+0x25c], R45 ;  /* 0x00025c2d01007387 */ /* 0x0001e20000100800 */
[----:B---3--:R-:W-:-:S04]  /*f800*/  LEA R5, P4, R6, R69, 0x1 ;  /* 0x0000004506057211 */ /* 0x008fc800078808ff */
[----:B-1----:R-:W-:Y:S01]  /*f810*/  LEA.HI.X.SX32 R7, R6, R68, 0x1, P4 ;  /* 0x0000004406077211 */ /* 0x002fe200020f0eff */
[----:B0-----:R-:W3:Y:S01]  /*f820*/  LDL.LU R45, [R1+0x4c] ;  /* 0x00004c00012d7983 */ /* 0x001ee20000300800 */
[----:B------:R-:W-:-:S03]  /*f830*/  IMAD.MOV.U32 R4, RZ, RZ, R43 ;  /* 0x000000ffff047224 */ /* 0x000fc600078e002b */
[----:B------:R-:W3:Y:S04]  /*f840*/  LDL R110, [R1+0x858] ;  /* 0x00085800016e7983 */ /* 0x000ee80000100800 */
[----:B------:R0:W-:Y:S04]  /*f850*/  STL [R1+0x2a0], R5 ;  /* 0x0002a00501007387 */ /* 0x0001e80000100800 */
[----:B------:R1:W-:Y:S04]  /*f860*/  STL [R1+0x29c], R7 ;  /* 0x00029c0701007387 */ /* 0x0003e80000100800 */
[----:B------:R-:W3:Y:S01]  /*f870*/  LDL R43, [R1+0x86c] ;  /* 0x00086c00012b7983 */ /* 0x000ee20000100800 */
[C---:B----4-:R-:W-:Y:S01]  /*f880*/  ISETP.GT.U32.AND P6, PT, R72.reuse, R8, PT ;  /* 0x000000084800720c */ /* 0x050fe20003fc4070 */
[----:B------:R-:W-:Y:S01]  /*f890*/  @!P5 IMAD.MOV R4, RZ, RZ, -R4 ;  /* 0x000000ffff04d224 */ /* 0x000fe200078e0a04 */
[----:B------:R-:W-:-:S04]  /*f8a0*/  ISETP.GT.U32.AND P5, PT, R72, R132, PT ;  /* 0x000000844800720c */ /* 0x000fc80003fa4070 */
[----:B------:R-:W-:-:S07]  /*f8b0*/  SEL R6, R75, R4, !P1 ;  /* 0x000000044b067207 */ /* 0x000fce0004800000 */
[--C-:B------:R-:W-:Y:S01]  /*f8c0*/  @!P6 IMAD.IADD R8, R8, 0x1, -R72.reuse ;  /* 0x000000010808e824 */ /* 0x100fe200078e0a48 */
[C---:B------:R-:W-:Y:S01]  /*f8d0*/  ISETP.GT.U32.AND P6, PT, R72.reuse, R112, PT ;  /* 0x000000704800720c */ /* 0x040fe20003fc4070 */
[----:B------:R-:W-:Y:S02]  /*f8e0*/  @P0 IMAD.MOV.U32 R4, RZ, RZ, R5 ;  /* 0x000000ffff040224 */ /* 0x000fe400078e0005 */
[----:B0-----:R-:W-:Y:S01]  /*f8f0*/  @P0 IMAD.MOV.U32 R5, RZ, RZ, R7 ;  /* 0x000000ffff050224 */ /* 0x001fe200078e0007 */
[----:B------:R-:W-:Y:S01]  /*f900*/  ISETP.GT.U32.AND P4, PT, R72, R8, PT ;  /* 0x000000084800720c */ /* 0x000fe20003f84070 */
[----:B------:R-:W-:Y:S01]  /*f910*/  IMAD R6, R6, UR5, RZ ;  /* 0x0000000506067c24 */ /* 0x000fe2000f8e02ff */
[----:B------:R-:W-:Y:S01]  /*f920*/  ISETP.GT.U32.AND P3, PT, R72, R109, PT ;  /* 0x0000006d4800720c */ /* 0x000fe20003f64070 */
[--C-:B------:R-:W-:Y:S01]  /*f930*/  @!P5 IMAD.IADD R132, R132, 0x1, -R72.reuse ;  /* 0x000000018484d824 */ /* 0x100fe200078e0a48 */
[----:B------:R0:W4:Y:S05]  /*f940*/  @P0 LDG.E.U16 R60, desc[UR20][R4.64] ;  /* 0x00000014043c0981 */ /* 0x00012a000c1e1500 */
[----:B------:R-:W-:Y:S01]  /*f950*/  @!P6 IMAD.IADD R112, R112, 0x1, -R72 ;  /* 0x000000017070e824 */ /* 0x000fe200078e0a48 */
[----:B------:R-:W2:Y:S01]  /*f960*/  LDCU UR5, c[0x0][0x3b0] ;  /* 0x00007600ff0577ac */ /* 0x000ea20008000800 */
[----:B0-----:R-:W-:-:S02]  /*f970*/  LEA R4, P6, R6, R69, 0x1 ;  /* 0x0000004506047211 */ /* 0x001fc400078c08ff */
[----:B------:R-:W-:Y:S01]  /*f980*/  @!P4 IMAD.IADD R8, R8, 0x1, -R72 ;  /* 0x000000010808c824 */ /* 0x000fe200078e0a48 */
[----:B------:R-:W-:Y:S02]  /*f990*/  ISETP.GE.AND P5, PT, R44, RZ, PT ;  /* 0x000000ff2c00720c */ /* 0x000fe40003fa6270 */
[----:B------:R-:W-:Y:S01]  /*f9a0*/  LEA.HI.X.SX32 R6, R6, R68, 0x1, P6 ;  /* 0x0000004406067211 */ /* 0x000fe200030f0eff */
[----:B------:R-:W4:Y:S04]  /*f9b0*/  LDL.LU R44, [R1+0x50] ;  /* 0x00005000012c7983 */ /* 0x000f280000300800 */
[----:B------:R-:W-:Y:S01]  /*f9c0*/  STL [R1+0x2e0], R4 ;  /* 0x0002e00401007387 */ /* 0x000fe20000100800 */
[----:B-1----:R-:W-:-:S03]  /*f9d0*/  @P0 IMAD.MOV.U32 R7, RZ, RZ, R6 ;  /* 0x000000ffff070224 */ /* 0x002fc600078e0006 */
[----:B------:R0:W-:Y:S04]  /*f9e0*/  STL [R1+0x2dc], R6 ;  /* 0x0002dc0601007387 */ /* 0x0001e80000100800 */
[----:B------:R1:W-:Y:S01]  /*f9f0*/  STL [R1+0x18], R8 ;  /* 0x0000180801007387 */ /* 0x0003e20000100800 */
[----:B0-----:R-:W-:Y:S02]  /*fa00*/  @P0 IMAD.MOV.U32 R6, RZ, RZ, R4 ;  /* 0x000000ffff060224 */ /* 0x001fe400078e0004 */
[----:B------:R-:W-:Y:S02]  /*fa10*/  IMAD.MOV.U32 R4, RZ, RZ, R8 ;  /* 0x000000ffff047224 */ /* 0x000fe400078e0008 */
[----:B-1----:R-:W4:Y:S01]  /*fa20*/  LDL R8, [R1+0x8a4] ;  /* 0x0008a40001087983 */ /* 0x002f220000100800 */
[----:B------:R-:W-:Y:S01]  /*fa30*/  @!P3 IMAD.IADD R109, R109, 0x1, -R72 ;  /* 0x000000016d6db824 */ /* 0x000fe200078e0a48 */
[----:B--2---:R-:W-:-:S02]  /*fa40*/  ISETP.GE.AND P3, PT, R111, RZ, PT ;  /* 0x000000ff6f00720c */ /* 0x004fc40003f66270 */
[----:B------:R-:W-:Y:S01]  /*fa50*/  ISETP.GT.U32.AND P4, PT, R72, R132, PT ;  /* 0x000000844800720c */ /* 0x000fe20003f84070 */
[----:B------:R-:W2:Y:S01]  /*fa60*/  LDL.LU R111, [R1+0x58] ;  /* 0x00005800016f7983 */ /* 0x000ea20000300800 */
[----:B------:R-:W-:-:S03]  /*fa70*/  IMAD.MOV.U32 R5, RZ, RZ, R112 ;  /* 0x000000ffff057224 */ /* 0x000fc600078e0070 */
[----:B------:R0:W2:Y:S08]  /*fa80*/  @P0 LDG.E.U16 R59, desc[UR20][R6.64] ;  /* 0x00000014063b0981 */ /* 0x0000b0000c1e1500 */
[----:B------:R-:W-:Y:S01]  /*fa90*/  @!P4 IMAD.IADD R132, R132, 0x1, -R72 ;  /* 0x000000018484c824 */ /* 0x000fe200078e0a48 */
[----:B---3--:R-:W-:Y:S02]  /*faa0*/  ISETP.GE.AND P4, PT, R43, RZ, PT ;  /* 0x000000ff2b00720c */ /* 0x008fe40003f86270 */
[----:B------:R-:W3:Y:S01]  /*fab0*/  LDL R43, [R1+0x8d4] ;  /* 0x0008d400012b7983 */ /* 0x000ee20000100800 */
[----:B------:R-:W-:Y:S01]  /*fac0*/  @!P3 IMAD.MOV R5, RZ, RZ, -R5 ;  /* 0x000000ffff05b224 */ /* 0x000fe200078e0a05 */
[----:B------:R-:W-:Y:S01]  /*fad0*/  ISETP.GT.U32.AND P6, PT, R72, R45, PT ;  /* 0x0000002d4800720c */ /* 0x000fe20003fc4070 */
[----:B------:R-:W-:Y:S01]  /*fae0*/  @!P5 IMAD.MOV R4, RZ, RZ, -R4 ;  /* 0x000000ffff04d224 */ /* 0x000fe200078e0a04 */
[----:B------:R-:W-:-:S02]  /*faf0*/  ISETP.GE.AND P5, PT, R110, RZ, PT ;  /* 0x000000ff6e00720c */ /* 0x000fc40003fa6270 */
[C---:B------:R-:W-:Y:S01]  /*fb00*/  SEL R5, R75.reuse, R5, !P1 ;  /* 0x000000054b057207 */ /* 0x040fe20004800000 */
[----:B------:R-:W3:Y:S01]  /*fb10*/  LDL.LU R110, [R1+0x84] ;  /* 0x00008400016e7983 */ /* 0x000ee20000300800 */
[----:B------:R-:W-:-:S03]  /*fb20*/  SEL R4, R75, R4, !P1 ;  /* 0x000000044b047207 */ /* 0x000fc60004800000 */
[----:B------:R-:W-:Y:S01]  /*fb30*/  IMAD R5, R5, UR7, RZ ;  /* 0x0000000705057c24 */ /* 0x000fe2000f8e02ff */
[----:B------:R-:W-:Y:S01]  /*fb40*/  ISETP.GT.U32.AND P3, PT, R72, R109, PT ;  /* 0x0000006d4800720c */ /* 0x000fe20003f64070 */
[----:B------:R-:W-:Y:S01]  /*fb50*/  IMAD R4, R4, UR5, RZ ;  /* 0x0000000504047c24 */ /* 0x000fe2000f8e02ff */
[----:B------:R-:W-:Y:S01]  /*fb60*/  PRMT R58, RZ, 0x7610, R58 ;  /* 0x00007610ff3a7816 */ /* 0x000fe2000000003a */
[----:B------:R-:W-:Y:S01]  /*fb70*/  @!P6 IMAD.IADD R45, R45, 0x1, -R72 ;  /* 0x000000012d2de824 */ /* 0x000fe200078e0a48 */
[CC--:B------:R-:W-:Y:S01]  /*fb80*/  LEA R112, P6, R5.reuse, R69.reuse, 0x1 ;  /* 0x0000004505707211 */ /* 0x0c0fe200078c08ff */
[----:B------:R-:W-:Y:S01]  /*fb90*/  @!P5 IMAD.MOV R132, RZ, RZ, -R132 ;  /* 0x000000ffff84d224 */ /* 0x000fe200078e0a84 */
[C---:B0-----:R-:W-:Y:S01]  /*fba0*/  LEA R6, P5, R4.reuse, R69, 0x1 ;  /* 0x0000004504067211 */ /* 0x041fe200078a08ff */
[----:B------:R-:W0:Y:S01]  /*fbb0*/  LDCU UR5, c[0x0][0x3b0] ;  /* 0x00007600ff0577ac */ /* 0x000e220008000800 */
[-C--:B------:R-:W-:Y:S02]  /*fbc0*/  LEA.HI.X.SX32 R113, R5, R68.reuse, 0x1, P6 ;  /* 0x0000004405717211 */ /* 0x080fe400030f0eff */
[----:B------:R-:W-:Y:S01]  /*fbd0*/  LEA.HI.X.SX32 R7, R4, R68, 0x1, P5 ;  /* 0x0000004404077211 */ /* 0x000fe200028f0eff */
[----:B------:R-:W-:Y:S01]  /*fbe0*/  @P0 IMAD.MOV.U32 R4, RZ, RZ, R112 ;  /* 0x000000ffff040224 */ /* 0x000fe200078e0070 */
[----:B------:R-:W-:Y:S01]  /*fbf0*/  PRMT R57, RZ, 0x7610, R57 ;  /* 0x00007610ff397816 */ /* 0x000fe20000000039 */
[----:B------:R-:W-:Y:S01]  /*fc00*/  @P0 IMAD.MOV.U32 R5, RZ, RZ, R113 ;  /* 0x000000ffff050224 */ /* 0x000fe200078e0071 */
[----:B------:R-:W-:Y:S01]  /*fc10*/  PRMT R56, RZ, 0x7610, R56 ;  /* 0x00007610ff387816 */ /* 0x000fe20000000038 */
[----:B------:R-:W-:Y:S01]  /*fc20*/  @!P3 IMAD.IADD R109, R109, 0x1, -R72 ;  /* 0x000000016d6db824 */ /* 0x000fe200078e0a48 */
[C---:B------:R-:W-:Y:S01]  /*fc30*/  ISETP.GT.U32.AND P3, PT, R72.reuse, R45, PT ;  /* 0x0000002d4800720c */ /* 0x040fe20003f64070 */
[----:B------:R-:W1:Y:S01]  /*fc40*/  LDCU UR7, c[0x0][0x3b0] ;  /* 0x00007600ff0777ac */ /* 0x000e620008000800 */
[----:B------:R-:W-:Y:S01]  /*fc50*/  SEL R132, R75, R132, !P1 ;  /* 0x000000844b847207 */ /* 0x000fe20004800000 */
[----:B------:R0:W3:Y:S01]  /*fc60*/  @P0 LDG.E.U16 R58, desc[UR20][R4.64] ;  /* 0x00000014043a0981 */ /* 0x0000e2000c1e1500 */
[----:B----4-:R-:W-:-:S03]  /*fc70*/  ISETP.GT.U32.AND P6, PT, R72, R44, PT ;  /* 0x0000002c4800720c */ /* 0x010fc60003fc4070 */
[----:B------:R-:W-:Y:S01]  /*fc80*/  STL [R1+0x318], R112 ;  /* 0x0003187001007387 */ /* 0x000fe20000100800 */
[----:B0-----:R-:W-:-:S03]  /*fc90*/  IMAD.MOV.U32 R4, RZ, RZ, R109 ;  /* 0x000000ffff047224 */ /* 0x001fc600078e006d */
[----:B------:R0:W-:Y:S01]  /*fca0*/  STL [R1+0x350], R6 ;  /* 0x0003500601007387 */ /* 0x0001e20000100800 */
[----:B------:R-:W-:Y:S01]  /*fcb0*/  IMAD R132, R132, UR11, RZ ;  /* 0x0000000b84847c24 */ /* 0x000fe2000f8e02ff */
[----:B------:R-:W-:Y:S01]  /*fcc0*/  PRMT R55, RZ, 0x7610, R55 ;  /* 0x00007610ff377816 */ /* 0x000fe20000000037 */
[----:B------:R-:W-:Y:S01]  /*fcd0*/  @!P4 IMAD.MOV R4, RZ, RZ, -R4 ;  /* 0x000000ffff04c224 */ /* 0x000fe200078e0a04 */
[----:B------:R-:W-:Y:S01]  /*fce0*/  STL [R1+0x314], R113 ;  /* 0x0003147101007387 */ /* 0x000fe20000100800 */
[----:B------:R-:W-:Y:S01]  /*fcf0*/  @!P3 IMAD.IADD R45, R45, 0x1, -R72 ;  /* 0x000000012d2db824 */ /* 0x000fe200078e0a48 */
[----:B------:R-:W-:Y:S02]  /*fd00*/  PRMT R54, RZ, 0x7610, R54 ;  /* 0x00007610ff367816 */ /* 0x000fe40000000036 */
[----:B------:R0:W4:Y:S01]  /*fd10*/  @P0 LDG.E.U16 R57, desc[UR20][R6.64] ;  /* 0x0000001406390981 */ /* 0x000122000c1e1500 */
[----:B------:R-:W-:Y:S02]  /*fd20*/  SEL R5, R75, R4, !P1 ;  /* 0x000000044b057207 */ /* 0x000fe40004800000 */
[----:B------:R-:W-:Y:S01]  /*fd30*/  ISETP.GE.AND P5, PT, R8, RZ, PT ;  /* 0x000000ff0800720c */ /* 0x000fe20003fa6270 */
[----:B------:R1:W-:Y:S01]  /*fd40*/  STL [R1+0x34c], R7 ;  /* 0x00034c0701007387 */ /* 0x0003e20000100800 */
[----:B0-----:R-:W-:Y:S01]  /*fd50*/  LEA R6, P4, R132, R69, 0x1 ;  /* 0x0000004584067211 */ /* 0x001fe200078808ff */
[----:B------:R-:W-:Y:S01]  /*fd60*/  @!P6 IMAD.IADD R44, R44, 0x1, -R72 ;  /* 0x000000012c2ce824 */ /* 0x000fe200078e0a48 */
[----:B------:R-:W-:Y:S01]  /*fd70*/  PRMT R53, RZ, 0x7610, R53 ;  /* 0x00007610ff357816 */ /* 0x000fe20000000035 */
[----:B------:R-:W4:Y:S01]  /*fd80*/  LDL.LU R8, [R1+0x8c] ;  /* 0x00008c0001087983 */ /* 0x000f220000300800 */
[----:B------:R-:W-:Y:S01]  /*fd90*/  IMAD.MOV.U32 R4, RZ, RZ, R45 ;  /* 0x000000ffff047224 */ /* 0x000fe200078e002d */
[----:B------:R-:W0:Y:S01]  /*fda0*/  LDCU UR11, c[0x0][0x3b0] ;  /* 0x00007600ff0b77ac */ /* 0x000e220008000800 */
[----:B------:R-:W-:Y:S01]  /*fdb0*/  IMAD R5, R5, UR4, RZ ;  /* 0x0000000405057c24 */ /* 0x000fe2000f8e02ff */
[----:B-1----:R-:W-:Y:S01]  /*fdc0*/  LEA.HI.X.SX32 R7, R132, R68, 0x1, P4 ;  /* 0x0000004484077211 */ /* 0x002fe200020f0eff */
[----:B------:R1:W-:Y:S01]  /*fdd0*/  STL [R1+0x4c], R45 ;  /* 0x00004c2d01007387 */ /* 0x0003e20000100800 */
[----:B------:R-:W-:-:S02]  /*fde0*/  ISETP.GT.U32.AND P6, PT, R72, R44, PT ;  /* 0x0000002c4800720c */ /* 0x000fc40003fc4070 */
[----:B------:R-:W-:Y:S01]  /*fdf0*/  @!P5 IMAD.MOV R4, RZ, RZ, -R4 ;  /* 0x000000ffff04d224 */ /* 0x000fe200078e0a04 */
[----:B--2---:R-:W-:Y:S01]  /*fe00*/  ISETP.GT.U32.AND P3, PT, R72, R111, PT ;  /* 0x0000006f4800720c */ /* 0x004fe20003f64070 */
[----:B------:R2:W-:Y:S01]  /*fe10*/  STL [R1+0x388], R6 ;  /* 0x0003880601007387 */ /* 0x0005e20000100800 */
[----:B------:R-:W-:-:S03]  /*fe20*/  LEA R152, P5, R5, R69, 0x1 ;  /* 0x0000004505987211 */ /* 0x000fc600078a08ff */
[----:B------:R-:W-:Y:S01]  /*fe30*/  STL [R1+0x384], R7 ;  /* 0x0003840701007387 */ /* 0x000fe20000100800 */
[----:B------:R-:W-:-:S03]  /*fe40*/  SEL R4, R75, R4, !P1 ;  /* 0x000000044b047207 */ /* 0x000fc60004800000 */
[----:B-1----:R-:W4:Y:S01]  /*fe50*/  LDL R45, [R1+0x90c] ;  /* 0x00090c00012d7983 */ /* 0x002f220000100800 */
[----:B------:R-:W-:-:S03]  /*fe60*/  LEA.HI.X.SX32 R151, R5, R68, 0x1, P5 ;  /* 0x0000004405977211 */ /* 0x000fc600028f0eff */
[----:B------:R-:W4:Y:S04]  /*fe70*/  LDL.LU R113, [R1+0x94] ;  /* 0x0000940001717983 */ /* 0x000f280000300800 */
[----:B------:R-:W4:Y:S01]  /*fe80*/  LDL R112, [R1+0x934] ;  /* 0x0009340001707983 */ /* 0x000f220000100800 */
[----:B------:R-:W-:-:S03]  /*fe90*/  @P0 IMAD.MOV.U32 R5, RZ, RZ, R151 ;  /* 0x000000ffff050224 */ /* 0x000fc600078e0097 */
[----:B------:R2:W4:Y:S01]  /*fea0*/  @P0 LDG.E.U16 R56, desc[UR20][R6.64] ;  /* 0x0000001406380981 */ /* 0x000522000c1e1500 */
[--C-:B------:R-:W-:Y:S02]  /*feb0*/  @!P6 IMAD.IADD R44, R44, 0x1, -R72.reuse ;  /* 0x000000012c2ce824 */ /* 0x100fe400078e0a48 */
[----:B------:R-:W-:Y:S02]  /*fec0*/  @!P3 IMAD.IADD R111, R111, 0x1, -R72 ;  /* 0x000000016f6fb824 */ /* 0x000fe400078e0a48 */
[----:B--2---:R-:W-:Y:S02]  /*fed0*/  IMAD R6, R4, UR4, RZ ;  /* 0x0000000404067c24 */ /* 0x004fe4000f8e02ff */
[----:B------:R-:W-:-:S05]  /*fee0*/  @P0 IMAD.MOV.U32 R4, RZ, RZ, R152 ;  /* 0x000000ffff040224 */ /* 0x000fca00078e0098 */
[----:B------:R1:W2:Y:S02]  /*fef0*/  @P0 LDG.E.U16 R55, desc[UR20][R4.64] ;  /* 0x0000001404370981 */ /* 0x0002a4000c1e1500 */
[----:B-1----:R-:W-:Y:S01]  /*ff00*/  IMAD.MOV.U32 R4, RZ, RZ, R44 ;  /* 0x000000ffff047224 */ /* 0x002fe200078e002c */
[----:B---3--:R-:W-:Y:S02]  /*ff10*/  ISETP.GE.AND P3, PT, R43, RZ, PT ;  /* 0x000000ff2b00720c */ /* 0x008fe40003f66270 */
[----:B------:R-:W3:Y:S04]  /*ff20*/  LDL.LU R43, [R1+0x90] ;  /* 0x00009000012b7983 */ /* 0x000ee80000300800 */
[----:B------:R1:W-:Y:S04]  /*ff30*/  STL [R1+0x50], R44 ;  /* 0x0000502c01007387 */ /* 0x0003e80000100800 */
[----:B-1----:R-:W2:Y:S01]  /*ff40*/  LDL R44, [R1+0x96c] ;  /* 0x00096c00012c7983 */ /* 0x002ea20000100800 */
[----:B------:R-:W-:-:S02]  /*ff50*/  ISETP.GT.U32.AND P4, PT, R72, R110, PT ;  /* 0x0000006e4800720c */ /* 0x000fc40003f84070 */
[----:B------:R-:W-:Y:S01]  /*ff60*/  @!P3 IMAD.MOV R4, RZ, RZ, -R4 ;  /* 0x000000ffff04b224 */ /* 0x000fe200078e0a04 */
[----:B------:R-:W-:-:S10]  /*ff70*/  LEA R5, P6, R6, R69, 0x1 ;  /* 0x0000004506057211 */ /* 0x000fd400078c08ff */
[----:B------:R-:W-:Y:S01]  /*ff80*/  @!P4 IMAD.IADD R110, R110, 0x1, -R72 ;  /* 0x000000016e6ec824 */ /* 0x000fe200078e0a48 */
[----:B------:R-:W-:-:S04]  /*ff90*/  LEA.HI.X.SX32 R7, R6, R68, 0x1, P6 ;  /* 0x0000004406077211 */ /* 0x000fc800030f0eff */
[C---:B------:R-:W-:Y:S02]  /*ffa0*/  ISETP.GT.U32.AND P4, PT, R72.reuse, R110, PT ;  /* 0x0000006e4800720c */ /* 0x040fe40003f84070 */
[----:B------:R-:W-:Y:S02]  /*ffb0*/  SEL R6, R75, R4, !P1 ;  /* 0x000000044b067207 */ /* 0x000fe40004800000 */
[----:B------:R-:W-:Y:S01]  /*ffc0*/  ISETP.GT.U32.AND P5, PT, R72, R111, PT ;  /* 0x0000006f4800720c */ /* 0x000fe20003fa4070 */
[----:B------:R1:W-:Y:S02]  /*ffd0*/  STL [R1+0x8], R5 ;  /* 0x0000080501007387 */ /* 0x0003e40000100800 */
[----:B------:R-:W-:Y:S01]  /*ffe0*/  IMAD R6, R6, UR5, RZ ;  /* 0x0000000506067c24 */ /* 0x000fe2000f8e02ff */
[----:B------:R-:W0:Y:S01]  /*fff0*/  LDCU UR5, c[0x0][0x3b0] ;  /* 0x00007600ff0577ac */ /* 0x000e220008000800 */
[----:B------:R-:W-:Y:S01]  /*10000*/  @P0 IMAD.MOV.U32 R4, RZ, RZ, R5 ;  /* 0x000000ffff040224 */ /* 0x000fe200078e0005 */
[----:B------:R0:W-:Y:S03]  /*10010*/  STL [R1+0x4], R7 ;  /* 0x0000040701007387 */ /* 0x0001e60000100800 */
[----:B------:R-:W-:Y:S01]  /*10020*/  @!P4 IMAD.IADD R110, R110, 0x1, -R72 ;  /* 0x000000016e6ec824 */ /* 0x000fe200078e0a48 */
[----:B------:R-:W2:Y:S01]  /*10030*/  LDL R109, [R1+0x99c] ;  /* 0x00099c00016d7983 */ /* 0x000ea20000100800 */
[----:B-1----:R-:W-:Y:S01]  /*10040*/  @P0 IMAD.MOV.U32 R5, RZ, RZ, R7 ;  /* 0x000000ffff050224 */ /* 0x002fe200078e0007 */
[----:B----4-:R-:W-:-:S04]  /*10050*/  ISETP.GT.U32.AND P3, PT, R72, R8, PT ;  /* 0x000000084800720c */ /* 0x010fc80003f64070 */
[----:B------:R1:W4:Y:S01]  /*10060*/  @P0 LDG.E.U16 R54, desc[UR20][R4.64] ;  /* 0x0000001404360981 */ /* 0x000322000c1e1500 */
[----:B0-----:R-:W-:Y:S01]  /*10070*/  LEA R7, P4, R6, R69, 0x1 ;  /* 0x0000004506077211 */ /* 0x001fe200078808ff */
[----:B------:R-:W-:-:S07]  /*10080*/  @!P5 IMAD.IADD R111, R111, 0x1, -R72 ;  /* 0x000000016f6fd824 */ /* 0x000fce00078e0a48 */
[----:B------:R-:W-:Y:S01]  /*10090*/  @!P3 IMAD.IADD R8, R8, 0x1, -R72 ;  /* 0x000000010808b824 */ /* 0x000fe200078e0a48 */
[----:B-1----:R-:W-:Y:S02]  /*100a0*/  LEA.HI.X.SX32 R4, R6, R68, 0x1, P4 ;  /* 0x0000004406047211 */ /* 0x002fe400020f0eff */
[----:B------:R-:W-:Y:S02]  /*100b0*/  ISETP.GE.AND P6, PT, R45, RZ, PT ;  /* 0x000000ff2d00720c */ /* 0x000fe40003fc6270 */
[----:B------:R-:W4:Y:S01]  /*100c0*/  LDL.LU R45, [R1+0x98] ;  /* 0x00009800012d7983 */ /* 0x000f220000300800 */
[----:B------:R-:W-:Y:S01]  /*100d0*/  ISETP.GE.AND P3, PT, R112, RZ, PT ;  /* 0x000000ff7000720c */ /* 0x000fe20003f66270 */
[----:B------:R-:W-:Y:S02]  /*100e0*/  IMAD.MOV.U32 R5, RZ, RZ, R111 ;  /* 0x000000ffff057224 */ /* 0x000fe400078e006f */
[----:B------:R0:W-:Y:S01]  /*100f0*/  STL [R1+0x48], R7 ;  /* 0x0000480701007387 */ /* 0x0001e20000100800 */
[----:B------:R-:W-:-:S03]  /*10100*/  @P0 IMAD.MOV.U32 R6, RZ, RZ, R7 ;  /* 0x000000ffff060224 */ /* 0x000fc600078e0007 */
[----:B------:R1:W-:Y:S03]  /*10110*/  STL [R1+0x44], R4 ;  /* 0x0000440401007387 */ /* 0x0003e60000100800 */
[----:B------:R-:W-:Y:S01]  /*10120*/  @!P6 IMAD.MOV R5, RZ, RZ, -R5 ;  /* 0x000000ffff05e224 */ /* 0x000fe200078e0a05 */
[----:B------:R-:W-:Y:S01]  /*10130*/  ISETP.GT.U32.AND P4, PT, R72, R8, PT ;  /* 0x000000084800720c */ /* 0x000fe20003f84070 */
[----:B------:R-:W4:Y:S01]  /*10140*/  LDL.LU R112, [R1+0xcc] ;  /* 0x0000cc0001707983 */ /* 0x000f220000300800 */
[----:B0-----:R-:W-:Y:S02]  /*10150*/  @P0 IMAD.MOV.U32 R7, RZ, RZ, R4 ;  /* 0x000000ffff070224 */ /* 0x001fe400078e0004 */
[----:B-1----:R-:W-:Y:S01]  /*10160*/  IMAD.MOV.U32 R4, RZ, RZ, R110 ;  /* 0x000000ffff047224 */ /* 0x002fe200078e006e */
[----:B------:R-:W-:Y:S02]  /*10170*/  SEL R5, R75, R5, !P1 ;  /* 0x000000054b057207 */ /* 0x000fe40004800000 */
[----:B------:R0:W4:Y:S01]  /*10180*/  @P0 LDG.E.U16 R53, desc[UR20][R6.64] ;  /* 0x0000001406350981 */ /* 0x000122000c1e1500 */
[----:B------:R-:W-:-:S02]  /*10190*/  @!P3 IMAD.MOV R4, RZ, RZ, -R4 ;  /* 0x000000ffff04b224 */ /* 0x000fc400078e0a04 */
[----:B0-----:R-:W-:-:S03]  /*101a0*/  IMAD R6, R5, UR7, RZ ;  /* 0x0000000705067c24 */ /* 0x001fc6000f8e02ff */
[--C-:B------:R-:W-:Y:S01]  /*101b0*/  @!P4 IMAD.IADD R8, R8, 0x1, -R72.reuse ;  /* 0x000000010808c824 */ /* 0x100fe200078e0a48 */
[----:B---3--:R-:W-:Y:S02]  /*101c0*/  ISETP.GT.U32.AND P6, PT, R72, R43, PT ;  /* 0x0000002b4800720c */ /* 0x008fe40003fc4070 */
[----:B--2---:R-:W-:Y:S01]  /*101d0*/  ISETP.GE.AND P3, PT, R44, RZ, PT ;  /* 0x000000ff2c00720c */ /* 0x004fe20003f66270 */
[----:B------:R-:W0:Y:S01]  /*101e0*/  LDCU UR7, c[0x0][0x3b0] ;  /* 0x00007600ff0777ac */ /* 0x000e220008000800 */
[----:B------:R-:W2:Y:S09]  /*101f0*/  LDL R44, [R1+0x9c4] ;  /* 0x0009c400012c7983 */ /* 0x000eb20000100800 */
[----:B------:R-:W-:Y:S01]  /*10200*/  @!P6 IMAD.IADD R43, R43, 0x1, -R72 ;  /* 0x000000012b2be824 */ /* 0x000fe200078e0a48 */
[----:B------:R-:W-:-:S04]  /*10210*/  LEA R7, P6, R6, R69, 0x1 ;  /* 0x0000004506077211 */ /* 0x000fc800078c08ff */
[----:B------:R-:W-:Y:S01]  /*10220*/  LEA.HI.X.SX32 R6, R6, R68, 0x1, P6 ;  /* 0x0000004406067211 */ /* 0x000fe200030f0eff */
[----:B------:R1:W-:Y:S01]  /*10230*/  STL [R1+0x8c], R8 ;  /* 0x00008c0801007387 */ /* 0x0003e20000100800 */
[----:B------:R-:W-:-:S03]  /*10240*/  IMAD.MOV.U32 R5, RZ, RZ, R8 ;  /* 0x000000ffff057224 */ /* 0x000fc600078e0008 */
[----:B------:R3:W-:Y:S04]  /*10250*/  STL [R1+0x88], R7 ;  /* 0x0000880701007387 */ /* 0x0007e80000100800 */
[----:B------:R0:W-:Y:S04]  /*10260*/  STL [R1+0x84], R6 ;  /* 0x0000840601007387 */ /* 0x0001e80000100800 */
[----:B-1----:R-:W2:Y:S01]  /*10270*/  LDL R8, [R1+0x9fc] ;  /* 0x0009fc0001087983 */ /* 0x002ea20000100800 */
[----:B------:R-:W-:Y:S02]  /*10280*/  ISETP.GT.U32.AND P5, PT, R72, R113, PT ;  /* 0x000000714800720c */ /* 0x000fe40003fa4070 */
[----:B------:R-:W-:Y:S01]  /*10290*/  SEL R4, R75, R4, !P1 ;  /* 0x000000044b047207 */ /* 0x000fe20004800000 */
[----:B------:R-:W-:Y:S01]  /*102a0*/  @!P3 IMAD.MOV R5, RZ, RZ, -R5 ;  /* 0x000000ffff05b224 */ /* 0x000fe200078e0a05 */
[----:B---3--:R-:W-:Y:S01]  /*102b0*/  @P0 LOP3.LUT R7, R7, R6, RZ, 0x3c, !PT ;  /* 0x0000000607070212 */ /* 0x008fe200078e3cff */
[----:B------:R-:W3:Y:S08]  /*102c0*/  LDL.LU R111, [R1+0xd0] ;  /* 0x0000d000016f7983 */ /* 0x000ef00000300800 */
[----:B------:R-:W-:-:S05]  /*102d0*/  @!P5 IMAD.IADD R113, R113, 0x1, -R72 ;  /* 0x000000017171d824 */ /* 0x000fca00078e0a48 */
[----:B------:R-:W-:Y:S01]  /*102e0*/  ISETP.GT.U32.AND P5, PT, R72, R113, PT ;  /* 0x000000714800720c */ /* 0x000fe20003fa4070 */
[----:B------:R-:W-:Y:S01]  /*102f0*/  IMAD R4, R4, UR5, RZ ;  /* 0x0000000504047c24 */ /* 0x000fe2000f8e02ff */
[----:B------:R-:W-:Y:S01]  /*10300*/  ISETP.GE.AND P4, PT, R109, RZ, PT ;  /* 0x000000ff6d00720c */ /* 0x000fe20003f86270 */
[----:B------:R-:W1:Y:S01]  /*10310*/  LDCU UR5, c[0x0][0x3b0] ;  /* 0x00007600ff0577ac */ /* 0x000e620008000800 */
[----:B0-----:R-:W-:Y:S02]  /*10320*/  @P0 LOP3.LUT R6, R7, R6, RZ, 0x3c, !PT ;  /* 0x0000000607060212 */ /* 0x001fe400078e3cff */
[----:B------:R-:W-:-:S07]  /*10330*/  LEA R109, P3, R4, R69, 0x1 ;  /* 0x00000045046d7211 */ /* 0x000fce00078608ff */
[----:B------:R-:W-:Y:S01]  /*10340*/  @!P5 IMAD.IADD R113, R113, 0x1, -R72 ;  /* 0x000000017171d824 */ /* 0x000fe200078e0a48 */
[----:B------:R-:W-:Y:S02]  /*10350*/  PRMT R52, RZ, 0x7610, R52 ;  /* 0x00007610ff347816 */ /* 0x000fe40000000034 */
[----:B------:R-:W-:Y:S02]  /*10360*/  @P0 LOP3.LUT R7, R7, R6, RZ, 0x3c, !PT ;  /* 0x0000000607070212 */ /* 0x000fe400078e3cff */
[----:B------:R-:W-:Y:S02]  /*10370*/  ISETP.GT.U32.AND P6, PT, R72, R43, PT ;  /* 0x0000002b4800720c */ /* 0x000fe40003fc4070 */
[----:B------:R-:W-:Y:S02]  /*10380*/  LEA.HI.X.SX32 R110, R4, R68, 0x1, P3 ;  /* 0x00000044046e7211 */ /* 0x000fe400018f0eff */
[----:B----4-:R-:W-:Y:S01]  /*10390*/  ISETP.GT.U32.AND P5, PT, R72, R45, PT ;  /* 0x0000002d4800720c */ /* 0x010fe20003fa4070 */
[----:B------:R-:W-:Y:S01]  /*103a0*/  IMAD.MOV.U32 R4, RZ, RZ, R113 ;  /* 0x000000ffff047224 */ /* 0x000fe200078e0071 */
[----:B------:R0:W4:Y:S01]  /*103b0*/  @P0 LDG.E.U16 R52, desc[UR20][R6.64] ;  /* 0x0000001406340981 */ /* 0x000122000c1e1500 */
[----:B------:R-:W-:-:S03]  /*103c0*/  PRMT R51, RZ, 0x7610, R51 ;  /* 0x00007610ff337816 */ /* 0x000fc60000000033 */
[----:B------:R1:W-:Y:S01]  /*103d0*/  STL [R1+0xc8], R109 ;  /* 0x0000c86d01007387 */ /* 0x0003e20000100800 */
[----:B------:R-:W-:-:S03]  /*103e0*/  @!P4 IMAD.MOV R4, RZ, RZ, -R4 ;  /* 0x000000ffff04c224 */ /* 0x000fc600078e0a04 */
[----:B------:R-:W-:Y:S01]  /*103f0*/  STL [R1+0xc4], R110 ;  /* 0x0000c46e01007387 */ /* 0x000fe20000100800 */
[----:B0-----:R-:W-:Y:S02]  /*10400*/  @P0 IMAD.MOV.U32 R6, RZ, RZ, R109 ;  /* 0x000000ffff060224 */ /* 0x001fe400078e006d */
[----:B------:R-:W-:Y:S02]  /*10410*/  @P0 IMAD.MOV.U32 R7, RZ, RZ, R110 ;  /* 0x000000ffff070224 */ /* 0x000fe400078e006e */
[----:B------:R-:W-:-:S03]  /*10420*/  @!P5 IMAD.IADD R45, R45, 0x1, -R72 ;  /* 0x000000012d2dd824 */ /* 0x000fc600078e0a48 */
[----:B------:R0:W4:Y:S01]  /*10430*/  @P0 LDG.E.U16 R51, desc[UR20][R6.64] ;  /* 0x0000001406330981 */ /* 0x000122000c1e1500 */
[----:B------:R-:W-:Y:S01]  /*10440*/  @!P6 IMAD.IADD R43, R43, 0x1, -R72 ;  /* 0x000000012b2be824 */ /* 0x000fe200078e0a48 */
[----:B------:R-:W-:Y:S02]  /*10450*/  ISETP.GT.U32.AND P4, PT, R72, R45, PT ;  /* 0x0000002d4800720c */ /* 0x000fe40003f84070 */
[C---:B0-----:R-:W-:Y:S02]  /*10460*/  SEL R6, R75.reuse, R5, !P1 ;  /* 0x000000054b067207 */ /* 0x041fe40004800000 */
[----:B------:R-:W-:Y:S01]  /*10470*/  SEL R5, R75, R4, !P1 ;  /* 0x000000044b057207 */ /* 0x000fe20004800000 */
[----:B------:R-:W-:Y:S02]  /*10480*/  IMAD.MOV.U32 R4, RZ, RZ, R43 ;  /* 0x000000ffff047224 */ /* 0x000fe400078e002b */
[----:B------:R-:W-:Y:S01]  /*10490*/  IMAD R6, R6, UR11, RZ ;  /* 0x0000000b06067c24 */ /* 0x000fe2000f8e02ff */
[----:B------:R-:W-:Y:S01]  /*104a0*/  PRMT R50, RZ, 0x7610, R50 ;  /* 0x00007610ff327816 */ /* 0x000fe20000000032 */
[----:B-1----:R-:W-:Y:S01]  /*104b0*/  IMAD R5, R5, UR5, RZ ;  /* 0x0000000505057c24 */ /* 0x002fe2000f8e02ff */
[----:B------:R-:W-:-:S03]  /*104c0*/  ISETP.GT.U32.AND P3, PT, R72, R112, PT ;  /* 0x000000704800720c */ /* 0x000fc60003f64070 */
[----:B------:R-:W-:Y:S01]  /*104d0*/  @!P4 IMAD.IADD R45, R45, 0x1, -R72 ;  /* 0x000000012d2dc824 */ /* 0x000fe200078e0a48 */
[CC--:B------:R-:W-:Y:S01]  /*104e0*/  LEA R113, P6, R6.reuse, R69.reuse, 0x1 ;  /* 0x0000004506717211 */ /* 0x0c0fe200078c08ff */
[----:B------:R-:W0:Y:S03]  /*104f0*/  LDCU UR5, c[0x0][0x3b0] ;  /* 0x00007600ff0577ac */ /* 0x000e260008000800 */
[----:B------:R-:W-:Y:S01]  /*10500*/  LEA.HI.X.SX32 R114, R6, R68, 0x1, P6 ;  /* 0x0000004406727211 */ /* 0x000fe200030f0eff */
[----:B------:R-:W1:Y:S01]  /*10510*/  LDCU UR11, c[0x0][0x3b0] ;  /* 0x00007600ff0b77ac */ /* 0x000e620008000800 */
[----:B--2---:R-:W-:Y:S02]  /*10520*/  ISETP.GE.AND P5, PT, R44, RZ, PT ;  /* 0x000000ff2c00720c */ /* 0x004fe40003fa6270 */
[----:B------:R-:W2:Y:S04]  /*10530*/  LDL R44, [R1+0xa04] ;  /* 0x000a0400012c7983 */ /* 0x000ea80000100800 */
[----:B------:R-:W4:Y:S04]  /*10540*/  LDL.LU R109, [R1+0xd4] ;  /* 0x0000d400016d7983 */ /* 0x000f280000300800 */
[----:B------:R0:W-:Y:S03]  /*10550*/  STL [R1+0x90], R43 ;  /* 0x0000902b01007387 */ /* 0x0001e60000100800 */
[----:B------:R-:W-:Y:S01]  /*10560*/  @!P5 IMAD.MOV R4, RZ, RZ, -R4 ;  /* 0x000000ffff04d224 */ /* 0x000fe200078e0a04 */
[----:B------:R-:W-:Y:S01]  /*10570*/  LEA R7, P5, R5, R69, 0x1 ;  /* 0x0000004505077211 */ /* 0x000fe200078a08ff */
[----:B0-----:R-:W4:Y:S01]  /*10580*/  LDL.LU R43, [R1+0xd8] ;  /* 0x0000d800012b7983 */ /* 0x001f220000300800 */
[----:B------:R-:W-:-:S03]  /*10590*/  ISETP.GE.AND P4, PT, R8, RZ, PT ;  /* 0x000000ff0800720c */ /* 0x000fc60003f86270 */
[----:B------:R-:W-:Y:S04]  /*105a0*/  STL [R1+0x108], R113 ;  /* 0x0001087101007387 */ /* 0x000fe80000100800 */
[----:B------:R-:W-:Y:S04]  /*105b0*/  STL [R1+0x168], R7 ;  /* 0x0001680701007387 */ /* 0x000fe80000100800 */
[----:B------:R-:W4:Y:S01]  /*105c0*/  LDL R8, [R1+0x9c8] ;  /* 0x0009c80001087983 */ /* 0x000f220000100800 */
[----:B------:R-:W-:Y:S01]  /*105d0*/  LEA.HI.X.SX32 R110, R5, R68, 0x1, P5 ;  /* 0x00000044056e7211 */ /* 0x000fe200028f0eff */
[----:B------:R-:W-:Y:S01]  /*105e0*/  @P0 IMAD.MOV.U32 R5, RZ, RZ, R114 ;  /* 0x000000ffff050224 */ /* 0x000fe200078e0072 */
[----:B------:R-:W-:Y:S01]  /*105f0*/  SEL R6, R75, R4, !P1 ;  /* 0x000000044b067207 */ /* 0x000fe20004800000 */
[----:B------:R-:W-:Y:S01]  /*10600*/  @P0 IMAD.MOV.U32 R4, RZ, RZ, R113 ;  /* 0x000000ffff040224 */ /* 0x000fe200078e0071 */
[----:B------:R-:W-:Y:S04]  /*10610*/  STL [R1+0x104], R114 ;  /* 0x0001047201007387 */ /* 0x000fe80000100800 */
[----:B------:R-:W-:Y:S04]  /*10620*/  STL [R1+0x98], R45 ;  /* 0x0000982d01007387 */ /* 0x000fe80000100800 */
[----:B------:R0:W4:Y:S04]  /*10630*/  @P0 LDG.E.U16 R50, desc[UR20][R4.64] ;  /* 0x0000001404320981 */ /* 0x000128000c1e1500 */
[----:B------:R1:W-:Y:S01]  /*10640*/  STL [R1+0x164], R110 ;  /* 0x0001646e01007387 */ /* 0x0003e20000100800 */
[----:B0-----:R-:W-:-:S03]  /*10650*/  @P0 IMAD.MOV.U32 R5, RZ, RZ, R110 ;  /* 0x000000ffff050224 */ /* 0x001fc600078e006e */
[----:B-1----:R-:W4:Y:S01]  /*10660*/  LDL R110, [R1+0x980] ;  /* 0x00098000016e7983 */ /* 0x002f220000100800 */
[----:B------:R-:W-:Y:S01]  /*10670*/  @!P3 IMAD.IADD R112, R112, 0x1, -R72 ;  /* 0x000000017070b824 */ /* 0x000fe200078e0a48 */
[----:B------:R-:W-:Y:S01]  /*10680*/  PRMT R49, RZ, 0x7610, R49 ;  /* 0x00007610ff317816 */ /* 0x000fe20000000031 */
[----:B------:R-:W-:-:S03]  /*10690*/  @P0 IMAD.MOV.U32 R4, RZ, RZ, R7 ;  /* 0x000000ffff040224 */ /* 0x000fc600078e0007 */
[----:B------:R-:W-:Y:S01]  /*106a0*/  ISETP.GT.U32.AND P3, PT, R72, R112, PT ;  /* 0x000000704800720c */ /* 0x000fe20003f64070 */
[----:B------:R-:W-:Y:S01]  /*106b0*/  IMAD R6, R6, UR7, RZ ;  /* 0x0000000706067c24 */ /* 0x000fe2000f8e02ff */
[----:B------:R0:W4:Y:S01]  /*106c0*/  @P0 LDG.E.U16 R49, desc[UR20][R4.64] ;  /* 0x0000001404310981 */ /* 0x000122000c1e1500 */
[----:B---3--:R-:W-:Y:S01]  /*106d0*/  ISETP.GT.U32.AND P6, PT, R72, R111, PT ;  /* 0x0000006f4800720c */ /* 0x008fe20003fc4070 */
[----:B------:R-:W1:Y:S01]  /*106e0*/  LDCU UR7, c[0x0][0x3b0] ;  /* 0x00007600ff0777ac */ /* 0x000e620008000800 */
[----:B0-----:R-:W-:-:S08]  /*106f0*/  IMAD.MOV.U32 R4, RZ, RZ, R45 ;  /* 0x000000ffff047224 */ /* 0x001fd000078e002d */
[----:B------:R-:W-:Y:S01]  /*10700*/  @!P3 IMAD.IADD R112, R112, 0x1, -R72 ;  /* 0x000000017070b824 */ /* 0x000fe200078e0a48 */
[----:B------:R-:W3:Y:S01]  /*10710*/  LDL.LU R45, [R1+0x10c] ;  /* 0x00010c00012d7983 */ /* 0x000ee20000300800 */
[----:B------:R-:W-:Y:S01]  /*10720*/  @!P4 IMAD.MOV R4, RZ, RZ, -R4 ;  /* 0x000000ffff04c224 */ /* 0x000fe200078e0a04 */
[----:B------:R-:W-:Y:S01]  /*10730*/  LEA R7, P4, R6, R69, 0x1 ;  /* 0x0000004506077211 */ /* 0x000fe200078808ff */
[----:B------:R-:W-:-:S03]  /*10740*/  @!P6 IMAD.IADD R111, R111, 0x1, -R72 ;  /* 0x000000016f6fe824 */ /* 0x000fc600078e0a48 */
[----:B------:R-:W-:Y:S01]  /*10750*/  SEL R5, R75, R4, !P1 ;  /* 0x000000044b057207 */ /* 0x000fe20004800000 */
[----:B------:R0:W-:Y:S01]  /*10760*/  STL [R1+0x1a8], R7 ;  /* 0x0001a80701007387 */ /* 0x0001e20000100800 */
[----:B------:R-:W-:Y:S01]  /*10770*/  IMAD.MOV.U32 R4, RZ, RZ, R112 ;  /* 0x000000ffff047224 */ /* 0x000fe200078e0070 */
[----:B------:R-:W-:Y:S02]  /*10780*/  ISETP.GT.U32.AND P6, PT, R72, R111, PT ;  /* 0x0000006f4800720c */ /* 0x000fe40003fc4070 */
[----:B------:R-:W-:Y:S01]  /*10790*/  IMAD R5, R5, UR12, RZ ;  /* 0x0000000c05057c24 */ /* 0x000fe2000f8e02ff */
[----:B------:R-:W-:Y:S02]  /*107a0*/  PRMT R48, RZ, 0x7610, R48 ;  /* 0x00007610ff307816 */ /* 0x000fe40000000030 */
[----:B------:R-:W-:-:S08]  /*107b0*/  PRMT R47, RZ, 0x7610, R47 ;  /* 0x00007610ff2f7816 */ /* 0x000fd0000000002f */
[----:B------:R-:W-:Y:S01]  /*107c0*/  @!P6 IMAD.IADD R111, R111, 0x1, -R72 ;  /* 0x000000016f6fe824 */ /* 0x000fe200078e0a48 */
[----:B------:R-:W-:Y:S02]  /*107d0*/  PRMT R46, RZ, 0x7610, R46 ;  /* 0x00007610ff2e7816 */ /* 0x000fe4000000002e */
[----:B--2---:R-:W-:Y:S02]  /*107e0*/  ISETP.GE.AND P5, PT, R44, RZ, PT ;  /* 0x000000ff2c00720c */ /* 0x004fe40003fa6270 */
[----:B------:R-:W-:Y:S02]  /*107f0*/  LEA.HI.X.SX32 R44, R6, R68, 0x1, P4 ;  /* 0x00000044062c7211 */ /* 0x000fe400020f0eff */
[----:B----4-:R-:W-:-:S03]  /*10800*/  ISETP.GT.U32.AND P3, PT, R72, R109, PT ;  /* 0x0000006d4800720c */ /* 0x010fc60003f64070 */
[----:B------:R2:W-:Y:S04]  /*10810*/  STL [R1+0x1a4], R44 ;  /* 0x0001a42c01007387 */ /* 0x0005e80000100800 */
[----:B------:R-:W4:Y:S02]  /*10820*/  LDL R112, [R1+0x940] ;  /* 0x0009400001707983 */ /* 0x000f240000100800 */
[----:B------:R-:W-:Y:S01]  /*10830*/  @!P5 IMAD.MOV R4, RZ, RZ, -R4 ;  /* 0x000000ffff04d224 */ /* 0x000fe200078e0a04 */
[----:B------:R-:W-:Y:S01]  /*10840*/  LEA R113, P5, R5, R69, 0x1 ;  /* 0x0000004505717211 */ /* 0x000fe200078a08ff */
[----:B------:R-:W-:Y:S02]  /*10850*/  @P0 IMAD.MOV.U32 R6, RZ, RZ, R7 ;  /* 0x000000ffff060224 */ /* 0x000fe400078e0007 */
[----:B0-----:R-:W-:Y:S01]  /*10860*/  @P0 IMAD.MOV.U32 R7, RZ, RZ, R44 ;  /* 0x000000ffff070224 */ /* 0x001fe200078e002c */
[----:B------:R-:W-:Y:S01]  /*10870*/  ISETP.GT.U32.AND P4, PT, R72, R43, PT ;  /* 0x0000002b4800720c */ /* 0x000fe20003f84070 */
[----:B------:R-:W-:Y:S01]  /*10880*/  @!P3 IMAD.IADD R109, R109, 0x1, -R72 ;  /* 0x000000016d6db824 */ /* 0x000fe200078e0a48 */
[----:B------:R-:W-:Y:S01]  /*10890*/  SEL R4, R75, R4, !P1 ;  /* 0x000000044b047207 */ /* 0x000fe20004800000 */
[----:B--2---:R-:W2:Y:S01]  /*108a0*/  LDL.LU R44, [R1+0x110] ;  /* 0x00011000012c7983 */ /* 0x004ea20000300800 */
[----:B------:R-:W-:-:S03]  /*108b0*/  LEA.HI.X.SX32 R5, R5, R68, 0x1, P5 ;  /* 0x0000004405057211 */ /* 0x000fc600028f0eff */
[----:B------:R-:W-:Y:S04]  /*108c0*/  STL [R1+0x1e8], R113 ;  /* 0x0001e87101007387 */ /* 0x000fe80000100800 */
[----:B------:R0:W2:Y:S01]  /*108d0*/  @P0 LDG.E.U16 R48, desc[UR20][R6.64] ;  /* 0x0000001406300981 */ /* 0x0000a2000c1e1500 */
[----:B------:R-:W-:-:S03]  /*108e0*/  ISETP.GE.AND P3, PT, R8, RZ, PT ;  /* 0x000000ff0800720c */ /* 0x000fc60003f66270 */
[----:B------:R-:W2:Y:S01]  /*108f0*/  LDL.LU R8, [R1+0x114] ;  /* 0x0001140001087983 */ /* 0x000ea20000300800 */
[----:B0-----:R-:W-:-:S03]  /*10900*/  IMAD R6, R4, UR5, RZ ;  /* 0x0000000504067c24 */ /* 0x001fc6000f8e02ff */
[----:B------:R0:W-:Y:S01]  /*10910*/  STL [R1+0x1e4], R5 ;  /* 0x0001e40501007387 */ /* 0x0001e20000100800 */
[----:B------:R-:W-:Y:S02]  /*10920*/  @P0 IMAD.MOV.U32 R4, RZ, RZ, R113 ;  /* 0x000000ffff040224 */ /* 0x000fe400078e0071 */
[----:B------:R-:W-:Y:S01]  /*10930*/  @!P4 IMAD.IADD R43, R43, 0x1, -R72 ;  /* 0x000000012b2bc824 */ /* 0x000fe200078e0a48 */
[C---:B------:R-:W-:Y:S01]  /*10940*/  ISETP.GT.U32.AND P5, PT, R72.reuse, R109, PT ;  /* 0x0000006d4800720c */ /* 0x040fe20003fa4070 */
[----:B------:R-:W1:Y:S01]  /*10950*/  LDCU UR5, c[0x0][0x3b0] ;  /* 0x00007600ff0577ac */ /* 0x000e620008000800 */
[----:B------:R0:W2:Y:S02]  /*10960*/  @P0 LDG.E.U16 R47, desc[UR20][R4.64] ;  /* 0x00000014042f0981 */ /* 0x0000a4000c1e1500 */
[----:B------:R-:W-:Y:S01]  /*10970*/  ISETP.GT.U32.AND P4, PT, R72, R43, PT ;  /* 0x0000002b4800720c */ /* 0x000fe20003f84070 */
[----:B0-----:R-:W-:Y:S01]  /*10980*/  IMAD.MOV.U32 R4, RZ, RZ, R111 ;  /* 0x000000ffff047224 */ /* 0x001fe200078e006f */
[----:B------:R-:W-:-:S03]  /*10990*/  LEA R5, P6, R6, R69, 0x1 ;  /* 0x0000004506057211 */ /* 0x000fc600078c08ff */
[----:B------:R-:W-:Y:S01]  /*109a0*/  @!P3 IMAD.MOV R4, RZ, RZ, -R4 ;  /* 0x000000ffff04b224 */ /* 0x000fe200078e0a04 */
[----:B------:R-:W-:Y:S01]  /*109b0*/  ISETP.GE.AND P3, PT, R110, RZ, PT ;  /* 0x000000ff6e00720c */ /* 0x000fe20003f66270 */
[----:B------:R0:W-:Y:S01]  /*109c0*/  STL [R1+0x228], R5 ;  /* 0x0002280501007387 */ /* 0x0001e20000100800 */
[----:B------:R-:W-:-:S03]  /*109d0*/  LEA.HI.X.SX32 R7, R6, R68, 0x1, P6 ;  /* 0x0000004406077211 */ /* 0x000fc600030f0eff */
[----:B------:R-:W2:Y:S01]  /*109e0*/  LDL R110, [R1+0x8f0] ;  /* 0x0008f000016e7983 */ /* 0x000ea20000100800 */
[----:B------:R-:W-:Y:S01]  /*109f0*/  SEL R6, R75, R4, !P1 ;  /* 0x000000044b067207 */ /* 0x000fe20004800000 */
[----:B------:R-:W-:-:S04]  /*10a00*/  @P0 IMAD.MOV.U32 R4, RZ, RZ, R5 ;  /* 0x000000ffff040224 */ /* 0x000fc800078e0005 */
[----:B-1----:R-:W-:Y:S01]  /*10a10*/  IMAD R6, R6, UR7, RZ ;  /* 0x0000000706067c24 */ /* 0x002fe2000f8e02ff */
[----:B------:R1:W-:Y:S01]  /*10a20*/  STL [R1+0x224], R7 ;  /* 0x0002240701007387 */ /* 0x0003e20000100800 */
[----:B0-----:R-:W-:Y:S01]  /*10a30*/  @P0 IMAD.MOV.U32 R5, RZ, RZ, R7 ;  /* 0x000000ffff050224 */ /* 0x001fe200078e0007 */
[----:B------:R-:W0:Y:S01]  /*10a40*/  LDCU UR7, c[0x0][0x3b0] ;  /* 0x00007600ff0777ac */ /* 0x000e220008000800 */
[--C-:B------:R-:W-:Y:S02]  /*10a50*/  @!P4 IMAD.IADD R43, R43, 0x1, -R72.reuse ;  /* 0x000000012b2bc824 */ /* 0x100fe400078e0a48 */
[----:B------:R-:W-:Y:S01]  /*10a60*/  @!P5 IMAD.IADD R109, R109, 0x1, -R72 ;  /* 0x000000016d6dd824 */ /* 0x000fe200078e0a48 */
[----:B------:R3:W2:Y:S01]  /*10a70*/  @P0 LDG.E.U16 R46, desc[UR20][R4.64] ;  /* 0x00000014042e0981 */ /* 0x0006a2000c1e1500 */
[----:B-1----:R-:W-:-:S03]  /*10a80*/  LEA R7, P4, R6, R69, 0x1 ;  /* 0x0000004506077211 */ /* 0x002fc600078808ff */
[----:B------:R1:W-:Y:S01]  /*10a90*/  STL [R1+0xd8], R43 ;  /* 0x0000d82b01007387 */ /* 0x0003e20000100800 */
[----:B------:R-:W-:-:S03]  /*10aa0*/  LEA.HI.X.SX32 R6, R6, R68, 0x1, P4 ;  /* 0x0000004406067211 */ /* 0x000fc600020f0eff */
[----:B------:R0:W-:Y:S01]  /*10ab0*/  STL [R1+0x268], R7 ;  /* 0x0002680701007387 */ /* 0x0001e20000100800 */
[----:B---3--:R-:W-:-:S03]  /*10ac0*/  IMAD.MOV.U32 R4, RZ, RZ, R43 ;  /* 0x000000ffff047224 */ /* 0x008fc600078e002b */
[----:B------:R3:W-:Y:S01]  /*10ad0*/  STL [R1+0x264], R6 ;  /* 0x0002640601007387 */ /* 0x0007e20000100800 */
[----:B------:R-:W-:-:S03]  /*10ae0*/  IMAD.MOV.U32 R5, RZ, RZ, R109 ;  /* 0x000000ffff057224 */ /* 0x000fc600078e006d */
[----:B-1----:R-:W2:Y:S04]  /*10af0*/  LDL R43, [R1+0x854] ;  /* 0x00085400012b7983 */ /* 0x002ea80000100800 */
[----:B------:R-:W2:Y:S01]  /*10b00*/  LDL R109, [R1+0x8a0] ;  /* 0x0008a000016d7983 */ /* 0x000ea20000100800 */
[----:B------:R-:W-:Y:S02]  /*10b10*/  ISETP.GT.U32.AND P6, PT, R72, R45, PT ;  /* 0x0000002d4800720c */ /* 0x000fe40003fc4070 */
[----:B0-----:R-:W-:Y:S01]  /*10b20*/  @P0 LOP3.LUT R7, R7, R6, RZ, 0x3c, !PT ;  /* 0x0000000607070212 */ /* 0x001fe200078e3cff */
[----:B------:R-:W-:-:S03]  /*10b30*/  @!P3 IMAD.MOV R5, RZ, RZ, -R5 ;  /* 0x000000ffff05b224 */ /* 0x000fc600078e0a05 */
[----:B---3--:R-:W-:-:S07]  /*10b40*/  @P0 LOP3.LUT R6, R7, R6, RZ, 0x3c, !PT ;  /* 0x0000000607060212 */ /* 0x008fce00078e3cff */
[----:B------:R-:W-:Y:S01]  /*10b50*/  @!P6 IMAD.IADD R45, R45, 0x1, -R72 ;  /* 0x000000012d2de824 */ /* 0x000fe200078e0a48 */
[----:B------:R-:W-:Y:S02]  /*10b60*/  PRMT R42, RZ, 0x7610, R42 ;  /* 0x00007610ff2a7816 */ /* 0x000fe4000000002a */
[----:B------:R-:W-:Y:S02]  /*10b70*/  @P0 LOP3.LUT R7, R7, R6, RZ, 0x3c, !PT ;  /* 0x0000000607070212 */ /* 0x000fe400078e3cff */
[----:B------:R-:W-:Y:S02]  /*10b80*/  SEL R5, R75, R5, !P1 ;  /* 0x000000054b057207 */ /* 0x000fe40004800000 */
[----:B------:R-:W-:Y:S01]  /*10b90*/  ISETP.GT.U32.AND P6, PT, R72, R153, PT ;  /* 0x000000994800720c */ /* 0x000fe20003fc4070 */
[----:B------:R0:W3:Y:S02]  /*10ba0*/  @P0 LDG.E.U16 R42, desc[UR20][R6.64] ;  /* 0x00000014062a0981 */ /* 0x0000e4000c1e1500 */
[----:B0-----:R-:W-:Y:S01]  /*10bb0*/  IMAD R6, R5, UR5, RZ ;  /* 0x0000000505067c24 */ /* 0x001fe2000f8e02ff */
[----:B------:R-:W-:-:S09]  /*10bc0*/  PRMT R41, RZ, 0x7610, R41 ;  /* 0x00007610ff297816 */ /* 0x000fd20000000029 */
[----:B------:R-:W-:Y:S01]  /*10bd0*/  @!P6 IMAD.IADD R153, R153, 0x1, -R72 ;  /* 0x000000019999e824 */ /* 0x000fe200078e0a48 */
[----:B------:R-:W-:Y:S01]  /*10be0*/  PRMT R40, RZ, 0x7610, R40 ;  /* 0x00007610ff287816 */ /* 0x000fe20000000028 */
[----:B------:R-:W0:Y:S01]  /*10bf0*/  LDCU UR5, c[0x0][0x3b0] ;  /* 0x00007600ff0577ac */ /* 0x000e220008000800 */
[----:B------:R-:W-:Y:S02]  /*10c00*/  PRMT R39, RZ, 0x7610, R39 ;  /* 0x00007610ff277816 */ /* 0x000fe40000000027 */
[----:B----4-:R-:W-:Y:S02]  /*10c10*/  ISETP.GE.AND P5, PT, R112, RZ, PT ;  /* 0x000000ff7000720c */ /* 0x010fe40003fa6270 */
[----:B------:R-:W4:Y:S11]  /*10c20*/  LDL.LU R112, [R1+0x120] ;  /* 0x0001200001707983 */ /* 0x000f360000300800 */
[----:B------:R-:W-:Y:S01]  /*10c30*/  @!P5 IMAD.MOV R4, RZ, RZ, -R4 ;  /* 0x000000ffff04d224 */ /* 0x000fe200078e0a04 */
[----:B------:R-:W-:-:S02]  /*10c40*/  ISETP.GT.U32.AND P5, PT, R72, R45, PT ;  /* 0x0000002d4800720c */ /* 0x000fc40003fa4070 */
[C---:B--2---:R-:W-:Y:S02]  /*10c50*/  ISETP.GT.U32.AND P3, PT, R72.reuse, R8, PT ;  /* 0x000000084800720c */ /* 0x044fe40003f64070 */
[----:B------:R-:W-:Y:S02]  /*10c60*/  ISETP.GT.U32.AND P4, PT, R72, R44, PT ;  /* 0x0000002c4800720c */ /* 0x000fe40003f84070 */
[----:B------:R-:W-:-:S07]  /*10c70*/  SEL R4, R75, R4, !P1 ;  /* 0x000000044b047207 */ /* 0x000fce0004800000 */
[--C-:B------:R-:W-:Y:S01]  /*10c80*/  @!P5 IMAD.IADD R45, R45, 0x1, -R72.reuse ;  /* 0x000000012d2dd824 */ /* 0x100fe200078e0a48 */
[-C--:B------:R-:W-:Y:S01]  /*10c90*/  LEA R7, P5, R6, R69.reuse, 0x1 ;  /* 0x0000004506077211 */ /* 0x080fe200078a08ff */
[----:B------:R-:W-:Y:S02]  /*10ca0*/  IMAD R5, R4, UR7, RZ ;  /* 0x0000000704057c24 */ /* 0x000fe4000f8e02ff */
[--C-:B------:R-:W-:Y:S01]  /*10cb0*/  @!P3 IMAD.IADD R8, R8, 0x1, -R72.reuse ;  /* 0x000000010808b824 */ /* 0x100fe200078e0a48 */
[----:B------:R-:W-:Y:S01]  /*10cc0*/  LEA.HI.X.SX32 R6, R6, R68, 0x1, P5 ;  /* 0x0000004406067211 */ /* 0x000fe200028f0eff */
[----:B------:R-:W-:Y:S01]  /*10cd0*/  @!P4 IMAD.IADD R44, R44, 0x1, -R72 ;  /* 0x000000012c2cc824 */ /* 0x000fe200078e0a48 */
[----:B------:R-:W-:Y:S01]  /*10ce0*/  LEA R111, P6, R5, R69, 0x1 ;  /* 0x00000045056f7211 */ /* 0x000fe200078c08ff */
[----:B------:R-:W-:Y:S01]  /*10cf0*/  IMAD.MOV.U32 R4, RZ, RZ, R45 ;  /* 0x000000ffff047224 */ /* 0x000fe200078e002d */
[C---:B------:R-:W-:Y:S01]  /*10d00*/  ISETP.GT.U32.AND P4, PT, R72.reuse, R8, PT ;  /* 0x000000084800720c */ /* 0x040fe20003f84070 */
[----:B------:R-:W1:Y:S01]  /*10d10*/  LDCU UR7, c[0x0][0x3b0] ;  /* 0x00007600ff0777ac */ /* 0x000e620008000800 */
[----:B------:R-:W-:-:S02]  /*10d20*/  ISETP.GT.U32.AND P5, PT, R72, R44, PT ;  /* 0x0000002c4800720c */ /* 0x000fc40003fa4070 */
[----:B------:R-:W-:Y:S02]  /*10d30*/  ISETP.GE.AND P3, PT, R110, RZ, PT ;  /* 0x000000ff6e00720c */ /* 0x000fe40003f66270 */
[----:B------:R-:W2:Y:S04]  /*10d40*/  LDL.LU R110, [R1+0x11c] ;  /* 0x00011c00016e7983 */ /* 0x000ea80000300800 */
[----:B------:R0:W-:Y:S04]  /*10d50*/  STL [R1+0x10c], R45 ;  /* 0x00010c2d01007387 */ /* 0x0001e80000100800 */
[----:B------:R1:W-:Y:S01]  /*10d60*/  STL [R1+0x2a8], R7 ;  /* 0x0002a80701007387 */ /* 0x0003e20000100800 */
[----:B------:R-:W-:-:S03]  /*10d70*/  LEA.HI.X.SX32 R5, R5, R68, 0x1, P6 ;  /* 0x0000004405057211 */ /* 0x000fc600030f0eff */
[----:B0-----:R-:W3:Y:S01]  /*10d80*/  LDL R45, [R1+0x874] ;  /* 0x00087400012d7983 */ /* 0x001ee20000100800 */
[----:B-1----:R-:W-:-:S03]  /*10d90*/  @P0 LOP3.LUT R7, R7, R6, RZ, 0x3c, !PT ;  /* 0x0000000607070212 */ /* 0x002fc600078e3cff */
[----:B------:R-:W-:Y:S01]  /*10da0*/  STL [R1+0x2e8], R111 ;  /* 0x0002e86f01007387 */ /* 0x000fe20000100800 */
[----:B------:R-:W-:-:S03]  /*10db0*/  @!P3 IMAD.MOV R4, RZ, RZ, -R4 ;  /* 0x000000ffff04b224 */ /* 0x000fc600078e0a04 */
[----:B------:R0:W-:Y:S01]  /*10dc0*/  STL [R1+0x2a4], R6 ;  /* 0x0002a40601007387 */ /* 0x0001e20000100800 */
[----:B------:R-:W-:Y:S02]  /*10dd0*/  ISETP.GT.U32.AND P6, PT, R72, R153, PT ;  /* 0x000000994800720c */ /* 0x000fe40003fc4070 */
[----:B------:R-:W-:Y:S02]  /*10de0*/  SEL R4, R75, R4, !P1 ;  /* 0x000000044b047207 */ /* 0x000fe40004800000 */
[----:B0-----:R-:W-:-:S04]  /*10df0*/  @P0 LOP3.LUT R6, R7, R6, RZ, 0x3c, !PT ;  /* 0x0000000607060212 */ /* 0x001fc800078e3cff */
[----:B------:R-:W-:Y:S01]  /*10e00*/  @P0 LOP3.LUT R7, R7, R6, RZ, 0x3c, !PT ;  /* 0x0000000607070212 */ /* 0x000fe200078e3cff */
[----:B------:R0:W-:Y:S01]  /*10e10*/  STL [R1+0x2e4], R5 ;  /* 0x0002e40501007387 */ /* 0x0001e20000100800 */
[--C-:B------:R-:W-:Y:S01]  /*10e20*/  @!P4 IMAD.IADD R8, R8, 0x1, -R72.reuse ;  /* 0x000000010808c824 */ /* 0x100fe200078e0a48 */
[----:B------:R-:W-:Y:S02]  /*10e30*/  ISETP.GE.AND P4, PT, R43, RZ, PT ;  /* 0x000000ff2b00720c */ /* 0x000fe40003f86270 */
[----:B------:R1:W3:Y:S01]  /*10e40*/  @P0 LDG.E.U16 R41, desc[UR20][R6.64] ;  /* 0x0000001406290981 */ /* 0x0002e2000c1e1500 */
[----:B------:R-:W-:Y:S01]  /*10e50*/  ISETP.GE.AND P3, PT, R109, RZ, PT ;  /* 0x000000ff6d00720c */ /* 0x000fe20003f66270 */
[--C-:B------:R-:W-:Y:S02]  /*10e60*/  @!P5 IMAD.IADD R44, R44, 0x1, -R72.reuse ;  /* 0x000000012c2cd824 */ /* 0x100fe400078e0a48 */
[----:B------:R-:W3:Y:S01]  /*10e70*/  LDL.LU R43, [R1+0x118] ;  /* 0x00011800012b7983 */ /* 0x000ee20000300800 */
[----:B------:R-:W-:-:S02]  /*10e80*/  @!P6 IMAD.IADD R153, R153, 0x1, -R72 ;  /* 0x000000019999e824 */ /* 0x000fc400078e0a48 */
[----:B-1----:R-:W-:Y:S02]  /*10e90*/  @P0 IMAD.MOV.U32 R6, RZ, RZ, R111 ;  /* 0x000000ffff060224 */ /* 0x002fe400078e006f */
[----:B------:R-:W-:Y:S02]  /*10ea0*/  @P0 IMAD.MOV.U32 R7, RZ, RZ, R5 ;  /* 0x000000ffff070224 */ /* 0x000fe400078e0005 */
[----:B0-----:R-:W-:Y:S01]  /*10eb0*/  IMAD R5, R4, UR11, RZ ;  /* 0x0000000b04057c24 */ /* 0x001fe2000f8e02ff */
[----:B------:R-:W-:Y:S04]  /*10ec0*/  STL [R1+0x114], R8 ;  /* 0x0001140801007387 */ /* 0x000fe80000100800 */
[----:B------:R0:W3:Y:S01]  /*10ed0*/  @P0 LDG.E.U16 R40, desc[UR20][R6.64] ;  /* 0x0000001406280981 */ /* 0x0000e2000c1e1500 */
[----:B------:R-:W-:Y:S01]  /*10ee0*/  IMAD.MOV.U32 R4, RZ, RZ, R44 ;  /* 0x000000ffff047224 */ /* 0x000fe200078e002c */
[----:B------:R-:W-:Y:S01]  /*10ef0*/  PRMT R38, RZ, 0x7610, R38 ;  /* 0x00007610ff267816 */ /* 0x000fe20000000026 */
[----:B------:R-:W-:Y:S01]  /*10f00*/  @!P4 IMAD.MOV R153, RZ, RZ, -R153 ;  /* 0x000000ffff99c224 */ /* 0x000fe200078e0a99 */
[----:B------:R1:W-:Y:S01]  /*10f10*/  STL [R1+0x110], R44 ;  /* 0x0001102c01007387 */ /* 0x0003e20000100800 */
[----:B------:R-:W-:Y:S01]  /*10f20*/  PRMT R37, RZ, 0x7610, R37 ;  /* 0x00007610ff257816 */ /* 0x000fe20000000025 */
[----:B------:R-:W2:Y:S01]  /*10f30*/  LDCU UR11, c[0x0][0x3b0] ;  /* 0x00007600ff0b77ac */ /* 0x000ea20008000800 */
[----:B0-----:R-:W-:-:S04]  /*10f40*/  LEA R7, P6, R5, R69, 0x1 ;  /* 0x0000004505077211 */ /* 0x001fc800078c08ff */
[----:B-1----:R-:W-:Y:S01]  /*10f50*/  LEA.HI.X.SX32 R44, R5, R68, 0x1, P6 ;  /* 0x00000044052c7211 */ /* 0x002fe200030f0eff */
[----:B------:R-:W-:Y:S01]  /*10f60*/  STL [R1+0x320], R7 ;  /* 0x0003200701007387 */ /* 0x000fe20000100800 */
[----:B------:R-:W-:-:S03]  /*10f70*/  @!P3 IMAD.MOV R4, RZ, RZ, -R4 ;  /* 0x000000ffff04b224 */ /* 0x000fc600078e0a04 */
[----:B------:R0:W-:Y:S04]  /*10f80*/  STL [R1+0x31c], R44 ;  /* 0x00031c2c01007387 */ /* 0x0001e80000100800 */
[----:B------:R-:W3:Y:S01]  /*10f90*/  LDL R111, [R1+0x8cc] ;  /* 0x0008cc00016f7983 */ /* 0x000ee20000100800 */
[----:B------:R-:W-:Y:S01]  /*10fa0*/  SEL R6, R75, R4, !P1 ;  /* 0x000000044b067207 */ /* 0x000fe20004800000 */
[----:B------:R-:W-:Y:S02]  /*10fb0*/  @P0 IMAD.MOV.U32 R4, RZ, RZ, R7 ;  /* 0x000000ffff040224 */ /* 0x000fe400078e0007 */
[----:B------:R-:W-:Y:S01]  /*10fc0*/  @P0 IMAD.MOV.U32 R5, RZ, RZ, R44 ;  /* 0x000000ffff050224 */ /* 0x000fe200078e002c */
[----:B------:R-:W3:Y:S04]  /*10fd0*/  LDL R113, [R1+0x8b0] ;  /* 0x0008b00001717983 */ /* 0x000ee80000100800 */
[----:B------:R1:W3:Y:S02]  /*10fe0*/  @P0 LDG.E.U16 R39, desc[UR20][R4.64] ;  /* 0x0000001404270981 */ /* 0x0002e4000c1e1500 */
[----:B-1----:R-:W-:-:S02]  /*10ff0*/  IMAD.MOV.U32 R4, RZ, RZ, R8 ;  /* 0x000000ffff047224 */ /* 0x002fc400078e0008 */
[----:B------:R-:W3:Y:S01]  /*11000*/  LDL R8, [R1+0x908] ;  /* 0x0009080001087983 */ /* 0x000ee20000100800 */
[----:B------:R-:W-:Y:S01]  /*11010*/  IMAD R6, R6, UR5, RZ ;  /* 0x0000000506067c24 */ /* 0x000fe2000f8e02ff */
[----:B------:R-:W-:Y:S01]  /*11020*/  SEL R153, R75, R153, !P1 ;  /* 0x000000994b997207 */ /* 0x000fe20004800000 */
[----:B------:R-:W1:Y:S01]  /*11030*/  LDCU UR5, c[0x0][0x3b0] ;  /* 0x00007600ff0577ac */ /* 0x000e620008000800 */
[----:B------:R-:W3:Y:S02]  /*11040*/  LDL.LU R109, [R1+0x12c] ;  /* 0x00012c00016d7983 */ /* 0x000ee40000300800 */
[C---:B------:R-:W-:Y:S01]  /*11050*/  LEA R5, P4, R6.reuse, R69, 0x1 ;  /* 0x0000004506057211 */ /* 0x040fe200078808ff */
[----:B------:R-:W-:Y:S01]  /*11060*/  IMAD R153, R153, UR7, RZ ;  /* 0x0000000799997c24 */ /* 0x000fe2000f8e02ff */
[----:B------:R-:W-:Y:S01]  /*11070*/  PRMT R36, RZ, 0x7610, R36 ;  /* 0x00007610ff247816 */ /* 0x000fe20000000024 */
[----:B------:R-:W0:Y:S01]  /*11080*/  LDCU UR7, c[0x0][0x3b0] ;  /* 0x00007600ff0777ac */ /* 0x000e220008000800 */
[----:B------:R-:W-:-:S02]  /*11090*/  LEA.HI.X.SX32 R115, R6, R68, 0x1, P4 ;  /* 0x0000004406737211 */ /* 0x000fc400020f0eff */
[----:B----4-:R-:W-:-:S13]  /*110a0*/  ISETP.GT.U32.AND P5, PT, R72, R112, PT ;  /* 0x000000704800720c */ /* 0x010fda0003fa4070 */
[----:B------:R-:W-:-:S05]  /*110b0*/  @!P5 IMAD.IADD R112, R112, 0x1, -R72 ;  /* 0x000000017070d824 */ /* 0x000fca00078e0a48 */
[C---:B------:R-:W-:Y:S02]  /*110c0*/  ISETP.GT.U32.AND P5, PT, R72.reuse, R112, PT ;  /* 0x000000704800720c */ /* 0x040fe40003fa4070 */
[----:B--2---:R-:W-:Y:S02]  /*110d0*/  ISETP.GT.U32.AND P6, PT, R72, R110, PT ;  /* 0x0000006e4800720c */ /* 0x004fe40003fc4070 */
[----:B---3--:R-:W-:Y:S02]  /*110e0*/  ISETP.GE.AND P3, PT, R45, RZ, PT ;  /* 0x000000ff2d00720c */ /* 0x008fe40003f66270 */
[----:B------:R-:W2:Y:S09]  /*110f0*/  LDL.LU R45, [R1+0x128] ;  /* 0x00012800012d7983 */ /* 0x000eb20000300800 */
[----:B------:R-:W-:Y:S01]  /*11100*/  @!P6 IMAD.IADD R110, R110, 0x1, -R72 ;  /* 0x000000016e6ee824 */ /* 0x000fe200078e0a48 */
[----:B0-----:R-:W3:Y:S01]  /*11110*/  LDL.LU R44, [R1+0x124] ;  /* 0x00012400012c7983 */ /* 0x001ee20000300800 */
[----:B------:R-:W-:Y:S01]  /*11120*/  @!P3 IMAD.MOV R4, RZ, RZ, -R4 ;  /* 0x000000ffff04b224 */ /* 0x000fe200078e0a04 */
[----:B------:R-:W-:-:S04]  /*11130*/  LEA R7, P3, R153, R69, 0x1 ;  /* 0x0000004599077211 */ /* 0x000fc800078608ff */
[----:B------:R-:W-:Y:S02]  /*11140*/  LEA.HI.X.SX32 R114, R153, R68, 0x1, P3 ;  /* 0x0000004499727211 */ /* 0x000fe400018f0eff */
[C---:B------:R-:W-:Y:S01]  /*11150*/  ISETP.GT.U32.AND P3, PT, R72.reuse, R110, PT ;  /* 0x0000006e4800720c */ /* 0x040fe20003f64070 */
[----:B------:R0:W-:Y:S01]  /*11160*/  STL [R1+0x358], R5 ;  /* 0x0003580501007387 */ /* 0x0001e20000100800 */
[----:B------:R-:W-:Y:S02]  /*11170*/  SEL R6, R75, R4, !P1 ;  /* 0x000000044b067207 */ /* 0x000fe40004800000 */
[----:B------:R-:W-:Y:S01]  /*11180*/  ISETP.GT.U32.AND P4, PT, R72, R43, PT ;  /* 0x0000002b4800720c */ /* 0x000fe20003f84070 */
[----:B------:R-:W-:Y:S02]  /*11190*/  @P0 IMAD.MOV.U32 R4, RZ, RZ, R5 ;  /* 0x000000ffff040224 */ /* 0x000fe400078e0005 */
[----:B0-----:R-:W-:-:S06]  /*111a0*/  @P0 IMAD.MOV.U32 R5, RZ, RZ, R115 ;  /* 0x000000ffff050224 */ /* 0x001fcc00078e0073 */
[--C-:B------:R-:W-:Y:S01]  /*111b0*/  @!P3 IMAD.IADD R110, R110, 0x1, -R72.reuse ;  /* 0x000000016e6eb824 */ /* 0x100fe200078e0a48 */
[----:B------:R0:W4:Y:S03]  /*111c0*/  @P0 LDG.E.U16 R38, desc[UR20][R4.64] ;  /* 0x0000001404260981 */ /* 0x000126000c1e1500 */
[----:B------:R-:W-:Y:S02]  /*111d0*/  @!P4 IMAD.IADD R43, R43, 0x1, -R72 ;  /* 0x000000012b2bc824 */ /* 0x000fe400078e0a48 */
[----:B------:R-:W-:Y:S02]  /*111e0*/  IMAD R6, R6, UR4, RZ ;  /* 0x0000000406067c24 */ /* 0x000fe4000f8e02ff */
[----:B0-----:R-:W-:Y:S02]  /*111f0*/  @P0 IMAD.MOV.U32 R4, RZ, RZ, R7 ;  /* 0x000000ffff040224 */ /* 0x001fe400078e0007 */
[----:B------:R-:W-:Y:S01]  /*11200*/  @P0 IMAD.MOV.U32 R5, RZ, RZ, R114 ;  /* 0x000000ffff050224 */ /* 0x000fe200078e0072 */
[----:B------:R-:W-:Y:S01]  /*11210*/  ISETP.GT.U32.AND P3, PT, R72, R43, PT ;  /* 0x0000002b4800720c */ /* 0x000fe20003f64070 */
[----:B------:R-:W-:-:S03]  /*11220*/  @!P5 IMAD.IADD R112, R112, 0x1, -R72 ;  /* 0x000000017070d824 */ /* 0x000fc600078e0a48 */
[----:B------:R0:W4:Y:S01]  /*11230*/  @P0 LDG.E.U16 R37, desc[UR20][R4.64] ;  /* 0x0000001404250981 */ /* 0x000122000c1e1500 */
[C---:B------:R-:W-:Y:S02]  /*11240*/  LEA R154, P5, R6.reuse, R69, 0x1 ;  /* 0x00000045069a7211 */ /* 0x040fe400078a08ff */
[----:B------:R-:W-:Y:S01]  /*11250*/  ISETP.GE.AND P4, PT, R111, RZ, PT ;  /* 0x000000ff6f00720c */ /* 0x000fe20003f86270 */
[----:B0-----:R-:W-:Y:S01]  /*11260*/  IMAD.MOV.U32 R4, RZ, RZ, R110 ;  /* 0x000000ffff047224 */ /* 0x001fe200078e006e */
[----:B------:R-:W-:Y:S01]  /*11270*/  ISETP.GE.AND P6, PT, R113, RZ, PT ;  /* 0x000000ff7100720c */ /* 0x000fe20003fc6270 */
[----:B------:R0:W-:Y:S01]  /*11280*/  STL [R1+0x390], R7 ;  /* 0x0003900701007387 */ /* 0x0001e20000100800 */
[----:B------:R-:W-:Y:S01]  /*11290*/  IMAD.MOV.U32 R5, RZ, RZ, R112 ;  /* 0x000000ffff057224 */ /* 0x000fe200078e0070 */
[----:B------:R-:W-:Y:S02]  /*112a0*/  LEA.HI.X.SX32 R153, R6, R68, 0x1, P5 ;  /* 0x0000004406997211 */ /* 0x000fe400028f0eff */
[----:B------:R-:W-:Y:S06]  /*112b0*/  STL [R1+0x354], R115 ;  /* 0x0003547301007387 */ /* 0x000fec0000100800 */
[----:B------:R-:W-:Y:S01]  /*112c0*/  @!P4 IMAD.MOV R4, RZ, RZ, -R4 ;  /* 0x000000ffff04c224 */ /* 0x000fe200078e0a04 */
[----:B------:R-:W-:Y:S04]  /*112d0*/  STL [R1+0x38c], R114 ;  /* 0x00038c7201007387 */ /* 0x000fe80000100800 */
[----:B------:R-:W4:Y:S01]  /*112e0*/  LDL R112, [R1+0x93c] ;  /* 0x00093c0001707983 */ /* 0x000f220000100800 */
[----:B------:R-:W-:-:S03]  /*112f0*/  ISETP.GE.AND P4, PT, R8, RZ, PT ;  /* 0x000000ff0800720c */ /* 0x000fc60003f86270 */
[----:B------:R-:W4:Y:S01]  /*11300*/  LDL R8, [R1+0x968] ;  /* 0x0009680001087983 */ /* 0x000f220000100800 */
[----:B------:R-:W-:Y:S02]  /*11310*/  @P0 IMAD.MOV.U32 R6, RZ, RZ, R154 ;  /* 0x000000ffff060224 */ /* 0x000fe400078e009a */
[----:B0-----:R-:W-:Y:S02]  /*11320*/  @P0 IMAD.MOV.U32 R7, RZ, RZ, R153 ;  /* 0x000000ffff070224 */ /* 0x001fe400078e0099 */
[----:B------:R-:W-:Y:S02]  /*11330*/  @!P6 IMAD.MOV R5, RZ, RZ, -R5 ;  /* 0x000000ffff05e224 */ /* 0x000fe400078e0a05 */
[----:B------:R-:W-:Y:S01]  /*11340*/  @!P3 IMAD.IADD R43, R43, 0x1, -R72 ;  /* 0x000000012b2bb824 */ /* 0x000fe200078e0a48 */
[----:B------:R0:W4:Y:S04]  /*11350*/  @P0 LDG.E.U16 R36, desc[UR20][R6.64] ;  /* 0x0000001406240981 */ /* 0x000128000c1e1500 */
[----:B------:R1:W-:Y:S01]  /*11360*/  STL [R1+0x118], R43 ;  /* 0x0001182b01007387 */ /* 0x0003e20000100800 */
[----:B0-----:R-:W-:-:S02]  /*11370*/  SEL R6, R75, R5, !P1 ;  /* 0x000000054b067207 */ /* 0x001fc40004800000 */
[----:B------:R-:W-:Y:S01]  /*11380*/  SEL R5, R75, R4, !P1 ;  /* 0x000000044b057207 */ /* 0x000fe20004800000 */
[----:B------:R-:W-:Y:S02]  /*11390*/  IMAD.MOV.U32 R4, RZ, RZ, R43 ;  /* 0x000000ffff047224 */ /* 0x000fe400078e002b */
[----:B-1----:R-:W4:Y:S01]  /*113a0*/  LDL R43, [R1+0x998] ;  /* 0x00099800012b7983 */ /* 0x002f220000100800 */
[----:B------:R-:W-:Y:S01]  /*113b0*/  ISETP.GT.U32.AND P5, PT, R72, R109, PT ;  /* 0x0000006d4800720c */ /* 0x000fe20003fa4070 */
[----:B------:R-:W-:Y:S01]  /*113c0*/  IMAD R6, R6, UR5, RZ ;  /* 0x0000000506067c24 */ /* 0x000fe2000f8e02ff */
[----:B------:R-:W-:Y:S01]  /*113d0*/  PRMT R35, RZ, 0x7610, R35 ;  /* 0x00007610ff237816 */ /* 0x000fe20000000023 */
[----:B------:R-:W4:Y:S01]  /*113e0*/  LDL.LU R111, [R1+0x174] ;  /* 0x00017400016f7983 */ /* 0x000f220000300800 */
[----:B------:R-:W-:Y:S01]  /*113f0*/  IMAD R5, R5, UR7, RZ ;  /* 0x0000000705057c24 */ /* 0x000fe2000f8e02ff */
[----:B------:R-:W-:Y:S01]  /*11400*/  PRMT R34, RZ, 0x7610, R34 ;  /* 0x00007610ff227816 */ /* 0x000fe20000000022 */
[----:B------:R-:W-:Y:S01]  /*11410*/  @!P4 IMAD.MOV R4, RZ, RZ, -R4 ;  /* 0x000000ffff04c224 */ /* 0x000fe200078e0a04 */
[----:B------:R-:W4:Y:S01]  /*11420*/  LDL.LU R110, [R1+0x138] ;  /* 0x00013800016e7983 */ /* 0x000f220000300800 */
[----:B------:R-:W0:Y:S01]  /*11430*/  LDCU UR5, c[0x0][0x3b0] ;  /* 0x00007600ff0577ac */ /* 0x000e220008000800 */
[----:B------:R-:W-:Y:S01]  /*11440*/  PRMT R33, RZ, 0x7610, R33 ;  /* 0x00007610ff217816 */ /* 0x000fe20000000021 */
[----:B------:R-:W1:Y:S03]  /*11450*/  LDCU UR7, c[0x0][0x3b0] ;  /* 0x00007600ff0777ac */ /* 0x000e660008000800 */
[----:B------:R-:W-:Y:S01]  /*11460*/  @!P5 IMAD.IADD R109, R109, 0x1, -R72 ;  /* 0x000000016d6dd824 */ /* 0x000fe200078e0a48 */
[----:B------:R-:W-:-:S04]  /*11470*/  LEA R7, P5, R5, R69, 0x1 ;  /* 0x0000004505077211 */ /* 0x000fc800078a08ff */
[----:B------:R-:W-:Y:S02]  /*11480*/  ISETP.GT.U32.AND P4, PT, R72, R109, PT ;  /* 0x0000006d4800720c */ /* 0x000fe40003f84070 */
[----:B------:R-:W-:-:S11]  /*11490*/  LEA.HI.X.SX32 R113, R5, R68, 0x1, P5 ;  /* 0x0000004405717211 */ /* 0x000fd600028f0eff */
[----:B------:R-:W-:Y:S01]  /*114a0*/  @!P4 IMAD.IADD R109, R109, 0x1, -R72 ;  /* 0x000000016d6dc824 */ /* 0x000fe200078e0a48 */
[C---:B--2---:R-:W-:Y:S02]  /*114b0*/  ISETP.GT.U32.AND P6, PT, R72.reuse, R45, PT ;  /* 0x0000002d4800720c */ /* 0x044fe40003fc4070 */
[----:B---3--:R-:W-:-:S11]  /*114c0*/  ISETP.GT.U32.AND P3, PT, R72, R44, PT ;  /* 0x0000002c4800720c */ /* 0x008fd60003f64070 */
[----:B------:R-:W-:Y:S01]  /*114d0*/  @!P6 IMAD.IADD R45, R45, 0x1, -R72 ;  /* 0x000000012d2de824 */ /* 0x000fe200078e0a48 */
[----:B------:R-:W-:-:S04]  /*114e0*/  LEA R114, P6, R6, R69, 0x1 ;  /* 0x0000004506727211 */ /* 0x000fc800078c08ff */
[----:B------:R-:W-:Y:S02]  /*114f0*/  LEA.HI.X.SX32 R115, R6, R68, 0x1, P6 ;  /* 0x0000004406737211 */ /* 0x000fe400030f0eff */
[----:B------:R-:W-:Y:S01]  /*11500*/  SEL R6, R75, R4, !P1 ;  /* 0x000000044b067207 */ /* 0x000fe20004800000 */
[----:B------:R-:W-:Y:S02]  /*11510*/  @P0 IMAD.MOV.U32 R4, RZ, RZ, R114 ;  /* 0x000000ffff040224 */ /* 0x000fe400078e0072 */
[----:B------:R-:W-:Y:S01]  /*11520*/  @P0 IMAD.MOV.U32 R5, RZ, RZ, R115 ;  /* 0x000000ffff050224 */ /* 0x000fe200078e0073 */
[----:B------:R-:W-:Y:S01]  /*11530*/  ISETP.GT.U32.AND P6, PT, R72, R45, PT ;  /* 0x0000002d4800720c */ /* 0x000fe20003fc4070 */
[----:B------:R-:W-:Y:S01]  /*11540*/  STL [R1+0x10], R114 ;  /* 0x0000107201007387 */ /* 0x000fe20000100800 */
[----:B------:R-:W-:Y:S01]  /*11550*/  IMAD R6, R6, UR11, RZ ;  /* 0x0000000b06067c24 */ /* 0x000fe2000f8e02ff */
[----:B------:R-:W2:Y:S02]  /*11560*/  LDCU UR11, c[0x0][0x3b0] ;  /* 0x00007600ff0b77ac */ /* 0x000ea40008000800 */
[----:B------:R-:W-:Y:S04]  /*11570*/  STL [R1+0x50], R7 ;  /* 0x0000500701007387 */ /* 0x000fe80000100800 */
[----:B------:R3:W2:Y:S04]  /*11580*/  @P0 LDG.E.U16 R35, desc[UR20][R4.64] ;  /* 0x0000001404230981 */ /* 0x0006a8000c1e1500 */
[----:B------:R-:W-:Y:S04]  /*11590*/  STL [R1+0xc], R115 ;  /* 0x00000c7301007387 */ /* 0x000fe80000100800 */
[----:B------:R0:W-:Y:S01]  /*115a0*/  STL [R1+0x4c], R113 ;  /* 0x00004c7101007387 */ /* 0x0001e20000100800 */
[----:B---3--:R-:W-:-:S02]  /*115b0*/  @P0 IMAD.MOV.U32 R4, RZ, RZ, R7 ;  /* 0x000000ffff040224 */ /* 0x008fc400078e0007 */
[----:B------:R-:W-:Y:S02]  /*115c0*/  @P0 IMAD.MOV.U32 R5, RZ, RZ, R113 ;  /* 0x000000ffff050224 */ /* 0x000fe400078e0071 */
[----:B------:R-:W-:-:S03]  /*115d0*/  @!P3 IMAD.IADD R44, R44, 0x1, -R72 ;  /* 0x000000012c2cb824 */ /* 0x000fc600078e0a48 */
[----:B------:R3:W2:Y:S01]  /*115e0*/  @P0 LDG.E.U16 R34, desc[UR20][R4.64] ;  /* 0x0000001404220981 */ /* 0x0006a2000c1e1500 */
[----:B------:R-:W-:Y:S01]  /*115f0*/  @!P6 IMAD.IADD R45, R45, 0x1, -R72 ;  /* 0x000000012d2de824 */ /* 0x000fe200078e0a48 */
[----:B---3--:R-:W-:Y:S01]  /*11600*/  LEA R4, P3, R6, R69, 0x1 ;  /* 0x0000004506047211 */ /* 0x008fe200078608ff */
[----:B------:R-:W-:-:S03]  /*11610*/  IMAD.MOV.U32 R5, RZ, RZ, R109 ;  /* 0x000000ffff057224 */ /* 0x000fc600078e006d */
[----:B------:R-:W-:Y:S02]  /*11620*/  LEA.HI.X.SX32 R6, R6, R68, 0x1, P3 ;  /* 0x0000004406067211 */ /* 0x000fe400018f0eff */
[----:B----4-:R-:W-:Y:S02]  /*11630*/  ISETP.GE.AND P5, PT, R112, RZ, PT ;  /* 0x000000ff7000720c */ /* 0x010fe40003fa6270 */
[----:B------:R-:W-:Y:S02]  /*11640*/  ISETP.GE.AND P4, PT, R8, RZ, PT ;  /* 0x000000ff0800720c */ /* 0x000fe40003f86270 */
[----:B------:R-:W3:Y:S04]  /*11650*/  LDL.LU R8, [R1+0x134] ;  /* 0x0001340001087983 */ /* 0x000ee80000300800 */
[----:B------:R-:W-:Y:S05]  /*11660*/  STL [R1+0x90], R4 ;  /* 0x0000900401007387 */ /* 0x000fea0000100800 */
[----:B------:R-:W-:Y:S01]  /*11670*/  @!P5 IMAD.MOV R5, RZ, RZ, -R5 ;  /* 0x000000ffff05d224 */ /* 0x000fe200078e0a05 */
[----:B------:R-:W-:Y:S04]  /*11680*/  STL [R1+0x128], R45 ;  /* 0x0001282d01007387 */ /* 0x000fe80000100800 */
[----:B------:R4:W-:Y:S04]  /*11690*/  STL [R1+0x8c], R6 ;  /* 0x00008c0601007387 */ /* 0x0009e80000100800 */
[----:B0-----:R-:W3:Y:S01]  /*116a0*/  LDL R113, [R1+0x9cc] ;  /* 0x0009cc0001717983 */ /* 0x001ee20000100800 */
[----:B------:R-:W-:-:S03]  /*116b0*/  ISETP.GE.AND P5, PT, R43, RZ, PT ;  /* 0x000000ff2b00720c */ /* 0x000fc60003fa6270 */
[----:B------:R-:W3:Y:S01]  /*116c0*/  LDL R43, [R1+0x9f8] ;  /* 0x0009f800012b7983 */ /* 0x000ee20000100800 */
[C---:B------:R-:W-:Y:S01]  /*116d0*/  ISETP.GT.U32.AND P3, PT, R72.reuse, R44, PT ;  /* 0x0000002c4800720c */ /* 0x040fe20003f64070 */
[----:B------:R-:W-:Y:S02]  /*116e0*/  @P0 IMAD.MOV.U32 R7, RZ, RZ, R6 ;  /* 0x000000ffff070224 */ /* 0x000fe400078e0006 */
[----:B----4-:R-:W-:Y:S01]  /*116f0*/  @P0 IMAD.MOV.U32 R6, RZ, RZ, R4 ;  /* 0x000000ffff060224 */ /* 0x010fe200078e0004 */
[----:B------:R-:W-:Y:S01]  /*11700*/  ISETP.GT.U32.AND P6, PT, R72, R111, PT ;  /* 0x0000006f4800720c */ /* 0x000fe20003fc4070 */
[----:B------:R-:W-:-:S03]  /*11710*/  IMAD.MOV.U32 R4, RZ, RZ, R45 ;  /* 0x000000ffff047224 */ /* 0x000fc600078e002d */
[----:B------:R0:W4:Y:S01]  /*11720*/  @P0 LDG.E.U16 R33, desc[UR20][R6.64] ;  /* 0x0000001406210981 */ /* 0x000122000c1e1500 */
[----:B------:R-:W-:Y:S01]  /*11730*/  @!P4 IMAD.MOV R4, RZ, RZ, -R4 ;  /* 0x000000ffff04c224 */ /* 0x000fe200078e0a04 */
[----:B------:R-:W-:-:S03]  /*11740*/  ISETP.GT.U32.AND P4, PT, R72, R110, PT ;  /* 0x0000006e4800720c */ /* 0x000fc60003f84070 */
[----:B------:R-:W-:Y:S01]  /*11750*/  @!P3 IMAD.IADD R44, R44, 0x1, -R72 ;  /* 0x000000012c2cb824 */ /* 0x000fe200078e0a48 */
[C---:B0-----:R-:W-:Y:S02]  /*11760*/  SEL R6, R75.reuse, R5, !P1 ;  /* 0x000000054b067207 */ /* 0x041fe40004800000 */
[----:B------:R-:W-:Y:S02]  /*11770*/  SEL R5, R75, R4, !P1 ;  /* 0x000000044b057207 */ /* 0x000fe40004800000 */
[----:B------:R0:W-:Y:S01]  /*11780*/  STL [R1+0x124], R44 ;  /* 0x0001242c01007387 */ /* 0x0001e20000100800 */
[----:B------:R-:W-:Y:S01]  /*11790*/  IMAD R6, R6, UR5, RZ ;  /* 0x0000000506067c24 */ /* 0x000fe2000f8e02ff */
[----:B------:R-:W-:Y:S01]  /*117a0*/  PRMT R32, RZ, 0x7610, R32 ;  /* 0x00007610ff207816 */ /* 0x000fe20000000020 */
[----:B------:R-:W-:Y:S01]  /*117b0*/  IMAD.MOV.U32 R4, RZ, RZ, R44 ;  /* 0x000000ffff047224 */ /* 0x000fe200078e002c */
[----:B------:R-:W4:Y:S01]  /*117c0*/  LDL R109, [R1+0xa00] ;  /* 0x000a0000016d7983 */ /* 0x000f220000100800 */
[----:B------:R-:W-:Y:S01]  /*117d0*/  @!P6 IMAD.IADD R111, R111, 0x1, -R72 ;  /* 0x000000016f6fe824 */ /* 0x000fe200078e0a48 */
[CC--:B------:R-:W-:Y:S01]  /*117e0*/  LEA R45, P6, R6.reuse, R69.reuse, 0x1 ;  /* 0x00000045062d7211 */ /* 0x0c0fe200078c08ff */
[----:B-1----:R-:W-:Y:S01]  /*117f0*/  IMAD R5, R5, UR7, RZ ;  /* 0x0000000705057c24 */ /* 0x002fe2000f8e02ff */
[----:B------:R-:W4:Y:S01]  /*11800*/  LDL.LU R112, [R1+0x1b8] ;  /* 0x0001b80001707983 */ /* 0x000f220000300800 */
[----:B------:R-:W-:Y:S01]  /*11810*/  @!P5 IMAD.MOV R4, RZ, RZ, -R4 ;  /* 0x000000ffff04d224 */ /* 0x000fe200078e0a04 */
[----:B------:R-:W-:Y:S01]  /*11820*/  LEA.HI.X.SX32 R115, R6, R68, 0x1, P6 ;  /* 0x0000004406737211 */ /* 0x000fe200030f0eff */
[----:B------:R-:W-:Y:S01]  /*11830*/  @!P4 IMAD.IADD R110, R110, 0x1, -R72 ;  /* 0x000000016e6ec824 */ /* 0x000fe200078e0a48 */
[----:B0-----:R-:W4:Y:S01]  /*11840*/  LDL.LU R44, [R1+0x1b4] ;  /* 0x0001b400012c7983 */ /* 0x001f220000300800 */
[----:B------:R-:W-:Y:S01]  /*11850*/  LEA R7, P5, R5, R69, 0x1 ;  /* 0x0000004505077211 */ /* 0x000fe200078a08ff */
[----:B------:R-:W0:Y:S01]  /*11860*/  LDCU UR5, c[0x0][0x3b0] ;  /* 0x00007600ff0577ac */ /* 0x000e220008000800 */
[----:B------:R-:W-:Y:S01]  /*11870*/  SEL R6, R75, R4, !P1 ;  /* 0x000000044b067207 */ /* 0x000fe20004800000 */
[----:B------:R-:W-:Y:S01]  /*11880*/  @P0 IMAD.MOV.U32 R4, RZ, RZ, R45 ;  /* 0x000000ffff040224 */ /* 0x000fe200078e002d */
[----:B------:R-:W-:Y:S01]  /*11890*/  LEA.HI.X.SX32 R114, R5, R68, 0x1, P5 ;  /* 0x0000004405727211 */ /* 0x000fe200028f0eff */
[----:B------:R-:W-:Y:S01]  /*118a0*/  @P0 IMAD.MOV.U32 R5, RZ, RZ, R115 ;  /* 0x000000ffff050224 */ /* 0x000fe200078e0073 */
[----:B------:R-:W-:Y:S01]  /*118b0*/  PRMT R31, RZ, 0x7610, R31 ;  /* 0x00007610ff1f7816 */ /* 0x000fe2000000001f */
[----:B--2---:R-:W-:Y:S01]  /*118c0*/  IMAD R6, R6, UR11, RZ ;  /* 0x0000000b06067c24 */ /* 0x004fe2000f8e02ff */
[----:B------:R-:W-:Y:S01]  /*118d0*/  STL [R1+0xd0], R45 ;  /* 0x0000d02d01007387 */ /* 0x000fe20000100800 */
[----:B------:R-:W-:Y:S01]  /*118e0*/  ISETP.GT.U32.AND P3, PT, R72, R111, PT ;  /* 0x0000006f4800720c */ /* 0x000fe20003f64070 */
[----:B------:R-:W1:Y:S02]  /*118f0*/  LDCU UR7, c[0x0][0x3b0] ;  /* 0x00007600ff0777ac */ /* 0x000e640008000800 */
[----:B------:R2:W4:Y:S01]  /*11900*/  @P0 LDG.E.U16 R32, desc[UR20][R4.64] ;  /* 0x0000001404200981 */ /* 0x000522000c1e1500 */
[----:B------:R-:W-:Y:S01]  /*11910*/  PRMT R30, RZ, 0x7610, R30 ;  /* 0x00007610ff1e7816 */ /* 0x000fe2000000001e */
[----:B------:R-:W0:Y:S02]  /*11920*/  LDCU UR11, c[0x0][0x3b0] ;  /* 0x00007600ff0b77ac */ /* 0x000e240008000800 */
[----:B------:R2:W-:Y:S02]  /*11930*/  STL [R1+0x130], R7 ;  /* 0x0001300701007387 */ /* 0x0005e40000100800 */
[----:B--2---:R-:W-:-:S02]  /*11940*/  @P0 IMAD.MOV.U32 R4, RZ, RZ, R7 ;  /* 0x000000ffff040224 */ /* 0x004fc400078e0007 */
[----:B------:R-:W-:Y:S01]  /*11950*/  STL [R1+0xcc], R115 ;  /* 0x0000cc7301007387 */ /* 0x000fe20000100800 */
[----:B------:R-:W-:-:S03]  /*11960*/  LEA R7, P6, R6, R69, 0x1 ;  /* 0x0000004506077211 */ /* 0x000fc600078c08ff */
[----:B------:R-:W2:Y:S01]  /*11970*/  LDL.LU R45, [R1+0x238] ;  /* 0x00023800012d7983 */ /* 0x000ea20000300800 */
[----:B------:R-:W-:-:S03]  /*11980*/  @P0 IMAD.MOV.U32 R5, RZ, RZ, R114 ;  /* 0x000000ffff050224 */ /* 0x000fc600078e0072 */
[----:B------:R-:W-:Y:S04]  /*11990*/  STL [R1+0x12c], R114 ;  /* 0x00012c7201007387 */ /* 0x000fe80000100800 */
[----:B------:R-:W-:Y:S04]  /*119a0*/  STL [R1+0x170], R7 ;  /* 0x0001700701007387 */ /* 0x000fe80000100800 */
[----:B------:R0:W2:Y:S01]  /*119b0*/  @P0 LDG.E.U16 R31, desc[UR20][R4.64] ;  /* 0x00000014041f0981 */ /* 0x0000a2000c1e1500 */
[----:B------:R-:W-:Y:S01]  /*119c0*/  @!P3 IMAD.IADD R111, R111, 0x1, -R72 ;  /* 0x000000016f6fb824 */ /* 0x000fe200078e0a48 */
[----:B0-----:R-:W-:-:S05]  /*119d0*/  LEA.HI.X.SX32 R4, R6, R68, 0x1, P6 ;  /* 0x0000004406047211 */ /* 0x001fca00030f0eff */
[----:B------:R-:W-:Y:S01]  /*119e0*/  @P0 IMAD.MOV.U32 R5, RZ, RZ, R4 ;  /* 0x000000ffff050224 */ /* 0x000fe200078e0004 */
[----:B---3--:R-:W-:-:S13]  /*119f0*/  ISETP.GT.U32.AND P4, PT, R72, R8, PT ;  /* 0x000000084800720c */ /* 0x008fda0003f84070 */
[----:B------:R-:W-:Y:S01]  /*11a00*/  @!P4 IMAD.IADD R8, R8, 0x1, -R72 ;  /* 0x000000010808c824 */ /* 0x000fe200078e0a48 */
[----:B------:R-:W-:Y:S02]  /*11a10*/  ISETP.GE.AND P4, PT, R43, RZ, PT ;  /* 0x000000ff2b00720c */ /* 0x000fe40003f86270 */
[----:B------:R-:W3:Y:S04]  /*11a20*/  LDL.LU R43, [R1+0x178] ;  /* 0x00017800012b7983 */ /* 0x000ee80000300800 */
[----:B------:R0:W-:Y:S01]  /*11a30*/  STL [R1+0x16c], R4 ;  /* 0x00016c0401007387 */ /* 0x0001e20000100800 */
[----:B------:R-:W-:-:S03]  /*11a40*/  ISETP.GE.AND P3, PT, R113, RZ, PT ;  /* 0x000000ff7100720c */ /* 0x000fc60003f66270 */
[----:B------:R-:W3:Y:S01]  /*11a50*/  LDL R113, [R1+0x9bc] ;  /* 0x0009bc0001717983 */ /* 0x000ee20000100800 */
[----:B0-----:R-:W-:-:S05]  /*11a60*/  @P0 IMAD.MOV.U32 R4, RZ, RZ, R7 ;  /* 0x000000ffff040224 */ /* 0x001fca00078e0007 */
[----:B------:R0:W3:Y:S02]  /*11a70*/  @P0 LDG.E.U16 R30, desc[UR20][R4.64] ;  /* 0x00000014041e0981 */ /* 0x0000e4000c1e1500 */
[----:B0-----:R-:W-:Y:S02]  /*11a80*/  IMAD.MOV.U32 R5, RZ, RZ, R111 ;  /* 0x000000ffff057224 */ /* 0x001fe400078e006f */
[----:B------:R-:W3:Y:S01]  /*11a90*/  LDL R111, [R1+0x974] ;  /* 0x00097400016f7983 */ /* 0x000ee20000100800 */
[C---:B------:R-:W-:Y:S02]  /*11aa0*/  ISETP.GT.U32.AND P5, PT, R72.reuse, R110, PT ;  /* 0x0000006e4800720c */ /* 0x040fe40003fa4070 */
[C---:B------:R-:W-:Y:S01]  /*11ab0*/  ISETP.GT.U32.AND P6, PT, R72.reuse, R8, PT ;  /* 0x000000084800720c */ /* 0x040fe20003fc4070 */
[----:B------:R-:W-:Y:S01]  /*11ac0*/  @!P3 IMAD.MOV R5, RZ, RZ, -R5 ;  /* 0x000000ffff05b224 */ /* 0x000fe200078e0a05 */
[----:B----4-:R-:W-:-:S09]  /*11ad0*/  ISETP.GT.U32.AND P3, PT, R72, R44, PT ;  /* 0x0000002c4800720c */ /* 0x010fd20003f64070 */
[----:B------:R-:W-:Y:S01]  /*11ae0*/  @!P5 IMAD.IADD R110, R110, 0x1, -R72 ;  /* 0x000000016e6ed824 */ /* 0x000fe200078e0a48 */
[----:B------:R-:W-:-:S03]  /*11af0*/  ISETP.GT.U32.AND P5, PT, R72, R112, PT ;  /* 0x000000704800720c */ /* 0x000fc60003fa4070 */
[----:B------:R-:W-:Y:S01]  /*11b00*/  IMAD.MOV.U32 R4, RZ, RZ, R110 ;  /* 0x000000ffff047224 */ /* 0x000fe200078e006e */
[----:B------:R-:W-:Y:S01]  /*11b10*/  SEL R6, R75, R5, !P1 ;  /* 0x000000054b067207 */ /* 0x000fe20004800000 */
[----:B------:R-:W-:Y:S02]  /*11b20*/  @!P6 IMAD.IADD R8, R8, 0x1, -R72 ;  /* 0x000000010808e824 */ /* 0x000fe400078e0a48 */
[----:B------:R-:W-:Y:S01]  /*11b30*/  @!P4 IMAD.MOV R4, RZ, RZ, -R4 ;  /* 0x000000ffff04c224 */ /* 0x000fe200078e0a04 */
[----:B------:R-:W-:Y:S01]  /*11b40*/  ISETP.GE.AND P4, PT, R109, RZ, PT ;  /* 0x000000ff6d00720c */ /* 0x000fe20003f86270 */
[----:B------:R-:W-:Y:S01]  /*11b50*/  IMAD R6, R6, UR5, RZ ;  /* 0x0000000506067c24 */ /* 0x000fe2000f8e02ff */
[----:B------:R0:W-:Y:S01]  /*11b60*/  STL [R1+0x134], R8 ;  /* 0x0001340801007387 */ /* 0x0001e20000100800 */
[----:B------:R-:W-:Y:S01]  /*11b70*/  @!P3 IMAD.IADD R44, R44, 0x1, -R72 ;  /* 0x000000012c2cb824 */ /* 0x000fe200078e0a48 */
[----:B------:R-:W-:Y:S01]  /*11b80*/  SEL R5, R75, R4, !P1 ;  /* 0x000000044b057207 */ /* 0x000fe20004800000 */
[----:B------:R-:W-:Y:S01]  /*11b90*/  IMAD.MOV.U32 R4, RZ, RZ, R8 ;  /* 0x000000ffff047224 */ /* 0x000fe200078e0008 */
[----:B------:R-:W4:Y:S01]  /*11ba0*/  LDL R109, [R1+0x938] ;  /* 0x00093800016d7983 */ /* 0x000f220000100800 */
[----:B------:R-:W-:Y:S01]  /*11bb0*/  @!P5 IMAD.IADD R112, R112, 0x1, -R72 ;  /* 0x000000017070d824 */ /* 0x000fe200078e0a48 */
[----:B------:R-:W-:Y:S01]  /*11bc0*/  PRMT R29, RZ, 0x7610, R29 ;  /* 0x00007610ff1d7816 */ /* 0x000fe2000000001d */
[----:B------:R-:W3:Y:S01]  /*11bd0*/  LDCU UR5, c[0x0][0x3b0] ;  /* 0x00007600ff0577ac */ /* 0x000ee20008000800 */
[----:B------:R-:W4:Y:S01]  /*11be0*/  LDL.LU R110, [R1+0x1f4] ;  /* 0x0001f400016e7983 */ /* 0x000f220000300800 */
[----:B-1----:R-:W-:Y:S01]  /*11bf0*/  IMAD R5, R5, UR7, RZ ;  /* 0x0000000705057c24 */ /* 0x002fe2000f8e02ff */
[----:B------:R-:W-:Y:S01]  /*11c00*/  LEA R115, P5, R6, R69, 0x1 ;  /* 0x0000004506737211 */ /* 0x000fe200078a08ff */
[----:B------:R-:W-:Y:S01]  /*11c10*/  @!P4 IMAD.MOV R4, RZ, RZ, -R4 ;  /* 0x000000ffff04c224 */ /* 0x000fe200078e0a04 */
[----:B0-----:R-:W4:Y:S01]  /*11c20*/  LDL.LU R8, [R1+0x1f8] ;  /* 0x0001f80001087983 */ /* 0x001f220000300800 */
[----:B--2---:R-:W-:Y:S01]  /*11c30*/  ISETP.GT.U32.AND P6, PT, R72, R45, PT ;  /* 0x0000002d4800720c */ /* 0x004fe20003fc4070 */
[----:B------:R-:W0:Y:S01]  /*11c40*/  LDCU UR7, c[0x0][0x3b0] ;  /* 0x00007600ff0777ac */ /* 0x000e220008000800 */
[----:B------:R-:W-:-:S02]  /*11c50*/  LEA R7, P3, R5, R69, 0x1 ;  /* 0x0000004505077211 */ /* 0x000fc400078608ff */
[----:B------:R-:W-:Y:S02]  /*11c60*/  LEA.HI.X.SX32 R116, R6, R68, 0x1, P5 ;  /* 0x0000004406747211 */ /* 0x000fe400028f0eff */
[C---:B------:R-:W-:Y:S02]  /*11c70*/  ISETP.GT.U32.AND P4, PT, R72.reuse, R112, PT ;  /* 0x000000704800720c */ /* 0x040fe40003f84070 */
[----:B------:R-:W-:Y:S01]  /*11c80*/  LEA.HI.X.SX32 R114, R5, R68, 0x1, P3 ;  /* 0x0000004405727211 */ /* 0x000fe200018f0eff */
[----:B------:R-:W-:Y:S01]  /*11c90*/  @P0 IMAD.MOV.U32 R5, RZ, RZ, R116 ;  /* 0x000000ffff050224 */ /* 0x000fe200078e0074 */
[----:B------:R-:W-:Y:S01]  /*11ca0*/  SEL R6, R75, R4, !P1 ;  /* 0x000000044b067207 */ /* 0x000fe20004800000 */
[----:B------:R-:W-:Y:S01]  /*11cb0*/  @P0 IMAD.MOV.U32 R4, RZ, RZ, R115 ;  /* 0x000000ffff040224 */ /* 0x000fe200078e0073 */
[----:B------:R-:W-:Y:S02]  /*11cc0*/  ISETP.GT.U32.AND P3, PT, R72, R44, PT ;  /* 0x0000002c4800720c */ /* 0x000fe40003f64070 */
[----:B------:R-:W-:-:S02]  /*11cd0*/  PRMT R28, RZ, 0x7610, R28 ;  /* 0x00007610ff1c7816 */ /* 0x000fc4000000001c */
[----:B------:R1:W2:Y:S01]  /*11ce0*/  @P0 LDG.E.U16 R29, desc[UR20][R4.64] ;  /* 0x00000014041d0981 */ /* 0x0002a2000c1e1500 */
[----:B------:R-:W-:Y:S01]  /*11cf0*/  IMAD R6, R6, UR11, RZ ;  /* 0x0000000b06067c24 */ /* 0x000fe2000f8e02ff */
[----:B------:R-:W-:Y:S01]  /*11d00*/  PRMT R27, RZ, 0x7610, R27 ;  /* 0x00007610ff1b7816 */ /* 0x000fe2000000001b */
[--C-:B------:R-:W-:Y:S01]  /*11d10*/  @!P4 IMAD.IADD R112, R112, 0x1, -R72.reuse ;  /* 0x000000017070c824 */ /* 0x100fe200078e0a48 */
[----:B------:R-:W-:Y:S01]  /*11d20*/  STL [R1+0x1b0], R115 ;  /* 0x0001b07301007387 */ /* 0x000fe20000100800 */
[----:B------:R-:W-:Y:S01]  /*11d30*/  @!P6 IMAD.IADD R45, R45, 0x1, -R72 ;  /* 0x000000012d2de824 */ /* 0x000fe200078e0a48 */
[----:B------:R-:W0:Y:S01]  /*11d40*/  LDCU UR11, c[0x0][0x3b0] ;  /* 0x00007600ff0b77ac */ /* 0x000e220008000800 */
[----:B-1----:R-:W-:Y:S02]  /*11d50*/  @P0 IMAD.MOV.U32 R4, RZ, RZ, R7 ;  /* 0x000000ffff040224 */ /* 0x002fe400078e0007 */
[----:B------:R-:W-:-:S05]  /*11d60*/  @P0 IMAD.MOV.U32 R5, RZ, RZ, R114 ;  /* 0x000000ffff050224 */ /* 0x000fca00078e0072 */
[----:B------:R1:W2:Y:S01]  /*11d70*/  @P0 LDG.E.U16 R28, desc[UR20][R4.64] ;  /* 0x00000014041c0981 */ /* 0x0002a2000c1e1500 */
[----:B------:R-:W-:-:S03]  /*11d80*/  @!P3 IMAD.IADD R44, R44, 0x1, -R72 ;  /* 0x000000012c2cb824 */ /* 0x000fc600078e0a48 */
[----:B------:R0:W-:Y:S01]  /*11d90*/  STL [R1+0x1f0], R7 ;  /* 0x0001f00701007387 */ /* 0x0001e20000100800 */
[----:B-1----:R-:W-:-:S03]  /*11da0*/  LEA R4, P4, R6, R69, 0x1 ;  /* 0x0000004506047211 */ /* 0x002fc600078808ff */
[----:B------:R-:W-:Y:S01]  /*11db0*/  STL [R1+0x1ac], R116 ;  /* 0x0001ac7401007387 */ /* 0x000fe20000100800 */
[----:B------:R-:W-:-:S03]  /*11dc0*/  LEA.HI.X.SX32 R6, R6, R68, 0x1, P4 ;  /* 0x0000004406067211 */ /* 0x000fc600020f0eff */
[----:B------:R-:W-:Y:S04]  /*11dd0*/  STL [R1+0x1ec], R114 ;  /* 0x0001ec7201007387 */ /* 0x000fe80000100800 */
[----:B------:R-:W-:Y:S01]  /*11de0*/  STL [R1+0x230], R4 ;  /* 0x0002300401007387 */ /* 0x000fe20000100800 */
[----:B0-----:R-:W-:Y:S02]  /*11df0*/  @P0 IMAD.MOV.U32 R7, RZ, RZ, R6 ;  /* 0x000000ffff070224 */ /* 0x001fe400078e0006 */
[----:B------:R-:W-:Y:S01]  /*11e00*/  IMAD.MOV.U32 R5, RZ, RZ, R112 ;  /* 0x000000ffff057224 */ /* 0x000fe200078e0070 */
[----:B---3--:R-:W-:Y:S02]  /*11e10*/  ISETP.GT.U32.AND P5, PT, R72, R43, PT ;  /* 0x0000002b4800720c */ /* 0x008fe40003fa4070 */
[----:B------:R-:W-:-:S11]  /*11e20*/  ISETP.GE.AND P6, PT, R113, RZ, PT ;  /* 0x000000ff7100720c */ /* 0x000fd60003fc6270 */
[----:B------:R-:W-:-:S05]  /*11e30*/  @!P5 IMAD.IADD R43, R43, 0x1, -R72 ;  /* 0x000000012b2bd824 */ /* 0x000fca00078e0a48 */
[----:B------:R-:W-:Y:S02]  /*11e40*/  ISETP.GT.U32.AND P3, PT, R72, R43, PT ;  /* 0x0000002b4800720c */ /* 0x000fe40003f64070 */
[----:B------:R-:W-:Y:S02]  /*11e50*/  ISETP.GE.AND P5, PT, R111, RZ, PT ;  /* 0x000000ff6f00720c */ /* 0x000fe40003fa6270 */
[----:B------:R-:W3:Y:S04]  /*11e60*/  LDL.LU R111, [R1+0x54] ;  /* 0x00005400016f7983 */ /* 0x000ee80000300800 */
[----:B------:R0:W-:Y:S04]  /*11e70*/  STL [R1+0x22c], R6 ;  /* 0x00022c0601007387 */ /* 0x0001e80000100800 */
[----:B------:R1:W-:Y:S04]  /*11e80*/  STL [R1+0x1b4], R44 ;  /* 0x0001b42c01007387 */ /* 0x0003e80000100800 */
[----:B------:R-:W2:Y:S01]  /*11e90*/  LDL R115, [R1+0x8c0] ;  /* 0x0008c00001737983 */ /* 0x000ea20000100800 */
[----:B0-----:R-:W-:-:S02]  /*11ea0*/  @P0 IMAD.MOV.U32 R6, RZ, RZ, R4 ;  /* 0x000000ffff060224 */ /* 0x001fc400078e0004 */
[----:B------:R-:W-:Y:S02]  /*11eb0*/  IMAD.MOV.U32 R4, RZ, RZ, R44 ;  /* 0x000000ffff047224 */ /* 0x000fe400078e002c */
[----:B------:R-:W-:Y:S01]  /*11ec0*/  @!P6 IMAD.MOV R5, RZ, RZ, -R5 ;  /* 0x000000ffff05e224 */ /* 0x000fe200078e0a05 */
[----:B------:R0:W3:Y:S01]  /*11ed0*/  @P0 LDG.E.U16 R27, desc[UR20][R6.64] ;  /* 0x00000014061b0981 */ /* 0x0000e2000c1e1500 */
[----:B------:R-:W-:Y:S02]  /*11ee0*/  @!P5 IMAD.MOV R4, RZ, RZ, -R4 ;  /* 0x000000ffff04d224 */ /* 0x000fe400078e0a04 */
[----:B------:R-:W-:Y:S01]  /*11ef0*/  @!P3 IMAD.IADD R43, R43, 0x1, -R72 ;  /* 0x000000012b2bb824 */ /* 0x000fe200078e0a48 */
[----:B-1----:R-:W3:Y:S04]  /*11f00*/  LDL.LU R44, [R1+0x234] ;  /* 0x00023400012c7983 */ /* 0x002ee80000300800 */
[----:B------:R1:W-:Y:S01]  /*11f10*/  STL [R1+0x178], R43 ;  /* 0x0001782b01007387 */ /* 0x0003e20000100800 */
[----:B0-----:R-:W-:-:S02]  /*11f20*/  SEL R6, R75, R5, !P1 ;  /* 0x000000054b067207 */ /* 0x001fc40004800000 */
[----:B------:R-:W-:Y:S01]  /*11f30*/  SEL R5, R75, R4, !P1 ;  /* 0x000000044b057207 */ /* 0x000fe20004800000 */
[----:B------:R-:W-:Y:S02]  /*11f40*/  IMAD.MOV.U32 R4, RZ, RZ, R43 ;  /* 0x000000ffff047224 */ /* 0x000fe400078e002b */
[----:B-1----:R-:W3:Y:S01]  /*11f50*/  LDL R43, [R1+0x89c] ;  /* 0x00089c00012b7983 */ /* 0x002ee20000100800 */
[----:B----4-:R-:W-:Y:S01]  /*11f60*/  ISETP.GT.U32.AND P6, PT, R72, R8, PT ;  /* 0x000000084800720c */ /* 0x010fe20003fc4070 */
[----:B------:R-:W-:Y:S01]  /*11f70*/  IMAD R6, R6, UR5, RZ ;  /* 0x0000000506067c24 */ /* 0x000fe2000f8e02ff */
[----:B------:R-:W-:Y:S02]  /*11f80*/  ISETP.GT.U32.AND P4, PT, R72, R110, PT ;  /* 0x0000006e4800720c */ /* 0x000fe40003f84070 */
[----:B------:R-:W-:Y:S01]  /*11f90*/  ISETP.GE.AND P5, PT, R109, RZ, PT ;  /* 0x000000ff6d00720c */ /* 0x000fe20003fa6270 */
[----:B------:R-:W-:Y:S01]  /*11fa0*/  IMAD R5, R5, UR7, RZ ;  /* 0x0000000705057c24 */ /* 0x000fe2000f8e02ff */
[----:B------:R-:W-:Y:S01]  /*11fb0*/  PRMT R26, RZ, 0x7610, R26 ;  /* 0x00007610ff1a7816 */ /* 0x000fe2000000001a */
[----:B------:R-:W0:Y:S01]  /*11fc0*/  LDCU UR5, c[0x0][0x3b0] ;  /* 0x00007600ff0577ac */ /* 0x000e220008000800 */
[----:B------:R-:W-:-:S02]  /*11fd0*/  PRMT R25, RZ, 0x7610, R25 ;  /* 0x00007610ff197816 */ /* 0x000fc40000000019 */
[----:B------:R-:W-:Y:S01]  /*11fe0*/  PRMT R24, RZ, 0x7610, R24 ;  /* 0x00007610ff187816 */ /* 0x000fe20000000018 */
[----:B------:R-:W1:Y:S02]  /*11ff0*/  LDCU UR7, c[0x0][0x3b0] ;  /* 0x00007600ff0777ac */ /* 0x000e640008000800 */
[--C-:B------:R-:W-:Y:S01]  /*12000*/  @!P6 IMAD.IADD R8, R8, 0x1, -R72.reuse ;  /* 0x000000010808e824 */ /* 0x100fe200078e0a48 */
[----:B------:R-:W-:Y:S01]  /*12010*/  LEA R7, P6, R6, R69, 0x1 ;  /* 0x0000004506077211 */ /* 0x000fe200078c08ff */
[----:B------:R-:W-:-:S03]  /*12020*/  @!P4 IMAD.IADD R110, R110, 0x1, -R72 ;  /* 0x000000016e6ec824 */ /* 0x000fc600078e0a48 */
[----:B------:R-:W-:Y:S01]  /*12030*/  LEA.HI.X.SX32 R109, R6, R68, 0x1, P6 ;  /* 0x00000044066d7211 */ /* 0x000fe200030f0eff */
[----:B------:R4:W-:Y:S01]  /*12040*/  STL [R1+0x270], R7 ;  /* 0x0002700701007387 */ /* 0x0009e20000100800 */
[----:B------:R-:W-:Y:S01]  /*12050*/  @P0 IMAD.MOV.U32 R6, RZ, RZ, R7 ;  /* 0x000000ffff060224 */ /* 0x000fe200078e0007 */
[C---:B------:R-:W-:Y:S01]  /*12060*/  LEA R112, P4, R5.reuse, R69, 0x1 ;  /* 0x0000004505707211 */ /* 0x040fe200078808ff */
[----:B------:R-:W-:Y:S01]  /*12070*/  @!P5 IMAD.MOV R4, RZ, RZ, -R4 ;  /* 0x000000ffff04d224 */ /* 0x000fe200078e0a04 */
[C---:B------:R-:W-:Y:S02]  /*12080*/  ISETP.GT.U32.AND P5, PT, R72.reuse, R8, PT ;  /* 0x000000084800720c */ /* 0x040fe40003fa4070 */
[----:B------:R-:W-:Y:S01]  /*12090*/  ISETP.GT.U32.AND P3, PT, R72, R110, PT ;  /* 0x0000006e4800720c */ /* 0x000fe20003f64070 */
[----:B----4-:R-:W-:Y:S01]  /*120a0*/  @P0 IMAD.MOV.U32 R7, RZ, RZ, R109 ;  /* 0x000000ffff070224 */ /* 0x010fe200078e006d */
[----:B------:R-:W-:-:S04]  /*120b0*/  LEA.HI.X.SX32 R113, R5, R68, 0x1, P4 ;  /* 0x0000004405717211 */ /* 0x000fc800020f0eff */
[----:B------:R4:W3:Y:S01]  /*120c0*/  @P0 LDG.E.U16 R26, desc[UR20][R6.64] ;  /* 0x00000014061a0981 */ /* 0x0008e2000c1e1500 */
[----:B------:R-:W-:Y:S01]  /*120d0*/  @P0 IMAD.MOV.U32 R5, RZ, RZ, R113 ;  /* 0x000000ffff050224 */ /* 0x000fe200078e0071 */
[----:B----4-:R-:W-:Y:S01]  /*120e0*/  SEL R6, R75, R4, !P1 ;  /* 0x000000044b067207 */ /* 0x010fe20004800000 */
[----:B------:R-:W-:-:S04]  /*120f0*/  @P0 IMAD.MOV.U32 R4, RZ, RZ, R112 ;  /* 0x000000ffff040224 */ /* 0x000fc800078e0070 */
[----:B------:R-:W-:Y:S01]  /*12100*/  IMAD R6, R6, UR11, RZ ;  /* 0x0000000b06067c24 */ /* 0x000fe2000f8e02ff */
[----:B------:R4:W3:Y:S01]  /*12110*/  @P0 LDG.E.U16 R25, desc[UR20][R4.64] ;  /* 0x0000001404190981 */ /* 0x0008e2000c1e1500 */
[--C-:B------:R-:W-:Y:S01]  /*12120*/  @!P5 IMAD.IADD R8, R8, 0x1, -R72.reuse ;  /* 0x000000010808d824 */ /* 0x100fe200078e0a48 */
[----:B------:R-:W-:Y:S01]  /*12130*/  PRMT R23, RZ, 0x7610, R23 ;  /* 0x00007610ff177816 */ /* 0x000fe20000000017 */
[----:B------:R-:W-:Y:S01]  /*12140*/  @!P3 IMAD.IADD R110, R110, 0x1, -R72 ;  /* 0x000000016e6eb824 */ /* 0x000fe200078e0a48 */
[----:B------:R-:W-:Y:S01]  /*12150*/  STL [R1+0x2b0], R112 ;  /* 0x0002b07001007387 */ /* 0x000fe20000100800 */
[----:B------:R-:W0:Y:S03]  /*12160*/  LDCU UR11, c[0x0][0x3b0] ;  /* 0x00007600ff0b77ac */ /* 0x000e260008000800 */
[----:B------:R1:W-:Y:S01]  /*12170*/  STL [R1+0x26c], R109 ;  /* 0x00026c6d01007387 */ /* 0x0003e20000100800 */
[----:B----4-:R-:W-:Y:S01]  /*12180*/  LEA R5, P5, R6, R69, 0x1 ;  /* 0x0000004506057211 */ /* 0x010fe200078a08ff */
[----:B------:R-:W-:-:S03]  /*12190*/  IMAD.MOV.U32 R4, RZ, RZ, R110 ;  /* 0x000000ffff047224 */ /* 0x000fc600078e006e */
[----:B------:R-:W-:Y:S01]  /*121a0*/  LEA.HI.X.SX32 R7, R6, R68, 0x1, P5 ;  /* 0x0000004406077211 */ /* 0x000fe200028f0eff */
[----:B-1----:R-:W4:Y:S04]  /*121b0*/  LDL.LU R109, [R1+0x274] ;  /* 0x00027400016d7983 */ /* 0x002f280000300800 */
[----:B------:R1:W-:Y:S04]  /*121c0*/  STL [R1+0x2ac], R113 ;  /* 0x0002ac7101007387 */ /* 0x0003e80000100800 */
[----:B-1----:R-:W4:Y:S04]  /*121d0*/  LDL R113, [R1+0x850] ;  /* 0x0008500001717983 */ /* 0x002f280000100800 */
[----:B------:R-:W-:Y:S04]  /*121e0*/  STL [R1+0x1f8], R8 ;  /* 0x0001f80801007387 */ /* 0x000fe80000100800 */
[----:B------:R1:W-:Y:S04]  /*121f0*/  STL [R1+0x2f0], R5 ;  /* 0x0002f00501007387 */ /* 0x0003e80000100800 */
[----:B------:R-:W4:Y:S04]  /*12200*/  LDL R112, [R1+0x878] ;  /* 0x0008780001707983 */ /* 0x000f280000100800 */
[----:B------:R-:W4:Y:S04]  /*12210*/  LDL R110, [R1+0x8c4] ;  /* 0x0008c400016e7983 */ /* 0x000f280000100800 */
[----:B------:R0:W-:Y:S01]  /*12220*/  STL [R1+0x2ec], R7 ;  /* 0x0002ec0701007387 */ /* 0x0001e20000100800 */
[----:B--2---:R-:W-:-:S13]  /*12230*/  ISETP.GE.AND P4, PT, R115, RZ, PT ;  /* 0x000000ff7300720c */ /* 0x004fda0003f86270 */
[----:B------:R-:W-:Y:S01]  /*12240*/  @!P4 IMAD.MOV R4, RZ, RZ, -R4 ;  /* 0x000000ffff04c224 */ /* 0x000fe200078e0a04 */
[----:B---3--:R-:W-:Y:S02]  /*12250*/  ISETP.GE.AND P4, PT, R43, RZ, PT ;  /* 0x000000ff2b00720c */ /* 0x008fe40003f86270 */
[----:B------:R-:W2:Y:S01]  /*12260*/  LDL R43, [R1+0x8e8] ;  /* 0x0008e800012b7983 */ /* 0x000ea20000100800 */
[C---:B------:R-:W-:Y:S02]  /*12270*/  ISETP.GT.U32.AND P6, PT, R72.reuse, R111, PT ;  /* 0x0000006f4800720c */ /* 0x040fe40003fc4070 */
[----:B------:R-:W-:Y:S01]  /*12280*/  SEL R6, R75, R4, !P1 ;  /* 0x000000044b067207 */ /* 0x000fe20004800000 */
[----:B------:R-:W-:Y:S02]  /*12290*/  @P0 IMAD.MOV.U32 R4, RZ, RZ, R5 ;  /* 0x000000ffff040224 */ /* 0x000fe400078e0005 */
[----:B-1----:R-:W-:Y:S01]  /*122a0*/  @P0 IMAD.MOV.U32 R5, RZ, RZ, R7 ;  /* 0x000000ffff050224 */ /* 0x002fe200078e0007 */
[----:B------:R-:W-:-:S04]  /*122b0*/  ISETP.GT.U32.AND P3, PT, R72, R44, PT ;  /* 0x0000002c4800720c */ /* 0x000fc80003f64070 */
[----:B------:R1:W3:Y:S03]  /*122c0*/  @P0 LDG.E.U16 R24, desc[UR20][R4.64] ;  /* 0x0000001404180981 */ /* 0x0002e6000c1e1500 */
[----:B------:R-:W-:Y:S01]  /*122d0*/  @!P6 IMAD.IADD R111, R111, 0x1, -R72 ;  /* 0x000000016f6fe824 */ /* 0x000fe200078e0a48 */
[----:B------:R-:W-:Y:S01]  /*122e0*/  ISETP.GT.U32.AND P6, PT, R72, R45, PT ;  /* 0x0000002d4800720c */ /* 0x000fe20003fc4070 */
[----:B0-----:R-:W-:Y:S01]  /*122f0*/  IMAD R6, R6, UR5, RZ ;  /* 0x0000000506067c24 */ /* 0x001fe2000f8e02ff */
[----:B------:R-:W-:Y:S01]  /*12300*/  PRMT R22, RZ, 0x7610, R22 ;  /* 0x00007610ff167816 */ /* 0x000fe20000000016 */
[----:B------:R-:W0:Y:S01]  /*12310*/  LDCU UR5, c[0x0][0x3b0] ;  /* 0x00007600ff0577ac */ /* 0x000e220008000800 */
[----:B------:R-:W-:Y:S01]  /*12320*/  ISETP.GT.U32.AND P5, PT, R72, R111, PT ;  /* 0x0000006f4800720c */ /* 0x000fe20003fa4070 */
[----:B-1----:R-:W-:Y:S02]  /*12330*/  IMAD.MOV.U32 R4, RZ, RZ, R8 ;  /* 0x000000ffff047224 */ /* 0x002fe400078e0008 */
[----:B------:R-:W3:Y:S02]  /*12340*/  LDL.LU R8, [R1+0x278] ;  /* 0x0002780001087983 */ /* 0x000ee40000300800 */
[----:B------:R-:W-:-:S04]  /*12350*/  @!P4 IMAD.MOV R4, RZ, RZ, -R4 ;  /* 0x000000ffff04c224 */ /* 0x000fc800078e0a04 */
[--C-:B------:R-:W-:Y:S01]  /*12360*/  @!P6 IMAD.IADD R45, R45, 0x1, -R72.reuse ;  /* 0x000000012d2de824 */ /* 0x100fe200078e0a48 */
[----:B------:R-:W-:Y:S01]  /*12370*/  LEA R5, P6, R6, R69, 0x1 ;  /* 0x0000004506057211 */ /* 0x000fe200078c08ff */
[--C-:B------:R-:W-:Y:S01]  /*12380*/  @!P3 IMAD.IADD R44, R44, 0x1, -R72.reuse ;  /* 0x000000012c2cb824 */ /* 0x100fe200078e0a48 */
[----:B------:R-:W-:Y:S02]  /*12390*/  SEL R4, R75, R4, !P1 ;  /* 0x000000044b047207 */ /* 0x000fe40004800000 */
[----:B------:R-:W-:Y:S01]  /*123a0*/  LEA.HI.X.SX32 R7, R6, R68, 0x1, P6 ;  /* 0x0000004406077211 */ /* 0x000fe200030f0eff */
[----:B------:R-:W-:Y:S01]  /*123b0*/  @!P5 IMAD.IADD R111, R111, 0x1, -R72 ;  /* 0x000000016f6fd824 */ /* 0x000fe200078e0a48 */
[----:B------:R-:W-:Y:S01]  /*123c0*/  STL [R1+0x238], R45 ;  /* 0x0002382d01007387 */ /* 0x000fe20000100800 */
[----:B------:R-:W-:Y:S01]  /*123d0*/  ISETP.GT.U32.AND P5, PT, R72, R44, PT ;  /* 0x0000002c4800720c */ /* 0x000fe20003fa4070 */
[----:B------:R-:W-:Y:S01]  /*123e0*/  IMAD R6, R4, UR7, RZ ;  /* 0x0000000704067c24 */ /* 0x000fe2000f8e02ff */
[----:B------:R-:W1:Y:S01]  /*123f0*/  LDCU UR7, c[0x0][0x3b0] ;  /* 0x00007600ff0777ac */ /* 0x000e620008000800 */
[----:B------:R0:W-:Y:S01]  /*12400*/  STL [R1+0x328], R5 ;  /* 0x0003280501007387 */ /* 0x0001e20000100800 */
[----:B------:R-:W-:-:S02]  /*12410*/  @P0 IMAD.MOV.U32 R4, RZ, RZ, R5 ;  /* 0x000000ffff040224 */ /* 0x000fc400078e0005 */
[----:B0-----:R-:W-:Y:S01]  /*12420*/  @P0 IMAD.MOV.U32 R5, RZ, RZ, R7 ;  /* 0x000000ffff050224 */ /* 0x001fe200078e0007 */
[----:B------:R0:W-:Y:S04]  /*12430*/  STL [R1+0x324], R7 ;  /* 0x0003240701007387 */ /* 0x0001e80000100800 */
[----:B------:R0:W3:Y:S02]  /*12440*/  @P0 LDG.E.U16 R23, desc[UR20][R4.64] ;  /* 0x0000001404170981 */ /* 0x0000e4000c1e1500 */
[----:B------:R-:W-:Y:S01]  /*12450*/  @!P5 IMAD.IADD R44, R44, 0x1, -R72 ;  /* 0x000000012c2cd824 */ /* 0x000fe200078e0a48 */
[----:B0-----:R-:W-:-:S04]  /*12460*/  LEA R5, P6, R6, R69, 0x1 ;  /* 0x0000004506057211 */ /* 0x001fc800078c08ff */
[----:B------:R-:W-:Y:S01]  /*12470*/  LEA.HI.X.SX32 R7, R6, R68, 0x1, P6 ;  /* 0x0000004406077211 */ /* 0x000fe200030f0eff */
[----:B------:R0:W-:Y:S04]  /*12480*/  STL [R1+0x360], R5 ;  /* 0x0003600501007387 */ /* 0x0001e80000100800 */
[----:B------:R0:W-:Y:S04]  /*12490*/  STL [R1+0x35c], R7 ;  /* 0x00035c0701007387 */ /* 0x0001e80000100800 */
[----:B------:R0:W-:Y:S01]  /*124a0*/  STL [R1+0x234], R44 ;  /* 0x0002342c01007387 */ /* 0x0001e20000100800 */
[----:B--2---:R-:W-:-:S03]  /*124b0*/  ISETP.GE.AND P5, PT, R43, RZ, PT ;  /* 0x000000ff2b00720c */ /* 0x004fc60003fa6270 */
[----:B------:R-:W2:Y:S01]  /*124c0*/  LDL R43, [R1+0x910] ;  /* 0x00091000012b7983 */ /* 0x000ea20000100800 */
[----:B----4-:R-:W-:Y:S02]  /*124d0*/  ISETP.GE.AND P3, PT, R113, RZ, PT ;  /* 0x000000ff7100720c */ /* 0x010fe40003f66270 */
[----:B------:R-:W-:Y:S01]  /*124e0*/  ISETP.GT.U32.AND P4, PT, R72, R109, PT ;  /* 0x0000006d4800720c */ /* 0x000fe20003f84070 */
[----:B------:R-:W-:-:S10]  /*124f0*/  IMAD.MOV.U32 R4, RZ, RZ, R111 ;  /* 0x000000ffff047224 */ /* 0x000fd400078e006f */
[----:B------:R-:W-:Y:S02]  /*12500*/  @!P3 IMAD.MOV R4, RZ, RZ, -R4 ;  /* 0x000000ffff04b224 */ /* 0x000fe400078e0a04 */
[----:B------:R-:W-:Y:S01]  /*12510*/  @!P4 IMAD.IADD R109, R109, 0x1, -R72 ;  /* 0x000000016d6dc824 */ /* 0x000fe200078e0a48 */
[----:B------:R-:W-:Y:S02]  /*12520*/  ISETP.GE.AND P4, PT, R112, RZ, PT ;  /* 0x000000ff7000720c */ /* 0x000fe40003f86270 */
[----:B------:R-:W-:Y:S01]  /*12530*/  SEL R6, R75, R4, !P1 ;  /* 0x000000044b067207 */ /* 0x000fe20004800000 */
[----:B------:R-:W-:Y:S01]  /*12540*/  @P0 IMAD.MOV.U32 R4, RZ, RZ, R5 ;  /* 0x000000ffff040224 */ /* 0x000fe200078e0005 */
[----:B------:R-:W-:Y:S01]  /*12550*/  ISETP.GE.AND P3, PT, R110, RZ, PT ;  /* 0x000000ff6e00720c */ /* 0x000fe20003f66270 */
[----:B0-----:R-:W-:Y:S01]  /*12560*/  @P0 IMAD.MOV.U32 R5, RZ, RZ, R7 ;  /* 0x000000ffff050224 */ /* 0x001fe200078e0007 */
[----:B------:R-:W-:-:S04]  /*12570*/  ISETP.GT.U32.AND P6, PT, R72, R109, PT ;  /* 0x0000006d4800720c */ /* 0x000fc80003fc4070 */
[----:B------:R0:W4:Y:S01]  /*12580*/  @P0 LDG.E.U16 R22, desc[UR20][R4.64] ;  /* 0x0000001404160981 */ /* 0x000122000c1e1500 */
[----:B------:R-:W-:Y:S02]  /*12590*/  IMAD R7, R6, UR11, RZ ;  /* 0x0000000b06077c24 */ /* 0x000fe4000f8e02ff */
[----:B0-----:R-:W-:Y:S02]  /*125a0*/  IMAD.MOV.U32 R4, RZ, RZ, R45 ;  /* 0x000000ffff047224 */ /* 0x001fe400078e002d */
[----:B------:R-:W-:Y:S02]  /*125b0*/  IMAD.MOV.U32 R5, RZ, RZ, R44 ;  /* 0x000000ffff057224 */ /* 0x000fe400078e002c */
[----:B------:R-:W-:Y:S01]  /*125c0*/  @!P4 IMAD.MOV R4, RZ, RZ, -R4 ;  /* 0x000000ffff04c224 */ /* 0x000fe200078e0a04 */
[----:B---3--:R-:W-:Y:S01]  /*125d0*/  ISETP.GT.U32.AND P4, PT, R72, R8, PT ;  /* 0x000000084800720c */ /* 0x008fe20003f84070 */
[----:B------:R-:W-:Y:S02]  /*125e0*/  @!P3 IMAD.MOV R5, RZ, RZ, -R5 ;  /* 0x000000ffff05b224 */ /* 0x000fe400078e0a05 */
[----:B------:R-:W-:Y:S01]  /*125f0*/  @!P6 IMAD.IADD R109, R109, 0x1, -R72 ;  /* 0x000000016d6de824 */ /* 0x000fe200078e0a48 */
[----:B------:R-:W-:-:S02]  /*12600*/  SEL R6, R75, R4, !P1 ;  /* 0x000000044b067207 */ /* 0x000fc40004800000 */
[----:B------:R-:W-:Y:S01]  /*12610*/  LEA R44, P3, R7, R69, 0x1 ;  /* 0x00000045072c7211 */ /* 0x000fe200078608ff */
[----:B------:R-:W-:Y:S01]  /*12620*/  IMAD.MOV.U32 R4, RZ, RZ, R109 ;  /* 0x000000ffff047224 */ /* 0x000fe200078e006d */
[----:B------:R-:W-:Y:S01]  /*12630*/  SEL R5, R75, R5, !P1 ;  /* 0x000000054b057207 */ /* 0x000fe20004800000 */
[----:B------:R-:W-:Y:S01]  /*12640*/  IMAD R155, R6, UR4, RZ ;  /* 0x00000004069b7c24 */ /* 0x000fe2000f8e02ff */
[----:B------:R-:W-:Y:S01]  /*12650*/  LEA.HI.X.SX32 R45, R7, R68, 0x1, P3 ;  /* 0x00000044072d7211 */ /* 0x000fe200018f0eff */
[----:B------:R-:W-:Y:S01]  /*12660*/  @!P5 IMAD.MOV R4, RZ, RZ, -R4 ;  /* 0x000000ffff04d224 */ /* 0x000fe200078e0a04 */
[----:B------:R-:W-:Y:S01]  /*12670*/  PRMT R21, RZ, 0x7610, R21 ;  /* 0x00007610ff157816 */ /* 0x000fe20000000015 */
[----:B------:R-:W-:Y:S01]  /*12680*/  IMAD R5, R5, UR5, RZ ;  /* 0x0000000505057c24 */ /* 0x000fe2000f8e02ff */
[----:B------:R-:W-:Y:S01]  /*12690*/  LEA R156, P3, R155, R69, 0x1 ;  /* 0x000000459b9c7211 */ /* 0x000fe200078608ff */
[----:B------:R-:W-:Y:S01]  /*126a0*/  STL [R1+0x398], R44 ;  /* 0x0003982c01007387 */ /* 0x000fe20000100800 */
[----:B------:R-:W-:Y:S01]  /*126b0*/  @P0 IMAD.MOV.U32 R6, RZ, RZ, R44 ;  /* 0x000000ffff060224 */ /* 0x000fe200078e002c */
[----:B------:R-:W-:Y:S01]  /*126c0*/  SEL R4, R75, R4, !P1 ;  /* 0x000000044b047207 */ /* 0x000fe20004800000 */
[----:B------:R-:W-:Y:S01]  /*126d0*/  @P0 IMAD.MOV.U32 R7, RZ, RZ, R45 ;  /* 0x000000ffff070224 */ /* 0x000fe200078e002d */
[----:B------:R0:W-:Y:S01]  /*126e0*/  STL [R1+0x394], R45 ;  /* 0x0003942d01007387 */ /* 0x0001e20000100800 */
[----:B------:R-:W-:Y:S01]  /*126f0*/  @!P4 IMAD.IADD R8, R8, 0x1, -R72 ;  /* 0x000000010808c824 */ /* 0x000fe200078e0a48 */
[----:B------:R-:W-:Y:S01]  /*12700*/  LEA.HI.X.SX32 R155, R155, R68, 0x1, P3 ;  /* 0x000000449b9b7211 */ /* 0x000fe200018f0eff */
[----:B------:R-:W3:Y:S01]  /*12710*/  LDCU UR4, c[0x0][0x3b0] ;  /* 0x00007600ff0477ac */ /* 0x000ee20008000800 */
[----:B------:R1:W4:Y:S01]  /*12720*/  @P0 LDG.E.U16 R21, desc[UR20][R6.64] ;  /* 0x0000001406150981 */ /* 0x000322000c1e1500 */
        /* <DEDUP_REMOVED lines=10> */
[----:B------:R-:W-:Y:S01]  /*127d0*/  PRMT R10, RZ, 0x7610, R10 ;  /* 0x00007610ff0a7816 */ /* 0x000fe2000000000a */
[----:B------:R-:W-:Y:S01]  /*127e0*/  VIADD R110, R0, 0x7f ;  /* 0x0000007f006e7836 */ /* 0x000fe20000000000 */
[CC--:B0-----:R-:W-:Y:S01]  /*127f0*/  LEA R45, P4, R5.reuse, R69.reuse, 0x1 ;  /* 0x00000045052d7211 */ /* 0x0c1fe200078808ff */
[----:B-1----:R-:W-:Y:S01]  /*12800*/  IMAD R6, R4, UR7, RZ ;  /* 0x0000000704067c24 */ /* 0x002fe2000f8e02ff */
[----:B------:R-:W-:Y:S01]  /*12810*/  PRMT R9, RZ, 0x7610, R9 ;  /* 0x00007610ff097816 */ /* 0x000fe20000000009 */
[----:B------:R-:W-:Y:S01]  /*12820*/  @P0 IMAD.MOV.U32 R4, RZ, RZ, R156 ;  /* 0x000000ffff040224 */ /* 0x000fe200078e009c */
[----:B------:R-:W-:Y:S01]  /*12830*/  LEA.HI.X.SX32 R109, R5, R68, 0x1, P4 ;  /* 0x00000044056d7211 */ /* 0x000fe200020f0eff */
[----:B------:R-:W-:Y:S01]  /*12840*/  @P0 IMAD.MOV.U32 R5, RZ, RZ, R155 ;  /* 0x000000ffff050224 */ /* 0x000fe200078e009b */
[----:B------:R-:W-:Y:S01]  /*12850*/  ISETP.GT.U32.AND P3, PT, R72, R8, PT ;  /* 0x000000084800720c */ /* 0x000fe20003f64070 */
[----:B------:R-:W-:Y:S01]  /*12860*/  VIADD R111, R0, 0x6f ;  /* 0x0000006f006f7836 */ /* 0x000fe20000000000 */
[----:B------:R-:W0:Y:S02]  /*12870*/  LDCU UR5, c[0x0][0x3b0] ;  /* 0x00007600ff0577ac */ /* 0x000e240008000800 */
[----:B------:R1:W4:Y:S01]  /*12880*/  @P0 LDG.E.U16 R20, desc[UR20][R4.64] ;  /* 0x0000001404140981 */ /* 0x000322000c1e1500 */
[----:B------:R-:W-:Y:S01]  /*12890*/  LEA R44, P5, R6, R69, 0x1 ;  /* 0x00000045062c7211 */ /* 0x000fe200078a08ff */
[----:B-1----:R-:W-:-:S02]  /*128a0*/  @P0 IMAD.MOV.U32 R4, RZ, RZ, R45 ;  /* 0x000000ffff040224 */ /* 0x002fc400078e002d */
[----:B------:R-:W-:Y:S01]  /*128b0*/  @P0 IMAD.MOV.U32 R5, RZ, RZ, R109 ;  /* 0x000000ffff050224 */ /* 0x000fe200078e006d */
[----:B------:R-:W-:Y:S04]  /*128c0*/  STL [R1+0x18], R45 ;  /* 0x0000182d01007387 */ /* 0x000fe80000100800 */
[----:B------:R1:W4:Y:S04]  /*128d0*/  @P0 LDG.E.U16 R19, desc[UR20][R4.64] ;  /* 0x0000001404130981 */ /* 0x000328000c1e1500 */
[----:B------:R-:W-:Y:S01]  /*128e0*/  STL [R1+0x14], R109 ;  /* 0x0000146d01007387 */ /* 0x000fe20000100800 */
[----:B-1----:R-:W-:-:S03]  /*128f0*/  LEA.HI.X.SX32 R4, R6, R68, 0x1, P5 ;  /* 0x0000004406047211 */ /* 0x002fc600028f0eff */
[----:B------:R-:W-:Y:S01]  /*12900*/  STL [R1+0x58], R44 ;  /* 0x0000582c01007387 */ /* 0x000fe20000100800 */
[----:B------:R-:W-:-:S03]  /*12910*/  @!P3 IMAD.IADD R8, R8, 0x1, -R72 ;  /* 0x000000010808b824 */ /* 0x000fc600078e0a48 */
[----:B------:R1:W-:Y:S01]  /*12920*/  STL [R1+0x54], R4 ;  /* 0x0000540401007387 */ /* 0x0003e20000100800 */
[----:B------:R-:W-:Y:S02]  /*12930*/  @P0 IMAD.MOV.U32 R5, RZ, RZ, R4 ;  /* 0x000000ffff050224 */ /* 0x000fe400078e0004 */
[----:B-1----:R-:W-:-:S05]  /*12940*/  @P0 IMAD.MOV.U32 R4, RZ, RZ, R44 ;  /* 0x000000ffff040224 */ /* 0x002fca00078e002c */
[----:B------:R1:W4:Y:S02]  /*12950*/  @P0 LDG.E.U16 R18, desc[UR20][R4.64] ;  /* 0x0000001404120981 */ /* 0x000324000c1e1500 */
[----:B-1----:R-:W-:Y:S01]  /*12960*/  IMAD.MOV.U32 R4, RZ, RZ, R8 ;  /* 0x000000ffff047224 */ /* 0x002fe200078e0008 */
[----:B--2---:R-:W-:Y:S01]  /*12970*/  ISETP.GE.AND P4, PT, R43, RZ, PT ;  /* 0x000000ff2b00720c */ /* 0x004fe20003f86270 */
[----:B------:R-:W-:-:S05]  /*12980*/  VIADD R43, R0, 0x27 ;  /* 0x00000027002b7836 */ /* 0x000fca0000000000 */
[----:B------:R-:W-:-:S07]  /*12990*/  IABS R5, R43 ;  /* 0x0000002b00057213 */ /* 0x000fce0000000000 */
[----:B------:R-:W-:Y:S02]  /*129a0*/  @!P4 IMAD.MOV R4, RZ, RZ, -R4 ;  /* 0x000000ffff04c224 */ /* 0x000fe400078e0a04 */
[----:B------:R-:W-:-:S03]  /*129b0*/  IMAD.HI.U32 R6, R73, R5, RZ ;  /* 0x0000000549067227 */ /* 0x000fc600078e00ff */
[----:B------:R-:W-:Y:S01]  /*129c0*/  SEL R4, R75, R4, !P1 ;  /* 0x000000044b047207 */ /* 0x000fe20004800000 */
[----:B------:R-:W-:Y:S01]  /*129d0*/  IMAD.MOV R6, RZ, RZ, -R6 ;  /* 0x000000ffff067224 */ /* 0x000fe200078e0a06 */
[----:B------:R-:W-:Y:S03]  /*129e0*/  STL [R1+0x7ec], R43 ;  /* 0x0007ec2b01007387 */ /* 0x000fe60000100800 */
[----:B---3--:R-:W-:Y:S01]  /*129f0*/  IMAD R7, R4, UR4, RZ ;  /* 0x0000000404077c24 */ /* 0x008fe2000f8e02ff */
[----:B------:R1:W-:Y:S01]  /*12a00*/  STL [R1+0x278], R8 ;  /* 0x0002780801007387 */ /* 0x0003e20000100800 */
[----:B------:R-:W-:Y:S01]  /*12a10*/  IMAD R4, R72, R6, R5 ;  /* 0x0000000648047224 */ /* 0x000fe200078e0205 */
[----:B------:R-:W-:Y:S01]  /*12a20*/  ISETP.GE.AND P4, PT, R43, RZ, PT ;  /* 0x000000ff2b00720c */ /* 0x000fe20003f86270 */
[----:B------:R-:W2:Y:S01]  /*12a30*/  LDCU UR4, c[0x0][0x3b0] ;  /* 0x00007600ff0477ac */ /* 0x000ea20008000800 */
[----:B-1----:R-:W-:-:S04]  /*12a40*/  LEA R8, P3, R7, R69, 0x1 ;  /* 0x0000004507087211 */ /* 0x002fc800078608ff */
[----:B------:R-:W-:Y:S02]  /*12a50*/  LEA.HI.X.SX32 R44, R7, R68, 0x1, P3 ;  /* 0x00000044072c7211 */ /* 0x000fe400018f0eff */
[----:B------:R-:W-:Y:S01]  /*12a60*/  ISETP.GT.U32.AND P3, PT, R72, R4, PT ;  /* 0x000000044800720c */ /* 0x000fe20003f64070 */
[----:B------:R1:W-:Y:S01]  /*12a70*/  STL [R1+0x98], R8 ;  /* 0x0000980801007387 */ /* 0x0003e20000100800 */
[----:B------:R-:W-:Y:S02]  /*12a80*/  @P0 IMAD.MOV.U32 R6, RZ, RZ, R8 ;  /* 0x000000ffff060224 */ /* 0x000fe400078e0008 */
[----:B------:R-:W-:-:S05]  /*12a90*/  @P0 IMAD.MOV.U32 R7, RZ, RZ, R44 ;  /* 0x000000ffff070224 */ /* 0x000fca00078e002c */
[----:B------:R3:W4:Y:S01]  /*12aa0*/  @P0 LDG.E.U16 R17, desc[UR20][R6.64] ;  /* 0x0000001406110981 */ /* 0x000722000c1e1500 */
[----:B-1----:R-:W-:-:S03]  /*12ab0*/  VIADD R8, R0, 0x2f ;  /* 0x0000002f00087836 */ /* 0x002fc60000000000 */
[----:B------:R-:W-:Y:S02]  /*12ac0*/  @!P3 IMAD.IADD R4, R4, 0x1, -R72 ;  /* 0x000000010404b824 */ /* 0x000fe400078e0a48 */
[----:B------:R-:W-:-:S03]  /*12ad0*/  IABS R5, R8 ;  /* 0x0000000800057213 */ /* 0x000fc60000000000 */
[----:B------:R-:W-:Y:S02]  /*12ae0*/  ISETP.GT.U32.AND P3, PT, R72, R4, PT ;  /* 0x000000044800720c */ /* 0x000fe40003f64070 */
[----:B---3--:R-:W-:-:S04]  /*12af0*/  IMAD.HI.U32 R6, R73, R5, RZ ;  /* 0x0000000549067227 */ /* 0x008fc800078e00ff */
[----:B------:R-:W-:-:S04]  /*12b00*/  IMAD.MOV R6, RZ, RZ, -R6 ;  /* 0x000000ffff067224 */ /* 0x000fc800078e0a06 */
[----:B------:R-:W-:-:S03]  /*12b10*/  IMAD R5, R72, R6, R5 ;  /* 0x0000000648057224 */ /* 0x000fc600078e0205 */
[----:B------:R-:W-:Y:S02]  /*12b20*/  @!P3 IMAD.IADD R4, R4, 0x1, -R72 ;  /* 0x000000010404b824 */ /* 0x000fe400078e0a48 */
[----:B------:R-:W-:Y:S02]  /*12b30*/  ISETP.GT.U32.AND P3, PT, R72, R5, PT ;  /* 0x000000054800720c */ /* 0x000fe40003f64070 */
[----:B------:R-:W-:-:S05]  /*12b40*/  @!P4 IMAD.MOV R4, RZ, RZ, -R4 ;  /* 0x000000ffff04c224 */ /* 0x000fca00078e0a04 */
[----:B------:R-:W-:-:S05]  /*12b50*/  SEL R4, R75, R4, !P1 ;  /* 0x000000044b047207 */ /* 0x000fca0004800000 */
[----:B--2---:R-:W-:Y:S01]  /*12b60*/  IMAD R4, R4, UR4, RZ ;  /* 0x0000000404047c24 */ /* 0x004fe2000f8e02ff */
[----:B------:R-:W1:Y:S01]  /*12b70*/  LDCU UR4, c[0x0][0x3b0] ;  /* 0x00007600ff0477ac */ /* 0x000e620008000800 */
[----:B------:R-:W-:-:S03]  /*12b80*/  @!P3 IMAD.IADD R5, R5, 0x1, -R72 ;  /* 0x000000010505b824 */ /* 0x000fc600078e0a48 */
[----:B------:R-:W-:Y:S02]  /*12b90*/  LEA R7, P4, R4, R69, 0x1 ;  /* 0x0000004504077211 */ /* 0x000fe400078808ff */
[----:B------:R-:W-:Y:S02]  /*12ba0*/  ISETP.GT.U32.AND P3, PT, R72, R5, PT ;  /* 0x000000054800720c */ /* 0x000fe40003f64070 */
[----:B------:R-:W-:Y:S02]  /*12bb0*/  LEA.HI.X.SX32 R43, R4, R68, 0x1, P4 ;  /* 0x00000044042b7211 */ /* 0x000fe400020f0eff */
[----:B------:R-:W-:Y:S01]  /*12bc0*/  ISETP.GE.AND P4, PT, R8, RZ, PT ;  /* 0x000000ff0800720c */ /* 0x000fe20003f86270 */
[----:B------:R-:W-:Y:S01]  /*12bd0*/  STL [R1+0x94], R44 ;  /* 0x0000942c01007387 */ /* 0x000fe20000100800 */
[----:B------:R-:W-:-:S03]  /*12be0*/  @P0 IMAD.MOV.U32 R6, RZ, RZ, R7 ;  /* 0x000000ffff060224 */ /* 0x000fc600078e0007 */
[----:B------:R-:W-:Y:S04]  /*12bf0*/  STL [R1+0x7e0], R8 ;  /* 0x0007e00801007387 */ /* 0x000fe80000100800 */
[----:B------:R2:W-:Y:S01]  /*12c00*/  STL [R1+0xd8], R7 ;  /* 0x0000d80701007387 */ /* 0x0005e20000100800 */
[----:B------:R-:W-:-:S03]  /*12c10*/  @!P3 IMAD.IADD R5, R5, 0x1, -R72 ;  /* 0x000000010505b824 */ /* 0x000fc600078e0a48 */
[----:B------:R3:W-:Y:S01]  /*12c20*/  STL [R1+0xd4], R43 ;  /* 0x0000d42b01007387 */ /* 0x0007e20000100800 */
[----:B------:R-:W-:Y:S02]  /*12c30*/  @!P4 IMAD.MOV R5, RZ, RZ, -R5 ;  /* 0x000000ffff05c224 */ /* 0x000fe400078e0a05 */
[----:B--2---:R-:W-:Y:S02]  /*12c40*/  @P0 IMAD.MOV.U32 R7, RZ, RZ, R43 ;  /* 0x000000ffff070224 */ /* 0x004fe400078e002b */
[----:B---3--:R-:W-:-:S03]  /*12c50*/  VIADD R43, R0, 0x37 ;  /* 0x00000037002b7836 */ /* 0x008fc60000000000 */
[----:B------:R2:W3:Y:S02]  /*12c60*/  @P0 LDG.E.U16 R16, desc[UR20][R6.64] ;  /* 0x0000001406100981 */ /* 0x0004e4000c1e1500 */
[----:B------:R-:W-:Y:S02]  /*12c70*/  IABS R4, R43 ;  /* 0x0000002b00047213 */ /* 0x000fe40000000000 */
[----:B--2---:R-:W-:-:S03]  /*12c80*/  SEL R6, R75, R5, !P1 ;  /* 0x000000054b067207 */ /* 0x004fc60004800000 */
[----:B------:R-:W-:-:S04]  /*12c90*/  IMAD.HI.U32 R5, R73, R4, RZ ;  /* 0x0000000449057227 */ /* 0x000fc800078e00ff */
[----:B-1----:R-:W-:Y:S01]  /*12ca0*/  IMAD R6, R6, UR4, RZ ;  /* 0x0000000406067c24 */ /* 0x002fe2000f8e02ff */
[----:B------:R-:W-:Y:S01]  /*12cb0*/  STL [R1+0x7d8], R43 ;  /* 0x0007d82b01007387 */ /* 0x000fe20000100800 */
[----:B------:R-:W-:Y:S01]  /*12cc0*/  IMAD.MOV R5, RZ, RZ, -R5 ;  /* 0x000000ffff057224 */ /* 0x000fe200078e0a05 */
[----:B------:R-:W-:Y:S01]  /*12cd0*/  ISETP.GE.AND P4, PT, R43, RZ, PT ;  /* 0x000000ff2b00720c */ /* 0x000fe20003f86270 */
[----:B------:R-:W1:Y:S01]  /*12ce0*/  LDCU UR4, c[0x0][0x3b0] ;  /* 0x00007600ff0477ac */ /* 0x000e620008000800 */
[----:B------:R-:W-:Y:S01]  /*12cf0*/  LEA R7, P3, R6, R69, 0x1 ;  /* 0x0000004506077211 */ /* 0x000fe200078608ff */
[----:B------:R-:W-:-:S03]  /*12d00*/  IMAD R4, R72, R5, R4 ;  /* 0x0000000548047224 */ /* 0x000fc600078e0204 */
[----:B------:R-:W-:Y:S02]  /*12d10*/  LEA.HI.X.SX32 R8, R6, R68, 0x1, P3 ;  /* 0x0000004406087211 */ /* 0x000fe400018f0eff */
[----:B------:R-:W-:Y:S01]  /*12d20*/  ISETP.GT.U32.AND P3, PT, R72, R4, PT ;  /* 0x000000044800720c */ /* 0x000fe20003f64070 */
[----:B------:R2:W-:Y:S01]  /*12d30*/  STL [R1+0x138], R7 ;  /* 0x0001380701007387 */ /* 0x0005e20000100800 */
[----:B------:R-:W-:-:S03]  /*12d40*/  @P0 IMAD.MOV.U32 R6, RZ, RZ, R7 ;  /* 0x000000ffff060224 */ /* 0x000fc600078e0007 */
[----:B------:R2:W-:Y:S02]  /*12d50*/  STL [R1+0x134], R8 ;  /* 0x0001340801007387 */ /* 0x0005e40000100800 */
[----:B--2---:R-:W-:Y:S02]  /*12d60*/  @P0 IMAD.MOV.U32 R7, RZ, RZ, R8 ;  /* 0x000000ffff070224 */ /* 0x004fe400078e0008 */
[----:B------:R-:W-:-:S03]  /*12d70*/  VIADD R8, R0, 0x3f ;  /* 0x0000003f00087836 */ /* 0x000fc60000000000 */
[----:B------:R2:W3:Y:S01]  /*12d80*/  @P0 LDG.E.U16 R15, desc[UR20][R6.64] ;  /* 0x00000014060f0981 */ /* 0x0004e2000c1e1500 */
[----:B------:R-:W-:Y:S01]  /*12d90*/  @!P3 IMAD.IADD R4, R4, 0x1, -R72 ;  /* 0x000000010404b824 */ /* 0x000fe200078e0a48 */
[----:B------:R-:W-:-:S04]  /*12da0*/  IABS R5, R8 ;  /* 0x0000000800057213 */ /* 0x000fc80000000000 */
[----:B------:R-:W-:Y:S01]  /*12db0*/  ISETP.GT.U32.AND P3, PT, R72, R4, PT ;  /* 0x000000044800720c */ /* 0x000fe20003f64070 */
[----:B--2---:R-:W-:-:S04]  /*12dc0*/  IMAD.HI.U32 R6, R73, R5, RZ ;  /* 0x0000000549067227 */ /* 0x004fc800078e00ff */
[----:B------:R-:W-:-:S04]  /*12dd0*/  IMAD.MOV R6, RZ, RZ, -R6 ;  /* 0x000000ffff067224 */ /* 0x000fc800078e0a06 */
[----:B------:R-:W-:-:S04]  /*12de0*/  IMAD R5, R72, R6, R5 ;  /* 0x0000000648057224 */ /* 0x000fc800078e0205 */
[----:B------:R-:W-:Y:S01]  /*12df0*/  @!P3 IMAD.IADD R4, R4, 0x1, -R72 ;  /* 0x000000010404b824 */ /* 0x000fe200078e0a48 */
[----:B------:R-:W-:-:S03]  /*12e00*/  ISETP.GT.U32.AND P3, PT, R72, R5, PT ;  /* 0x000000054800720c */ /* 0x000fc60003f64070 */
[----:B------:R-:W-:-:S05]  /*12e10*/  @!P4 IMAD.MOV R4, RZ, RZ, -R4 ;  /* 0x000000ffff04c224 */ /* 0x000fca00078e0a04 */
[----:B------:R-:W-:-:S05]  /*12e20*/  SEL R4, R75, R4, !P1 ;  /* 0x000000044b047207 */ /* 0x000fca0004800000 */
[----:B-1----:R-:W-:Y:S01]  /*12e30*/  IMAD R4, R4, UR4, RZ ;  /* 0x0000000404047c24 */ /* 0x002fe2000f8e02ff */
        /* <DEDUP_REMOVED lines=8> */
[----:B------:R2:W-:Y:S04]  /*12ec0*/  STL [R1+0x178], R7 ;  /* 0x0001780701007387 */ /* 0x0005e80000100800 */
[----:B------:R0:W-:Y:S01]  /*12ed0*/  STL [R1+0x174], R43 ;  /* 0x0001742b01007387 */ /* 0x0001e20000100800 */
[----:B------:R-:W-:Y:S02]  /*12ee0*/  @!P3 IMAD.IADD R5, R5, 0x1, -R72 ;  /* 0x000000010505b824 */ /* 0x000fe400078e0a48 */
[----:B--2---:R-:W-:Y:S02]  /*12ef0*/  @P0 IMAD.MOV.U32 R7, RZ, RZ, R43 ;  /* 0x000000ffff070224 */ /* 0x004fe400078e002b */
[----:B0-----:R-:W-:-:S03]  /*12f00*/  VIADD R43, R0, 0x47 ;  /* 0x00000047002b7836 */ /* 0x001fc60000000000 */
[----:B------:R0:W2:Y:S01]  /*12f10*/  @P0 LDG.E.U16 R14, desc[UR20][R6.64] ;  /* 0x00000014060e0981 */ /* 0x0000a2000c1e1500 */
[----:B------:R-:W-:Y:S01]  /*12f20*/  @!P4 IMAD.MOV R5, RZ, RZ, -R5 ;  /* 0x000000ffff05c224 */ /* 0x000fe200078e0a05 */
[----:B------:R-:W-:-:S04]  /*12f30*/  IABS R4, R43 ;  /* 0x0000002b00047213 */ /* 0x000fc80000000000 */
[----:B0-----:R-:W-:Y:S01]  /*12f40*/  SEL R6, R75, R5, !P1 ;  /* 0x000000054b067207 */ /* 0x001fe20004800000 */
[----:B------:R-:W-:-:S04]  /*12f50*/  IMAD.HI.U32 R5, R73, R4, RZ ;  /* 0x0000000449057227 */ /* 0x000fc800078e00ff */
[----:B-1----:R-:W-:Y:S01]  /*12f60*/  IMAD R6, R6, UR4, RZ ;  /* 0x0000000406067c24 */ /* 0x002fe2000f8e02ff */
[----:B------:R-:W-:Y:S01]  /*12f70*/  STL [R1+0x7d0], R43 ;  /* 0x0007d02b01007387 */ /* 0x000fe20000100800 */
[----:B------:R-:W-:Y:S01]  /*12f80*/  IMAD.MOV R5, RZ, RZ, -R5 ;  /* 0x000000ffff057224 */ /* 0x000fe200078e0a05 */
[----:B------:R-:W-:Y:S01]  /*12f90*/  ISETP.GE.AND P4, PT, R43, RZ, PT ;  /* 0x000000ff2b00720c */ /* 0x000fe20003f86270 */
[----:B------:R-:W0:Y:S01]  /*12fa0*/  LDCU UR4, c[0x0][0x3b0] ;  /* 0x00007600ff0477ac */ /* 0x000e220008000800 */
[----:B------:R-:W-:Y:S01]  /*12fb0*/  LEA R7, P3, R6, R69, 0x1 ;  /* 0x0000004506077211 */ /* 0x000fe200078608ff */
[----:B------:R-:W-:-:S03]  /*12fc0*/  IMAD R4, R72, R5, R4 ;  /* 0x0000000548047224 */ /* 0x000fc600078e0204 */
[----:B------:R-:W-:Y:S02]  /*12fd0*/  LEA.HI.X.SX32 R8, R6, R68, 0x1, P3 ;  /* 0x0000004406087211 */ /* 0x000fe400018f0eff */
[----:B------:R-:W-:Y:S01]  /*12fe0*/  ISETP.GT.U32.AND P3, PT, R72, R4, PT ;  /* 0x000000044800720c */ /* 0x000fe20003f64070 */
[----:B------:R1:W-:Y:S01]  /*12ff0*/  STL [R1+0x1b8], R7 ;  /* 0x0001b80701007387 */ /* 0x0003e20000100800 */
[----:B------:R-:W-:-:S03]  /*13000*/  @P0 IMAD.MOV.U32 R6, RZ, RZ, R7 ;  /* 0x000000ffff060224 */ /* 0x000fc600078e0007 */
[----:B------:R1:W-:Y:S02]  /*13010*/  STL [R1+0x1b4], R8 ;  /* 0x0001b40801007387 */ /* 0x0003e40000100800 */
[----:B-1----:R-:W-:Y:S02]  /*13020*/  @P0 IMAD.MOV.U32 R7, RZ, RZ, R8 ;  /* 0x000000ffff070224 */ /* 0x002fe400078e0008 */
[----:B------:R-:W-:-:S03]  /*13030*/  VIADD R8, R0, 0x4f ;  /* 0x0000004f00087836 */ /* 0x000fc60000000000 */
[----:B------:R1:W2:Y:S01]  /*13040*/  @P0 LDG.E.U16 R13, desc[UR20][R6.64] ;  /* 0x00000014060d0981 */ /* 0x0002a2000c1e1500 */
[----:B------:R-:W-:Y:S01]  /*13050*/  @!P3 IMAD.IADD R4, R4, 0x1, -R72 ;  /* 0x000000010404b824 */ /* 0x000fe200078e0a48 */
[----:B------:R-:W-:-:S04]  /*13060*/  IABS R5, R8 ;  /* 0x0000000800057213 */ /* 0x000fc80000000000 */
[----:B------:R-:W-:Y:S01]  /*13070*/  ISETP.GT.U32.AND P3, PT, R72, R4, PT ;  /* 0x000000044800720c */ /* 0x000fe20003f64070 */
[----:B-1----:R-:W-:-:S04]  /*13080*/  IMAD.HI.U32 R6, R73, R5, RZ ;  /* 0x0000000549067227 */ /* 0x002fc800078e00ff */
[----:B------:R-:W-:-:S04]  /*13090*/  IMAD.MOV R6, RZ, RZ, -R6 ;  /* 0x000000ffff067224 */ /* 0x000fc800078e0a06 */
[----:B------:R-:W-:-:S04]  /*130a0*/  IMAD R5, R72, R6, R5 ;  /* 0x0000000648057224 */ /* 0x000fc800078e0205 */
[----:B------:R-:W-:Y:S01]  /*130b0*/  @!P3 IMAD.IADD R4, R4, 0x1, -R72 ;  /* 0x000000010404b824 */ /* 0x000fe200078e0a48 */
[----:B------:R-:W-:-:S03]  /*130c0*/  ISETP.GT.U32.AND P3, PT, R72, R5, PT ;  /* 0x000000054800720c */ /* 0x000fc60003f64070 */
[----:B------:R-:W-:-:S05]  /*130d0*/  @!P4 IMAD.MOV R4, RZ, RZ, -R4 ;  /* 0x000000ffff04c224 */ /* 0x000fca00078e0a04 */
[----:B------:R-:W-:-:S05]  /*130e0*/  SEL R4, R75, R4, !P1 ;  /* 0x000000044b047207 */ /* 0x000fca0004800000 */
[----:B0-----:R-:W-:Y:S01]  /*130f0*/  IMAD R4, R4, UR4, RZ ;  /* 0x0000000404047c24 */ /* 0x001fe2000f8e02ff */
[----:B------:R-:W0:Y:S01]  /*13100*/  LDCU UR4, c[0x0][0x3b0] ;  /* 0x00007600ff0477ac */ /* 0x000e220008000800 */
        /* <DEDUP_REMOVED lines=10> */
[----:B-1----:R-:W-:Y:S02]  /*131b0*/  @P0 IMAD.MOV.U32 R7, RZ, RZ, R43 ;  /* 0x000000ffff070224 */ /* 0x002fe400078e002b */
[----:B0-----:R-:W-:-:S03]  /*131c0*/  VIADD R43, R0, 0x57 ;  /* 0x00000057002b7836 */ /* 0x001fc60000000000 */
[----:B------:R0:W2:Y:S01]  /*131d0*/  @P0 LDG.E.U16 R12, desc[UR20][R6.64] ;  /* 0x00000014060c0981 */ /* 0x0000a2000c1e1500 */
[----:B------:R-:W-:Y:S01]  /*131e0*/  @!P4 IMAD.MOV R5, RZ, RZ, -R5 ;  /* 0x000000ffff05c224 */ /* 0x000fe200078e0a05 */
[----:B------:R-:W-:-:S04]  /*131f0*/  IABS R4, R43 ;  /* 0x0000002b00047213 */ /* 0x000fc80000000000 */
[----:B0-----:R-:W-:Y:S01]  /*13200*/  SEL R6, R75, R5, !P1 ;  /* 0x000000054b067207 */ /* 0x001fe20004800000 */
[----:B------:R-:W-:-:S04]  /*13210*/  IMAD.HI.U32 R5, R73, R4, RZ ;  /* 0x0000000449057227 */ /* 0x000fc800078e00ff */
[----:B------:R-:W-:Y:S01]  /*13220*/  IMAD R6, R6, UR4, RZ ;  /* 0x0000000406067c24 */ /* 0x000fe2000f8e02ff */
        /* <DEDUP_REMOVED lines=32> */
[----:B------:R-:W-:Y:S02]  /*13430*/  VIADD R44, R0, 0x67 ;  /* 0x00000067002c7836 */ /* 0x000fe40000000000 */
[----:B------:R-:W-:Y:S01]  /*13440*/  @P0 IMAD.MOV.U32 R6, RZ, RZ, R7 ;  /* 0x000000ffff060224 */ /* 0x000fe200078e0007 */
[----:B------:R1:W-:Y:S04]  /*13450*/  STL [R1+0x278], R7 ;  /* 0x0002780701007387 */ /* 0x0003e80000100800 */
[----:B------:R-:W-:Y:S01]  /*13460*/  @!P3 IMAD.IADD R5, R5, 0x1, -R72 ;  /* 0x000000010505b824 */ /* 0x000fe200078e0a48 */
[----:B------:R-:W-:-:S03]  /*13470*/  IABS R4, R44 ;  /* 0x0000002c00047213 */ /* 0x000fc60000000000 */
[----:B------:R-:W-:Y:S02]  /*13480*/  @!P4 IMAD.MOV R5, RZ, RZ, -R5 ;  /* 0x000000ffff05c224 */ /* 0x000fe400078e0a05 */
[----:B-1----:R-:W-:-:S05]  /*13490*/  @P0 IMAD.MOV.U32 R7, RZ, RZ, R43 ;  /* 0x000000ffff070224 */ /* 0x002fca00078e002b */
[----:B------:R1:W2:Y:S02]  /*134a0*/  @P0 LDG.E.U16 R10, desc[UR20][R6.64] ;  /* 0x00000014060a0981 */ /* 0x0002a4000c1e1500 */
[----:B-1----:R-:W-:Y:S01]  /*134b0*/  SEL R6, R75, R5, !P1 ;  /* 0x000000054b067207 */ /* 0x002fe20004800000 */
[----:B------:R-:W-:-:S04]  /*134c0*/  IMAD.HI.U32 R5, R73, R4, RZ ;  /* 0x0000000449057227 */ /* 0x000fc800078e00ff */
[----:B0-----:R-:W-:Y:S01]  /*134d0*/  IMAD R6, R6, UR4, RZ ;  /* 0x0000000406067c24 */ /* 0x001fe2000f8e02ff */
[----:B------:R-:W-:Y:S01]  /*134e0*/  STL [R1+0x274], R43 ;  /* 0x0002742b01007387 */ /* 0x000fe20000100800 */
[----:B------:R-:W-:Y:S01]  /*134f0*/  IMAD.MOV R5, RZ, RZ, -R5 ;  /* 0x000000ffff057224 */ /* 0x000fe200078e0a05 */
[----:B------:R-:W0:Y:S02]  /*13500*/  LDCU UR4, c[0x0][0x3b0] ;  /* 0x00007600ff0477ac */ /* 0x000e240008000800 */
[----:B------:R-:W-:Y:S01]  /*13510*/  LEA R7, P3, R6, R69, 0x1 ;  /* 0x0000004506077211 */ /* 0x000fe200078608ff */
[----:B------:R-:W-:-:S03]  /*13520*/  IMAD R4, R72, R5, R4 ;  /* 0x0000000548047224 */ /* 0x000fc600078e0204 */
[----:B------:R-:W-:Y:S02]  /*13530*/  LEA.HI.X.SX32 R8, R6, R68, 0x1, P3 ;  /* 0x0000004406087211 */ /* 0x000fe400018f0eff */
[----:B------:R-:W-:Y:S01]  /*13540*/  ISETP.GT.U32.AND P3, PT, R72, R4, PT ;  /* 0x000000044800720c */ /* 0x000fe20003f64070 */
[----:B------:R-:W-:Y:S01]  /*13550*/  STL [R1+0x7c0], R44 ;  /* 0x0007c02c01007387 */ /* 0x000fe20000100800 */
[----:B------:R-:W-:-:S03]  /*13560*/  @P0 IMAD.MOV.U32 R6, RZ, RZ, R7 ;  /* 0x000000ffff060224 */ /* 0x000fc600078e0007 */
[----:B------:R1:W-:Y:S01]  /*13570*/  STL [R1+0x2b8], R7 ;  /* 0x0002b80701007387 */ /* 0x0003e20000100800 */
[----:B------:R-:W-:Y:S01]  /*13580*/  VIADD R109, R0, 0x77 ;  /* 0x00000077006d7836 */ /* 0x000fe20000000000 */
[----:B------:R-:W-:Y:S01]  /*13590*/  IABS R5, R110 ;  /* 0x0000006e00057213 */ /* 0x000fe20000000000 */
[----:B-1----:R-:W-:-:S05]  /*135a0*/  @P0 IMAD.MOV.U32 R7, RZ, RZ, R8 ;  /* 0x000000ffff070224 */ /* 0x002fca00078e0008 */
[----:B------:R-:W-:Y:S01]  /*135b0*/  @!P3 IMAD.IADD R4, R4, 0x1, -R72 ;  /* 0x000000010404b824 */ /* 0x000fe200078e0a48 */
[----:B------:R1:W2:Y:S04]  /*135c0*/  @P0 LDG.E.U16 R9, desc[UR20][R6.64] ;  /* 0x0000001406090981 */ /* 0x0002a8000c1e1500 */
[----:B------:R0:W-:Y:S01]  /*135d0*/  STL [R1+0x2b4], R8 ;  /* 0x0002b40801007387 */ /* 0x0001e20000100800 */
[----:B------:R-:W-:Y:S02]  /*135e0*/  ISETP.GT.U32.AND P4, PT, R72, R4, PT ;  /* 0x000000044800720c */ /* 0x000fe40003f84070 */
[----:B-1----:R-:W-:Y:S02]  /*135f0*/  IABS R7, R111 ;  /* 0x0000006f00077213 */ /* 0x002fe40000000000 */
[----:B------:R-:W-:Y:S01]  /*13600*/  IABS R6, R109 ;  /* 0x0000006d00067213 */ /* 0x000fe20000000000 */
[----:B0-----:R-:W-:-:S04]  /*13610*/  IMAD.HI.U32 R8, R73, R5, RZ ;  /* 0x0000000549087227 */ /* 0x001fc800078e00ff */
[----:B------:R-:W-:Y:S01]  /*13620*/  IMAD.HI.U32 R43, R73, R7, RZ ;  /* 0x00000007492b7227 */ /* 0x000fe200078e00ff */
[----:B------:R-:W-:-:S03]  /*13630*/  ISETP.GE.AND P3, PT, R44, RZ, PT ;  /* 0x000000ff2c00720c */ /* 0x000fc60003f66270 */
[----:B------:R-:W-:-:S04]  /*13640*/  IMAD.HI.U32 R73, R73, R6, RZ ;  /* 0x0000000649497227 */ /* 0x000fc800078e00ff */
[----:B------:R-:W-:Y:S02]  /*13650*/  IMAD.MOV R8, RZ, RZ, -R8 ;  /* 0x000000ffff087224 */ /* 0x000fe400078e0a08 */
[----:B------:R-:W-:Y:S02]  /*13660*/  IMAD.MOV R73, RZ, RZ, -R73 ;  /* 0x000000ffff497224 */ /* 0x000fe400078e0a49 */
[----:B------:R-:W-:Y:S02]  /*13670*/  IMAD.MOV R43, RZ, RZ, -R43 ;  /* 0x000000ffff2b7224 */ /* 0x000fe400078e0a2b */
[C---:B------:R-:W-:Y:S02]  /*13680*/  IMAD R5, R72.reuse, R8, R5 ;  /* 0x0000000848057224 */ /* 0x040fe400078e0205 */
[C---:B------:R-:W-:Y:S02]  /*13690*/  IMAD R6, R72.reuse, R73, R6 ;  /* 0x0000004948067224 */ /* 0x040fe400078e0206 */
[C---:B------:R-:W-:Y:S01]  /*136a0*/  IMAD R7, R72.reuse, R43, R7 ;  /* 0x0000002b48077224 */ /* 0x040fe200078e0207 */
[----:B------:R-:W-:Y:S01]  /*136b0*/  ISETP.GT.U32.AND P6, PT, R72, R5, PT ;  /* 0x000000054800720c */ /* 0x000fe20003fc4070 */
[----:B------:R-:W-:Y:S01]  /*136c0*/  @!P4 IMAD.IADD R4, R4, 0x1, -R72 ;  /* 0x000000010404c824 */ /* 0x000fe200078e0a48 */
[----:B------:R-:W-:-:S02]  /*136d0*/  ISETP.GT.U32.AND P5, PT, R72, R6, PT ;  /* 0x000000064800720c */ /* 0x000fc40003fa4070 */
[----:B------:R-:W-:Y:S01]  /*136e0*/  ISETP.GT.U32.AND P4, PT, R72, R7, PT ;  /* 0x000000074800720c */ /* 0x000fe20003f84070 */
[----:B------:R-:W-:-:S05]  /*136f0*/  @!P3 IMAD.MOV R4, RZ, RZ, -R4 ;  /* 0x000000ffff04b224 */ /* 0x000fca00078e0a04 */
[----:B------:R-:W-:-:S03]  /*13700*/  SEL R4, R75, R4, !P1 ;  /* 0x000000044b047207 */ /* 0x000fc60004800000 */
[--C-:B------:R-:W-:Y:S02]  /*13710*/  @!P6 IMAD.IADD R5, R5, 0x1, -R72.reuse ;  /* 0x000000010505e824 */ /* 0x100fe400078e0a48 */
[--C-:B------:R-:W-:Y:S02]  /*13720*/  @!P5 IMAD.IADD R6, R6, 0x1, -R72.reuse ;  /* 0x000000010606d824 */ /* 0x100fe400078e0a48 */
[----:B------:R-:W-:Y:S01]  /*13730*/  IMAD R4, R4, UR4, RZ ;  /* 0x0000000404047c24 */ /* 0x000fe2000f8e02ff */
[----:B------:R-:W0:Y:S01]  /*13740*/  LDCU UR4, c[0x0][0x3b0] ;  /* 0x00007600ff0477ac */ /* 0x000e220008000800 */
[----:B------:R-:W-:Y:S01]  /*13750*/  @!P4 IMAD.IADD R7, R7, 0x1, -R72 ;  /* 0x000000010707c824 */ /* 0x000fe200078e0a48 */
[C---:B------:R-:W-:Y:S02]  /*13760*/  ISETP.GT.U32.AND P4, PT, R72.reuse, R5, PT ;  /* 0x000000054800720c */ /* 0x040fe40003f84070 */
[----:B------:R-:W-:Y:S02]  /*13770*/  ISETP.GT.U32.AND P5, PT, R72, R6, PT ;  /* 0x000000064800720c */ /* 0x000fe40003fa4070 */
[----:B------:R-:W-:-:S02]  /*13780*/  LEA R43, P3, R4, R69, 0x1 ;  /* 0x00000045042b7211 */ /* 0x000fc400078608ff */
[----:B------:R-:W-:Y:S02]  /*13790*/  ISETP.GT.U32.AND P6, PT, R72, R7, PT ;  /* 0x000000074800720c */ /* 0x000fe40003fc4070 */
[----:B------:R-:W-:Y:S02]  /*137a0*/  LEA.HI.X.SX32 R44, R4, R68, 0x1, P3 ;  /* 0x00000044042c7211 */ /* 0x000fe400018f0eff */
[----:B------:R-:W-:-:S03]  /*137b0*/  ISETP.GE.AND P3, PT, R111, RZ, PT ;  /* 0x000000ff6f00720c */ /* 0x000fc60003f66270 */
[--C-:B------:R-:W-:Y:S01]  /*137c0*/  @!P4 IMAD.IADD R5, R5, 0x1, -R72.reuse ;  /* 0x000000010505c824 */ /* 0x100fe200078e0a48 */
[----:B------:R-:W-:Y:S01]  /*137d0*/  ISETP.GE.AND P4, PT, R109, RZ, PT ;  /* 0x000000ff6d00720c */ /* 0x000fe20003f86270 */
[----:B------:R-:W-:Y:S01]  /*137e0*/  @!P5 IMAD.IADD R6, R6, 0x1, -R72 ;  /* 0x000000010606d824 */ /* 0x000fe200078e0a48 */
[----:B------:R-:W-:-:S03]  /*137f0*/  ISETP.GE.AND P5, PT, R110, RZ, PT ;  /* 0x000000ff6e00720c */ /* 0x000fc60003fa6270 */
[----:B------:R-:W-:-:S04]  /*13800*/  @!P6 IMAD.IADD R7, R7, 0x1, -R72 ;  /* 0x000000010707e824 */ /* 0x000fc800078e0a48 */
[----:B------:R-:W-:Y:S01]  /*13810*/  @!P3 IMAD.MOV R7, RZ, RZ, -R7 ;  /* 0x000000ffff07b224 */ /* 0x000fe200078e0a07 */
[----:B------:R-:W-:Y:S03]  /*13820*/  STL [R1+0x7b4], R110 ;  /* 0x0007b46e01007387 */ /* 0x000fe60000100800 */
[----:B------:R-:W-:Y:S01]  /*13830*/  @!P4 IMAD.MOV R6, RZ, RZ, -R6 ;  /* 0x000000ffff06c224 */ /* 0x000fe200078e0a06 */
[----:B------:R-:W-:Y:S01]  /*13840*/  SEL R7, R75, R7, !P1 ;  /* 0x000000074b077207 */ /* 0x000fe20004800000 */
[----:B------:R-:W-:Y:S01]  /*13850*/  STL [R1+0x7bc], R111 ;  /* 0x0007bc6f01007387 */ /* 0x000fe20000100800 */
[----:B------:R-:W-:Y:S01]  /*13860*/  @!P5 IMAD.MOV R5, RZ, RZ, -R5 ;  /* 0x000000ffff05d224 */ /* 0x000fe200078e0a05 */
[----:B------:R-:W-:Y:S02]  /*13870*/  PRMT R8, RZ, 0x7610, R8 ;  /* 0x00007610ff087816 */ /* 0x000fe40000000008 */
[----:B------:R-:W-:Y:S01]  /*13880*/  STL [R1+0x7b8], R109 ;  /* 0x0007b86d01007387 */ /* 0x000fe20000100800 */
[----:B0-----:R-:W-:Y:S01]  /*13890*/  IMAD R7, R7, UR4, RZ ;  /* 0x0000000407077c24 */ /* 0x001fe2000f8e02ff */
[C---:B------:R-:W-:Y:S01]  /*138a0*/  SEL R6, R75.reuse, R6, !P1 ;  /* 0x000000064b067207 */ /* 0x040fe20004800000 */
[----:B------:R-:W-:Y:S01]  /*138b0*/  @P0 IMAD.MOV.U32 R45, RZ, RZ, R44 ;  /* 0x000000ffff2d0224 */ /* 0x000fe200078e002c */
[----:B------:R-:W-:Y:S01]  /*138c0*/  STL [R1+0x128], R43 ;  /* 0x0001282b01007387 */ /* 0x000fe20000100800 */
[----:B------:R-:W-:Y:S01]  /*138d0*/  SEL R75, R75, R5, !P1 ;  /* 0x000000054b4b7207 */ /* 0x000fe20004800000 */
[----:B------:R-:W0:Y:S02]  /*138e0*/  LDCU UR4, c[0x0][0x3b0] ;  /* 0x00007600ff0477ac */ /* 0x000e240008000800 */
[----:B------:R1:W-:Y:S01]  /*138f0*/  STL [R1+0x10c], R44 ;  /* 0x00010c2c01007387 */ /* 0x0003e20000100800 */
[----:B------:R-:W-:Y:S01]  /*13900*/  LEA R4, P1, R7, R69, 0x1 ;  /* 0x0000004507047211 */ /* 0x000fe200078208ff */
[----:B-1----:R-:W-:-:S02]  /*13910*/  @P0 IMAD.MOV.U32 R44, RZ, RZ, R43 ;  /* 0x000000ffff2c0224 */ /* 0x002fc400078e002b */
[----:B------:R-:W-:-:S03]  /*13920*/  IMAD R43, R6, UR5, RZ ;  /* 0x00000005062b7c24 */ /* 0x000fc6000f8e02ff */
[----:B------:R1:W2:Y:S04]  /*13930*/  @P0 LDG.E.U16 R8, desc[UR20][R44.64] ;  /* 0x000000142c080981 */ /* 0x0002a8000c1e1500 */
[----:B------:R-:W-:Y:S01]  /*13940*/  STL [R1+0x11c], R4 ;  /* 0x00011c0401007387 */ /* 0x000fe20000100800 */
[----:B-1----:R-:W-:Y:S02]  /*13950*/  LEA.HI.X.SX32 R44, R7, R68, 0x1, P1 ;  /* 0x00000044072c7211 */ /* 0x002fe400008f0eff */
[----:B------:R-:W-:-:S03]  /*13960*/  LEA R7, P1, R43, R69, 0x1 ;  /* 0x000000452b077211 */ /* 0x000fc600078208ff */
[----:B------:R1:W-:Y:S01]  /*13970*/  STL [R1+0x110], R44 ;  /* 0x0001102c01007387 */ /* 0x0003e20000100800 */
[----:B------:R-:W-:-:S03]  /*13980*/  @P0 IMAD.MOV.U32 R5, RZ, RZ, R44 ;  /* 0x000000ffff050224 */ /* 0x000fc600078e002c */
[----:B------:R-:W-:Y:S01]  /*13990*/  STL [R1+0x124], R7 ;  /* 0x0001240701007387 */ /* 0x000fe20000100800 */
[----:B-1----:R-:W-:-:S05]  /*139a0*/  LEA.HI.X.SX32 R44, R43, R68, 0x1, P1 ;  /* 0x000000442b2c7211 */ /* 0x002fca00008f0eff */
[----:B------:R1:W-:Y:S04]  /*139b0*/  STL [R1+0x120], R44 ;  /* 0x0001202c01007387 */ /* 0x0003e80000100800 */
[----:B------:R-:W2:Y:S04]  /*139c0*/  LDL.LU R130, [R1+0x848] ;  /* 0x0008480001827983 */ /* 0x000ea80000300800 */
[----:B------:R-:W3:Y:S04]  /*139d0*/  LDL.LU R131, [R1+0x844] ;  /* 0x0008440001837983 */ /* 0x000ee80000300800 */
[----:B------:R-:W4:Y:S04]  /*139e0*/  LDL.LU R129, [R1+0x840] ;  /* 0x0008400001817983 */ /* 0x000f280000300800 */
        /* <DEDUP_REMOVED lines=12> */
[----:B------:R-:W4:Y:S04]  /*13ab0*/  LDL R114, [R1+0x7b0] ;  /* 0x0007b00001727983 */ /* 0x000f280000100800 */
[----:B------:R-:W4:Y:S04]  /*13ac0*/  LDL.LU R115, [R1+0x80c] ;  /* 0x00080c0001737983 */ /* 0x000f280000300800 */
[----:B------:R-:W4:Y:S04]  /*13ad0*/  LDL.LU R113, [R1+0x808] ;  /* 0x0008080001717983 */ /* 0x000f280000300800 */
[----:B------:R-:W4:Y:S04]  /*13ae0*/  LDL.LU R111, [R1+0x804] ;  /* 0x00080400016f7983 */ /* 0x000f280000300800 */
[----:B------:R-:W4:Y:S04]  /*13af0*/  LDL.LU R112, [R1+0x800] ;  /* 0x0008000001707983 */ /* 0x000f280000300800 */
[----:B------:R-:W4:Y:S04]  /*13b00*/  LDL.LU R110, [R1+0x7fc] ;  /* 0x0007fc00016e7983 */ /* 0x000f280000300800 */
[----:B------:R-:W4:Y:S01]  /*13b10*/  LDL.LU R109, [R1+0x7f8] ;  /* 0x0007f800016d7983 */ /* 0x000f220000300800 */
[----:B------:R-:W-:-:S02]  /*13b20*/  @P0 IMAD.MOV.U32 R45, RZ, RZ, R44 ;  /* 0x000000ffff2d0224 */ /* 0x000fc400078e002c */
[----:B-1----:R-:W-:Y:S02]  /*13b30*/  @P0 IMAD.MOV.U32 R44, RZ, RZ, R7 ;  /* 0x000000ffff2c0224 */ /* 0x002fe400078e0007 */
[----:B------:R-:W1:Y:S01]  /*13b40*/  S2R R7, SR_TID.X ;  /* 0x0000000000077919 */ /* 0x000e620000002100 */
[----:B------:R-:W-:Y:S01]  /*13b50*/  PRMT R6, RZ, 0x7610, R6 ;  /* 0x00007610ff067816 */ /* 0x000fe20000000006 */
[----:B0-----:R-:W-:-:S05]  /*13b60*/  IMAD R75, R75, UR4, RZ ;  /* 0x000000044b4b7c24 */ /* 0x001fca000f8e02ff */
[C---:B------:R-:W-:Y:S01]  /*13b70*/  LEA R43, P1, R75.reuse, R69, 0x1 ;  /* 0x000000454b2b7211 */ /* 0x040fe200078208ff */
[----:B------:R0:W4:Y:S03]  /*13b80*/  @P0 LDG.E.U16 R6, desc[UR20][R4.64] ;  /* 0x0000001404060981 */ /* 0x000126000c1e1500 */
[----:B------:R-:W-:Y:S01]  /*13b90*/  LEA.HI.X.SX32 R68, R75, R68, 0x1, P1 ;  /* 0x000000444b447211 */ /* 0x000fe200008f0eff */
[----:B------:R-:W-:Y:S01]  /*13ba0*/  STL [R1+0x118], R43 ;  /* 0x0001182b01007387 */ /* 0x000fe20000100800 */
[----:B0-----:R-:W-:-:S03]  /*13bb0*/  PRMT R5, RZ, 0x7610, R5 ;  /* 0x00007610ff057816 */ /* 0x001fc60000000005 */
[----:B------:R1:W-:Y:S01]  /*13bc0*/  STL [R1+0x114], R68 ;  /* 0x0001144401007387 */ /* 0x0003e20000100800 */
[----:B------:R-:W-:-:S03]  /*13bd0*/  PRMT R4, RZ, 0x7610, R4 ;  /* 0x00007610ff047816 */ /* 0x000fc60000000004 */
[----:B------:R0:W4:Y:S02]  /*13be0*/  @P0 LDG.E.U16 R5, desc[UR20][R44.64] ;  /* 0x000000142c050981 */ /* 0x000124000c1e1500 */
[----:B0-----:R-:W-:Y:S02]  /*13bf0*/  @P0 IMAD.MOV.U32 R45, RZ, RZ, R68 ;  /* 0x000000ffff2d0224 */ /* 0x001fe400078e0044 */
[----:B------:R-:W-:Y:S02]  /*13c00*/  @P0 IMAD.MOV.U32 R44, RZ, RZ, R43 ;  /* 0x000000ffff2c0224 */ /* 0x000fe400078e002b */
[----:B-1----:R-:W-:-:S03]  /*13c10*/  IMAD R68, R7, 0x80, R7 ;  /* 0x0000008007447824 */ /* 0x002fc600078e0207 */
[----:B------:R-:W4:Y:S01]  /*13c20*/  @P0 LDG.E.U16 R4, desc[UR20][R44.64] ;  /* 0x000000142c040981 */ /* 0x000f22000c1e1500 */
[----:B------:R-:W-:Y:S01]  /*13c30*/  IMAD.SHL.U32 R68, R68, 0x2, RZ ;  /* 0x0000000244447824 */ /* 0x000fe200078e00ff */
[----:B------:R-:W-:-:S04]  /*13c40*/  SHF.R.U32.HI R133, RZ, 0x5, R7 ;  /* 0x00000005ff857819 */ /* 0x000fc80000011607 */
[----:B------:R-:W-:-:S04]  /*13c50*/  LOP3.LUT R68, R68, 0x407e, RZ, 0xc0, !PT ;  /* 0x0000407e44447812 */ /* 0x000fc800078ec0ff */
[C---:B------:R-:W-:Y:S01]  /*13c60*/  LOP3.LUT R7, R68.reuse, 0x10, RZ, 0x3c, !PT ;  /* 0x0000001044077812 */ /* 0x040fe200078e3cff */
[----:B--2---:R-:W-:Y:S04]  /*13c70*/  STS.U16 [R68+UR9], R130 ;  /* 0x0000008244007988 */ /* 0x004fe80008000409 */
[----:B---3--:R-:W-:Y:S04]  /*13c80*/  STS.U16 [R68+UR9+0x400], R131 ;  /* 0x0004008344007988 */ /* 0x008fe80008000409 */
[----:B----4-:R-:W-:Y:S04]  /*13c90*/  STS.U16 [R68+UR9+0x800], R129 ;  /* 0x0008008144007988 */ /* 0x010fe80008000409 */
[----:B------:R-:W-:Y:S04]  /*13ca0*/  STS.U16 [R68+UR9+0xc00], R128 ;  /* 0x000c008044007988 */ /* 0x000fe80008000409 */
        /* <DEDUP_REMOVED lines=17> */
[----:B------:R0:W-:Y:S04]  /*13dc0*/  STS.U16 [R7+UR9+0x1480], R109 ;  /* 0x0014806d07007988 */ /* 0x0001e80008000409 */
[----:B------:R1:W-:Y:S04]  /*13dd0*/  STS.U16 [R7+UR9+0x1880], R160 ;  /* 0x001880a007007988 */ /* 0x0003e80008000409 */
[----:B------:R2:W-:Y:S01]  /*13de0*/  STS.U16 [R7+UR9+0x1c80], R159 ;  /* 0x001c809f07007988 */ /* 0x0005e20008000409 */
[C---:B------:R-:W-:Y:S01]  /*13df0*/  LOP3.LUT R43, R68.reuse, 0x30, RZ, 0x3c, !PT ;  /* 0x00000030442b7812 */ /* 0x040fe200078e3cff */
[----:B0-----:R-:W0:Y:S02]  /*13e00*/  LDC R109, c[0x0][0x3a0] ;  /* 0x0000e800ff6d7b82 */ /* 0x001e240000000800 */
[----:B------:R3:W-:Y:S04]  /*13e10*/  STS.U16 [R7+UR9+0x2080], R144 ;  /* 0x0020809007007988 */ /* 0x0007e80008000409 */
[----:B-1----:R1:W5:Y:S04]  /*13e20*/  LDL.LU R160, [R1+0xa48] ;  /* 0x000a480001a07983 */ /* 0x0023680000300800 */
[----:B--2---:R1:W5:Y:S04]  /*13e30*/  LDL.LU R159, [R1+0xa44] ;  /* 0x000a4400019f7983 */ /* 0x0043680000300800 */
[----:B---3--:R1:W5:Y:S04]  /*13e40*/  LDL.LU R144, [R1+0xa40] ;  /* 0x000a400001907983 */ /* 0x0083680000300800 */
[----:B------:R2:W-:Y:S04]  /*13e50*/  STS.U16 [R7+UR9+0x2480], R143 ;  /* 0x0024808f07007988 */ /* 0x0005e80008000409 */
[----:B------:R3:W-:Y:S04]  /*13e60*/  STS.U16 [R7+UR9+0x2880], R158 ;  /* 0x0028809e07007988 */ /* 0x0007e80008000409 */
[----:B------:R4:W-:Y:S04]  /*13e70*/  STS.U16 [R7+UR9+0x2c80], R157 ;  /* 0x002c809d07007988 */ /* 0x0009e80008000409 */
[----:B--2---:R1:W5:Y:S04]  /*13e80*/  LDL.LU R143, [R1+0xa3c] ;  /* 0x000a3c00018f7983 */ /* 0x0043680000300800 */
[----:B---3--:R1:W5:Y:S04]  /*13e90*/  LDL.LU R158, [R1+0xa38] ;  /* 0x000a3800019e7983 */ /* 0x0083680000300800 */
[----:B----4-:R1:W5:Y:S04]  /*13ea0*/  LDL.LU R157, [R1+0xa34] ;  /* 0x000a3400019d7983 */ /* 0x0103680000300800 */
[----:B------:R2:W-:Y:S04]  /*13eb0*/  STS.U16 [R7+UR9+0x3080], R142 ;  /* 0x0030808e07007988 */ /* 0x0005e80008000409 */
[----:B------:R3:W-:Y:S04]  /*13ec0*/  STS.U16 [R7+UR9+0x3480], R141 ;  /* 0x0034808d07007988 */ /* 0x0007e80008000409 */
[----:B------:R4:W-:Y:S04]  /*13ed0*/  STS.U16 [R7+UR9+0x3880], R71 ;  /* 0x0038804707007988 */ /* 0x0009e80008000409 */
[----:B--2---:R1:W5:Y:S04]  /*13ee0*/  LDL.LU R142, [R1+0xa30] ;  /* 0x000a3000018e7983 */ /* 0x0043680000300800 */
[----:B---3--:R1:W5:Y:S04]  /*13ef0*/  LDL.LU R141, [R1+0xa2c] ;  /* 0x000a2c00018d7983 */ /* 0x0083680000300800 */
[----:B----4-:R-:W2:Y:S04]  /*13f00*/  LDL.LU R71, [R1+0xa28] ;  /* 0x000a280001477983 */ /* 0x010ea80000300800 */
[----:B------:R3:W-:Y:S02]  /*13f10*/  STS.U16 [R7+UR9+0x3c80], R70 ;  /* 0x003c804607007988 */ /* 0x0007e40008000409 */
[C---:B---3--:R-:W-:Y:S01]  /*13f20*/  LOP3.LUT R7, R68.reuse, 0x20, RZ, 0x3c, !PT ;  /* 0x0000002044077812 */ /* 0x048fe200078e3cff */
[----:B0-----:R-:W-:Y:S01]  /*13f30*/  VIADD R109, R109, 0x7f ;  /* 0x0000007f6d6d7836 */ /* 0x001fe20000000000 */
[----:B------:R1:W5:Y:S04]  /*13f40*/  LDL.LU R70, [R1+0xa24] ;  /* 0x000a240001467983 */ /* 0x0003680000300800 */
        /* <DEDUP_REMOVED lines=16> */
[----:B------:R-:W-:Y:S04]  /*14050*/  STS.U16 [R43+UR9+0x180], R94 ;  /* 0x0001805e2b007988 */ /* 0x000fe80008000409 */
[----:B------:R-:W-:Y:S04]  /*14060*/  STS.U16 [R43+UR9+0x580], R93 ;  /* 0x0005805d2b007988 */ /* 0x000fe80008000409 */
[----:B------:R-:W-:Y:S04]  /*14070*/  STS.U16 [R43+UR9+0x980], R92 ;  /* 0x0009805c2b007988 */ /* 0x000fe80008000409 */
[----:B------:R-:W-:Y:S04]  /*14080*/  STS.U16 [R43+UR9+0xd80], R91 ;  /* 0x000d805b2b007988 */ /* 0x000fe80008000409 */
[----:B------:R-:W-:Y:S04]  /*14090*/  STS.U16 [R43+UR9+0x1180], R90 ;  /* 0x0011805a2b007988 */ /* 0x000fe80008000409 */
[----:B------:R-:W-:Y:S04]  /*140a0*/  STS.U16 [R43+UR9+0x1580], R89 ;  /* 0x001580592b007988 */ /* 0x000fe80008000409 */
[----:B------:R-:W-:Y:S04]  /*140b0*/  STS.U16 [R43+UR9+0x1980], R88 ;  /* 0x001980582b007988 */ /* 0x000fe80008000409 */
[----:B------:R-:W-:Y:S01]  /*140c0*/  STS.U16 [R43+UR9+0x1d80], R87 ;  /* 0x001d80572b007988 */ /* 0x000fe20008000409 */
[----:B0-----:R-:W-:-:S03]  /*140d0*/  LOP3.LUT R7, R68, 0x40, RZ, 0x3c, !PT ;  /* 0x0000004044077812 */ /* 0x001fc600078e3cff */
        /* <DEDUP_REMOVED lines=60> */
[----:B------:R-:W-:Y:S01]  /*144a0*/  STS.U16 [R38+UR9+0x780], R19 ;  /* 0x0007801326007988 */ /* 0x000fe20008000409 */
[----:B0-----:R-:W-:-:S03]  /*144b0*/  SHF.R.S32.HI R7, RZ, 0x1f, R109 ;  /* 0x0000001fff077819 */ /* 0x001fc6000001146d */
[----:B------:R-:W-:Y:S04]  /*144c0*/  STS.U16 [R38+UR9+0xb80], R18 ;  /* 0x000b801226007988 */ /* 0x000fe80008000409 */
[----:B------:R-:W-:Y:S01]  /*144d0*/  STS.U16 [R38+UR9+0xf80], R17 ;  /* 0x000f801126007988 */ /* 0x000fe20008000409 */
[----:B------:R-:W-:-:S03]  /*144e0*/  LEA.HI R7, R7, R109, RZ, 0x7 ;  /* 0x0000006d07077211 */ /* 0x000fc600078f38ff */
[----:B------:R-:W-:Y:S04]  /*144f0*/  STS.U16 [R38+UR9+0x1380], R16 ;  /* 0x0013801026007988 */ /* 0x000fe80008000409 */
[----:B------:R-:W-:Y:S04]  /*14500*/  STS.U16 [R38+UR9+0x1780], R15 ;  /* 0x0017800f26007988 */ /* 0x000fe80008000409 */
[----:B------:R-:W-:Y:S04]  /*14510*/  STS.U16 [R38+UR9+0x1b80], R14 ;  /* 0x001b800e26007988 */ /* 0x000fe80008000409 */
[----:B------:R-:W-:Y:S01]  /*14520*/  STS.U16 [R38+UR9+0x1f80], R13 ;  /* 0x001f800d26007988 */ /* 0x000fe20008000409 */
[----:B------:R-:W-:-:S03]  /*14530*/  SHF.R.S32.HI R7, RZ, 0x7, R7 ;  /* 0x00000007ff077819 */ /* 0x000fc60000011407 */
[----:B------:R-:W-:Y:S04]  /*14540*/  STS.U16 [R38+UR9+0x2380], R12 ;  /* 0x0023800c26007988 */ /* 0x000fe80008000409 */
[----:B------:R-:W-:Y:S04]  /*14550*/  STS.U16 [R38+UR9+0x2780], R11 ;  /* 0x0027800b26007988 */ /* 0x000fe80008000409 */
[----:B------:R-:W-:Y:S04]  /*14560*/  STS.U16 [R38+UR9+0x2b80], R10 ;  /* 0x002b800a26007988 */ /* 0x000fe80008000409 */
[----:B------:R-:W-:Y:S04]  /*14570*/  STS.U16 [R38+UR9+0x2f80], R9 ;  /* 0x002f800926007988 */ /* 0x000fe80008000409 */
[----:B------:R-:W-:Y:S04]  /*14580*/  STS.U16 [R38+UR9+0x3380], R8 ;  /* 0x0033800826007988 */ /* 0x000fe80008000409 */
[----:B------:R-:W-:Y:S04]  /*14590*/  STS.U16 [R38+UR9+0x3780], R6 ;  /* 0x0037800626007988 */ /* 0x000fe80008000409 */
[----:B------:R0:W-:Y:S04]  /*145a0*/  STS.U16 [R38+UR9+0x3b80], R5 ;  /* 0x003b800526007988 */ /* 0x0001e80008000409 */
[----:B------:R1:W-:Y:S01]  /*145b0*/  STS.U16 [R38+UR9+0x3f80], R4 ;  /* 0x003f800426007988 */ /* 0x0003e20008000409 */
[----:B------:R3:W-:Y:S06]  /*145c0*/  MEMBAR.ALL.CTA ;  /* 0x0000000000007992 */ /* 0x0007ec0000008000 */
[----:B---3--:R-:W3:Y:S01]  /*145d0*/  FENCE.VIEW.ASYNC.S ;  /* 0x00000000000073c6 */ /* 0x008ee20000000000 */
[----:B0-----:R-:W-:-:S03]  /*145e0*/  VIMNMX R5, PT, PT, R7, 0x1, !PT ;  /* 0x0000000107057848 */ /* 0x001fc60007fe0100 */
[----:B------:R1:W5:Y:S02]  /*145f0*/  LDL.LU R3, [R1+0xa20] ;  /* 0x000a200001037983 */ /* 0x0003640000300800 */
[----:B------:R-:W-:Y:S02]  /*14600*/  VIADD R5, R5, 0xffffffff ;  /* 0xffffffff05057836 */ /* 0x000fe40000000000 */
[----:B------:R1:W5:Y:S01]  /*14610*/  LDL.LU R2, [R1+0xa1c] ;  /* 0x000a1c0001027983 */ /* 0x0003620000300800 */
[----:B---3--:R-:W-:Y:S01]  /*14620*/  BAR.SYNC.DEFER_BLOCKING 0x0 ;  /* 0x0000000000007b1d */ /* 0x008fe20000010000 */
[----:B------:R-:W-:Y:S01]  /*14630*/  ISETP.NE.U32.AND P0, PT, R133, RZ, PT ;  /* 0x000000ff8500720c */ /* 0x000fe20003f05070 */
[----:B------:R-:W-:-:S04]  /*14640*/  UIADD3 UR4, UPT, UPT, UR9, 0x8000, URZ ;  /* 0x0000800009047890 */ /* 0x000fc8000fffe0ff */
[----:B------:R1:W-:Y:S01]  /*14650*/  STL [R1+0x798], R5 ;  /* 0x0007980501007387 */ /* 0x0003e20000100800 */
[----:B------:R-:W-:Y:S01]  /*14660*/  USHF.R.U32.HI UR4, URZ, 0x4, UR4 ;  /* 0x00000004ff047899 */ /* 0x000fe20008011604 */
[----:B------:R-:W-:-:S03]  /*14670*/  ISETP.LT.OR P1, PT, R109, 0x80, P0 ;  /* 0x000000806d00780c */ /* 0x000fc60000721670 */
[----:B------:R-:W-:-:S04]  /*14680*/  USGXT.U32 UR12, UR4, 0xe ;  /* 0x0000000e040c789a */ /* 0x000fc80008000000 */
[----:B------:R-:W-:Y:S01]  /*14690*/  UIADD3 UR7, UP1, UPT, UR12, 0x2, URZ ;  /* 0x000000020c077890 */ /* 0x000fe2000ff3e0ff */
[----:B------:R-:W-:Y:S01]  /*146a0*/  UMOV UR4, URZ ;  /* 0x000000ff00047c82 */ /* 0x000fe20008000000 */
[----:B------:R-:W-:Y:S02]  /*146b0*/  UIADD3 UR11, UPT, UPT, UR8, 0x80, URZ ;  /* 0x00000080080b7890 */ /* 0x000fe4000fffe0ff */
[----:B------:R-:W-:Y:S01]  /*146c0*/  UIADD3.X UR13, UPT, UPT, UR4, 0x40004040, URZ, UP1, !UPT ;  /* 0x40004040040d7890 */ /* 0x000fe20008ffe4ff */
[----:B------:R-:W-:Y:S01]  /*146d0*/  ISETP.NE.U32.AND P3, PT, R5, RZ, PT ;  /* 0x000000ff0500720c */ /* 0x000fe20003f65070 */
[----:B--2---:R-:W-:Y:S01]  /*146e0*/  IMAD.SHL.U32 R71, R71, 0x80, RZ ;  /* 0x0000008047477824 */ /* 0x004fe200078e00ff */
[----:B-1----:R-:W-:Y:S11]  /*146f0*/  @P1 BRA `(.L_x_7) ;  /* 0x0000000000c01947 */ /* 0x002ff60003800000 */
[----:B------:R-:W-:Y:S01]  /*14700*/  USHF.R.U32.HI UR14, URZ, 0x4, UR9 ;  /* 0x00000004ff0e7899 */ /* 0x000fe20008011609 */
[----:B------:R-:W-:Y:S01]  /*14710*/  UMOV UR4, URZ ;  /* 0x000000ff00047c82 */ /* 0x000fe20008000000 */
[----:B------:R-:W-:Y:S02]  /*14720*/  UIADD3 UR16, UPT, UPT, UR8, 0x88, URZ ;  /* 0x0000008808107890 */ /* 0x000fe4000fffe0ff */
[----:B------:R-:W-:Y:S02]  /*14730*/  USGXT.U32 UR14, UR14, 0xe ;  /* 0x0000000e0e0e789a */ /* 0x000fe40008000000 */
[----:B------:R-:W-:Y:S02]  /*14740*/  UIADD3 UR17, UPT, UPT, UR8, 0x90, URZ ;  /* 0x0000009008117890 */ /* 0x000fe4000fffe0ff */
[----:B------:R-:W-:Y:S02]  /*14750*/  UIADD3 UR38, UP1, UPT, UR14, 0x2, URZ ;  /* 0x000000020e267890 */ /* 0x000fe4000ff3e0ff */
[----:B------:R-:W-:-:S02]  /*14760*/  UIADD3 UR24, UPT, UPT, UR8, 0x98, URZ ;  /* 0x0000009808187890 */ /* 0x000fc4000fffe0ff */
[----:B------:R-:W-:Y:S02]  /*14770*/  UIADD3.X UR39, UPT, UPT, UR4, 0x40004040, URZ, UP1, !UPT ;  /* 0x4000404004277890 */ /* 0x000fe40008ffe4ff */
[----:B------:R-:W-:Y:S02]  /*14780*/  UIADD3 UR25, UPT, UPT, UR8, 0xa0, URZ ;  /* 0x000000a008197890 */ /* 0x000fe4000fffe0ff */
[----:B------:R-:W-:Y:S02]  /*14790*/  UIADD3.64 UR18, UPT, UPT, UR38, 0x2, URZ ;  /* 0x0000000226127897 */ /* 0x000fe4000fffe0ff */
[----:B------:R-:W-:Y:S02]  /*147a0*/  UIADD3.64 UR22, UPT, UPT, UR38, 0x4, URZ ;  /* 0x0000000426167897 */ /* 0x000fe4000fffe0ff */
[----:B------:R-:W-:Y:S02]  /*147b0*/  UIADD3.64 UR26, UPT, UPT, UR38, 0x3fe, URZ ;  /* 0x000003fe261a7897 */ /* 0x000fe4000fffe0ff */
[----:B------:R-:W-:-:S02]  /*147c0*/  UIADD3 UR30, UPT, UPT, UR8, 0xa8, URZ ;  /* 0x000000a8081e7890 */ /* 0x000fc4000fffe0ff */
[----:B------:R-:W-:Y:S02]  /*147d0*/  UIADD3.64 UR28, UPT, UPT, UR38, 0x400, URZ ;  /* 0x00000400261c7897 */ /* 0x000fe4000fffe0ff */
[----:B------:R-:W-:Y:S02]  /*147e0*/  UIADD3 UR31, UPT, UPT, UR8, 0xb0, URZ ;  /* 0x000000b0081f7890 */ /* 0x000fe4000fffe0ff */
[----:B------:R-:W-:Y:S01]  /*147f0*/  UIADD3.64 UR32, UPT, UPT, UR38, 0x402, URZ ;  /* 0x0000040226207897 */ /* 0x000fe2000fffe0ff */
[----:B------:R-:W-:Y:S01]  /*14800*/  UMOV UR40, 0x0 ;  /* 0x0000000000287882 */ /* 0x000fe20000000000 */
[----:B------:R-:W-:Y:S01]  /*14810*/  UMOV UR41, 0x8200490 ;  /* 0x0820049000297882 */ /* 0x000fe20000000000 */
[----:B------:R-:W-:Y:S02]  /*14820*/  UIADD3 UR36, UPT, UPT, UR8, 0xb8, URZ ;  /* 0x000000b808247890 */ /* 0x000fe4000fffe0ff */
[----:B------:R-:W-:Y:S01]  /*14830*/  UIADD3.64 UR34, UPT, UPT, UR38, 0x404, URZ ;  /* 0x0000040426227897 */ /* 0x000fe2000fffe0ff */
[----:B------:R-:W-:Y:S01]  /*14840*/  UMOV UR15, 0x40004040 ;  /* 0x40004040000f7882 */ /* 0x000fe20000000000 */
[----:B------:R-:W-:Y:S01]  /*14850*/  UMOV UR42, 0x0 ;  /* 0x00000000002a7882 */ /* 0x000fe20000000000 */
[----:B------:R-:W-:Y:S01]  /*14860*/  UMOV UR43, 0x8200490 ;  /* 0x08200490002b7882 */ /* 0x000fe20000000000 */
[----:B------:R-:W-:Y:S01]  /*14870*/  UMOV UR44, 0x0 ;  /* 0x00000000002c7882 */ /* 0x000fe20000000000 */
[----:B------:R-:W-:Y:S01]  /*14880*/  UMOV UR45, 0x8200490 ;  /* 0x08200490002d7882 */ /* 0x000fe20000000000 */
[----:B------:R0:W-:Y:S01]  /*14890*/  UTCHMMA tmem[UR11], gdesc[UR14], tmem[UR8], tmem[UR40], idesc[UR41], !UPT ;  /* 0x00ff280e0b0079ea */ /* 0x0001e2000f800008 */
[----:B------:R-:W-:Y:S01]  /*148a0*/  UMOV UR46, 0x0 ;  /* 0x00000000002e7882 */ /* 0x000fe20000000000 */
[----:B------:R-:W-:Y:S01]  /*148b0*/  UMOV UR47, 0x8200490 ;  /* 0x08200490002f7882 */ /* 0x000fe20000000000 */
[----:B------:R0:W-:Y:S01]  /*148c0*/  UTCHMMA tmem[UR16], gdesc[UR38], tmem[UR8], tmem[UR42], idesc[UR43], UPT ;  /* 0x00ff2a26100079ea */ /* 0x0001e2000b800008 */
        /* <DEDUP_REMOVED lines=8> */
[----:B------:R-:W-:Y:S01]  /*14950*/  UMOV UR4, UR6 ;  /* 0x0000000600047c82 */ /* 0x000fe20008000000 */
[----:B------:R-:W-:Y:S01]  /*14960*/  UMOV UR5, URZ ;  /* 0x000000ff00057c82 */ /* 0x000fe20008000000 */
[----:B------:R0:W-:Y:S01]  /*14970*/  UTCHMMA tmem[UR25], gdesc[UR26], tmem[UR8], tmem[UR48], idesc[UR49], UPT ;  /* 0x00ff301a190079ea */ /* 0x0001e2000b800008 */
[----:B------:R-:W-:Y:S01]  /*14980*/  UMOV UR54, 0x0 ;  /* 0x0000000000367882 */ /* 0x000fe20000000000 */
[----:B------:R-:W-:Y:S01]  /*14990*/  UMOV UR55, 0x8200490 ;  /* 0x0820049000377882 */ /* 0x000fe20000000000 */
[----:B------:R0:W-:Y:S01]  /*149a0*/  UTCHMMA tmem[UR30], gdesc[UR28], tmem[UR8], tmem[UR50], idesc[UR51], UPT ;  /* 0x00ff321c1e0079ea */ /* 0x0001e2000b800008 */
[----:B------:R-:W-:Y:S01]  /*149b0*/  UMOV UR4, UR4 ;  /* 0x0000000400047c82 */ /* 0x000fe20008000000 */
[----:B------:R0:W-:Y:S01]  /*149c0*/  UTCHMMA tmem[UR31], gdesc[UR32], tmem[UR8], tmem[UR52], idesc[UR53], UPT ;  /* 0x00ff34201f0079ea */ /* 0x0001e2000b800008 */
[----:B------:R0:W-:Y:S01]  /*149d0*/  UTCHMMA tmem[UR36], gdesc[UR34], tmem[UR8], tmem[UR54], idesc[UR55], UPT ;  /* 0x00ff3622240079ea */ /* 0x0001e2000b800008 */
[----:B------:R0:W-:Y:S01]  /*149e0*/  UTCBAR [UR4], URZ ;  /* 0x000000ff040073e9 */ /* 0x0001e200080000ff */
[----:B------:R-:W-:Y:S01]  /*149f0*/  NOP ;  /* 0x0000000000007918 */ /* 0x000fe20000000000 */
.L_x_7:
[----:B0-----:R-:W-:Y:S01]  /*14a00*/  UMOV UR4, URZ ;  /* 0x000000ff00047c82 */ /* 0x001fe20008000000 */
[----:B------:R-:W-:Y:S01]  /*14a10*/  UMOV UR14, UR7 ;  /* 0x00000007000e7c82 */ /* 0x000fe20008000000 */
[----:B------:R-:W-:Y:S01]  /*14a20*/  UMOV UR15, UR13 ;  /* 0x0000000d000f7c82 */ /* 0x000fe20008000000 */
[----:B-----5:R-:W-:Y:S02]  /*14a30*/  IMAD.SHL.U32 R72, R70, 0x80, RZ ;  /* 0x0000008046487824 */ /* 0x020fe400078e00ff */
[----:B------:R-:W-:Y:S01]  /*14a40*/  IMAD.MOV.U32 R140, RZ, RZ, RZ ;  /* 0x000000ffff8c7224 */ /* 0x000fe200078e00ff */
[----:B------:R-:W-:Y:S06]  /*14a50*/  @!P3 BRA `(.L_x_8) ;  /* 0x000000b800a4b947 */ /* 0x000fec0003800000 */
[----:B------:R-:W-:Y:S01]  /*14a60*/  SHF.R.S32.HI R69, RZ, 0x1f, R71 ;  /* 0x0000001fff457819 */ /* 0x000fe20000011447 */
[C---:B------:R-:W-:Y:S01]  /*14a70*/  IMAD.SHL.U32 R70, R71.reuse, 0x2, RZ ;  /* 0x0000000247467824 */ /* 0x040fe200078e00ff */
[----:B------:R-:W-:Y:S01]  /*14a80*/  SHF.R.S32.HI R4, RZ, 0x1f, R72 ;  /* 0x0000001fff047819 */ /* 0x000fe20000011448 */
[----:B------:R-:W-:Y:S01]  /*14a90*/  UIADD3.64 UR22, UPT, UPT, UR14, 0x2, URZ ;  /* 0x000000020e167897 */ /* 0x000fe2000fffe0ff */
[----:B------:R-:W-:Y:S01]  /*14aa0*/  SHF.L.U64.HI R69, R71, 0x1, R69 ;  /* 0x0000000147457819 */ /* 0x000fe20000010245 */
[----:B------:R-:W-:Y:S01]  /*14ab0*/  UIADD3.64 UR24, UPT, UPT, UR14, 0x4, URZ ;  /* 0x000000040e187897 */ /* 0x000fe2000fffe0ff */
[C---:B------:R-:W-:Y:S01]  /*14ac0*/  SHF.L.U64.HI R71, R72.reuse, 0x1, R4 ;  /* 0x0000000148477819 */ /* 0x040fe20000010204 */
[----:B------:R-:W-:Y:S01]  /*14ad0*/  IMAD.SHL.U32 R72, R72, 0x2, RZ ;  /* 0x0000000248487824 */ /* 0x000fe200078e00ff */
[----:B------:R-:W-:Y:S02]  /*14ae0*/  UIADD3.64 UR26, UPT, UPT, UR14, 0x3fe, URZ ;  /* 0x000003fe0e1a7897 */ /* 0x000fe4000fffe0ff */
[----:B------:R-:W-:-:S02]  /*14af0*/  UIADD3.64 UR28, UPT, UPT, UR14, 0x400, URZ ;  /* 0x000004000e1c7897 */ /* 0x000fc4000fffe0ff */
[----:B------:R-:W-:Y:S02]  /*14b00*/  UIADD3.64 UR30, UPT, UPT, UR14, 0x402, URZ ;  /* 0x000004020e1e7897 */ /* 0x000fe4000fffe0ff */
[----:B------:R-:W-:Y:S01]  /*14b10*/  UIADD3.64 UR32, UPT, UPT, UR14, 0x404, URZ ;  /* 0x000004040e207897 */ /* 0x000fe2000fffe0ff */
[----:B------:R-:W-:Y:S01]  /*14b20*/  UMOV UR18, 0x1 ;  /* 0x0000000100127882 */ /* 0x000fe20000000000 */
[----:B------:R-:W-:-:S10]  /*14b30*/  UMOV UR5, URZ ;  /* 0x000000ff00057c82 */ /* 0x000fd40008000000 */
.L_x_11:
[----:B------:R-:W2:Y:S01]  /*14b40*/  LDL.LU R5, [R1+0x39c] ;  /* 0x00039c0001057983 */ /* 0x000ea20000300800 */
[----:B------:R-:W0:Y:S03]  /*14b50*/  LDC R110, c[0x0][0x3a0] ;  /* 0x0000e800ff6e7b82 */ /* 0x000e260000000800 */
[----:B------:R-:W3:Y:S04]  /*14b60*/  LDL.LU R4, [R1+0x3a0] ;  /* 0x0003a00001047983 */ /* 0x000ee80000300800 */
[----:B------:R1:W-:Y:S04]  /*14b70*/  STL [R1+0xa34], R143 ;  /* 0x000a348f01007387 */ /* 0x0003e80000100800 */
[----:B-1----:R-:W4:Y:S04]  /*14b80*/  LDL.LU R143, [R1+0x3a8] ;  /* 0x0003a800018f7983 */ /* 0x002f280000300800 */
[----:B------:R1:W-:Y:S04]  /*14b90*/  STL [R1+0xa30], R142 ;  /* 0x000a308e01007387 */ /* 0x0003e80000100800 */
[----:B-1----:R-:W4:Y:S04]  /*14ba0*/  LDL.LU R142, [R1+0x3b8] ;  /* 0x0003b800018e7983 */ /* 0x002f280000300800 */
[----:B------:R1:W-:Y:S04]  /*14bb0*/  STL [R1+0xa2c], R141 ;  /* 0x000a2c8d01007387 */ /* 0x0003e80000100800 */
[----:B-1----:R-:W4:Y:S04]  /*14bc0*/  LDL.LU R141, [R1+0x3b0] ;  /* 0x0003b000018d7983 */ /* 0x002f280000300800 */
[----:B------:R1:W-:Y:S04]  /*14bd0*/  STL [R1+0xa28], R70 ;  /* 0x000a284601007387 */ /* 0x0003e80000100800 */
[----:B-1----:R-:W4:Y:S01]  /*14be0*/  LDL.LU R70, [R1+0x3a4] ;  /* 0x0003a40001467983 */ /* 0x002f220000300800 */
[----:B------:R-:W-:Y:S01]  /*14bf0*/  VIADD R140, R140, 0x1 ;  /* 0x000000018c8c7836 */ /* 0x000fe20000000000 */
[----:B------:R-:W-:-:S02]  /*14c00*/  IADD3 R2, P5, PT, R2, R72, RZ ;  /* 0x0000004802027210 */ /* 0x000fc40007fbe0ff */
[----:B------:R1:W-:Y:S01]  /*14c10*/  STL [R1+0xa24], R69 ;  /* 0x000a244501007387 */ /* 0x0003e20000100800 */
[----:B0-----:R-:W-:Y:S01]  /*14c20*/  IMAD R110, R140, -0x80, R110 ;  /* 0xffffff808c6e7824 */ /* 0x001fe200078e026e */
[----:B------:R-:W-:Y:S01]  /*14c30*/  PRMT R111, RZ, 0x7610, R111 ;  /* 0x00007610ff6f7816 */ /* 0x000fe2000000006f */
[----:B------:R-:W-:Y:S01]  /*14c40*/  IMAD.X R3, R3, 0x1, R71, P5 ;  /* 0x0000000103037824 */ /* 0x000fe200028e0647 */
[----:B------:R-:W-:Y:S01]  /*14c50*/  STL [R1+0xa20], R68 ;  /* 0x000a204401007387 */ /* 0x000fe20000100800 */
[----:B------:R-:W-:Y:S02]  /*14c60*/  PRMT R109, RZ, 0x7610, R109 ;  /* 0x00007610ff6d7816 */ /* 0x000fe4000000006d */
[C---:B------:R-:W-:Y:S01]  /*14c70*/  ISETP.GT.AND P1, PT, R110.reuse, 0x1, PT ;  /* 0x000000016e00780c */ /* 0x040fe20003f24270 */
[----:B------:R0:W-:Y:S01]  /*14c80*/  STL [R1+0xa1c], R0 ;  /* 0x000a1c0001007387 */ /* 0x0001e20000100800 */
[----:B------:R-:W-:Y:S02]  /*14c90*/  PRMT R108, RZ, 0x7610, R108 ;  /* 0x00007610ff6c7816 */ /* 0x000fe4000000006c */
[----:B------:R-:W-:-:S13]  /*14ca0*/  ISETP.GT.AND P4, PT, R110, RZ, PT ;  /* 0x000000ff6e00720c */ /* 0x000fda0003f84270 */
[----:B------:R-:W4:Y:S01]  /*14cb0*/  @P4 LDG.E.U16 R109, desc[UR20][R2.64] ;  /* 0x00000014026d4981 */ /* 0x000f22000c1e1500 */
[----:B---3--:R-:W-:-:S05]  /*14cc0*/  IADD3 R4, P3, PT, R4, R72, RZ ;  /* 0x0000004804047210 */ /* 0x008fca0007f7e0ff */
[----:B--2---:R-:W-:Y:S01]  /*14cd0*/  IMAD.X R5, R5, 0x1, R71, P3 ;  /* 0x0000000105057824 */ /* 0x004fe200018e0647 */
[----:B------:R-:W-:Y:S01]  /*14ce0*/  ISETP.GT.AND P3, PT, R110, 0x2, PT ;  /* 0x000000026e00780c */ /* 0x000fe20003f64270 */
[----:B------:R2:W-:Y:S04]  /*14cf0*/  STL [R1+0x3a0], R4 ;  /* 0x0003a00401007387 */ /* 0x0005e80000100800 */
[----:B------:R3:W-:Y:S01]  /*14d00*/  STL [R1+0x39c], R5 ;  /* 0x00039c0501007387 */ /* 0x0007e20000100800 */
[----:B----4-:R-:W-:-:S03]  /*14d10*/  IADD3 R143, P5, PT, R143, R72, RZ ;  /* 0x000000488f8f7210 */ /* 0x010fc60007fbe0ff */
[----:B-1----:R-:W4:Y:S04]  /*14d20*/  LDL.LU R69, [R1+0x3b4] ;  /* 0x0003b40001457983 */ /* 0x002f280000300800 */
[----:B0-----:R-:W4:Y:S04]  /*14d30*/  LDL.LU R0, [R1+0x3c0] ;  /* 0x0003c00001007983 */ /* 0x001f280000300800 */
[----:B------:R-:W-:Y:S04]  /*14d40*/  STL [R1+0x3a8], R143 ;  /* 0x0003a88f01007387 */ /* 0x000fe80000100800 */
[----:B------:R2:W4:Y:S02]  /*14d50*/  @P1 LDG.E.U16 R111, desc[UR20][R4.64] ;  /* 0x00000014046f1981 */ /* 0x000524000c1e1500 */
[----:B--2---:R-:W-:Y:S01]  /*14d60*/  @P3 IMAD.MOV.U32 R4, RZ, RZ, R143 ;  /* 0x000000ffff043224 */ /* 0x004fe200078e008f */
[-C--:B------:R-:W-:Y:S01]  /*14d70*/  IADD3 R141, P6, PT, R141, R72.reuse, RZ ;  /* 0x000000488d8d7210 */ /* 0x080fe20007fde0ff */
[----:B------:R-:W-:Y:S01]  /*14d80*/  IMAD.X R70, R70, 0x1, R71, P5 ;  /* 0x0000000146467824 */ /* 0x000fe200028e0647 */
[----:B------:R-:W-:-:S03]  /*14d90*/  IADD3 R142, P5, PT, R142, R72, RZ ;  /* 0x000000488e8e7210 */ /* 0x000fc60007fbe0ff */
[----:B---3--:R-:W-:Y:S01]  /*14da0*/  @P3 IMAD.MOV.U32 R5, RZ, RZ, R70 ;  /* 0x000000ffff053224 */ /* 0x008fe200078e0046 */
[----:B------:R0:W-:Y:S04]  /*14db0*/  STL [R1+0x3a4], R70 ;  /* 0x0003a44601007387 */ /* 0x0001e80000100800 */
[----:B------:R1:W5:Y:S04]  /*14dc0*/  @P3 LDG.E.U16 R108, desc[UR20][R4.64] ;  /* 0x00000014046c3981 */ /* 0x000368000c1e1500 */
[----:B0-----:R-:W2:Y:S04]  /*14dd0*/  LDL.LU R70, [R1+0x3bc] ;  /* 0x0003bc0001467983 */ /* 0x001ea80000300800 */
[----:B------:R0:W-:Y:S04]  /*14de0*/  STL [R1+0x3b0], R141 ;  /* 0x0003b08d01007387 */ /* 0x0001e80000100800 */
[----:B------:R-:W3:Y:S04]  /*14df0*/  LDL.LU R143, [R1+0x3c8] ;  /* 0x0003c800018f7983 */ /* 0x000ee80000300800 */
[----:B------:R-:W-:Y:S04]  /*14e00*/  STL [R1+0x3b8], R142 ;  /* 0x0003b88e01007387 */ /* 0x000fe80000100800 */
[----:B------:R-:W3:Y:S04]  /*14e10*/  LDL.LU R68, [R1+0x3d0] ;  /* 0x0003d00001447983 */ /* 0x000ee80000300800 */
[----:B------:R-:W3:Y:S01]  /*14e20*/  LDL.LU R5, [R1+0x3ac] ;  /* 0x0003ac0001057983 */ /* 0x000ee20000300800 */
[----:B------:R-:W-:-:S02]  /*14e30*/  ISETP.GT.AND P4, PT, R110, 0x3, PT ;  /* 0x000000036e00780c */ /* 0x000fc40003f84270 */
[C---:B------:R-:W-:Y:S02]  /*14e40*/  ISETP.GT.AND P1, PT, R110.reuse, 0x4, PT ;  /* 0x000000046e00780c */ /* 0x040fe40003f24270 */
[----:B------:R-:W-:Y:S02]  /*14e50*/  PRMT R107, RZ, 0x7610, R107 ;  /* 0x00007610ff6b7816 */ /* 0x000fe4000000006b */
[----:B------:R-:W-:Y:S02]  /*14e60*/  ISETP.GT.AND P3, PT, R110, 0x5, PT ;  /* 0x000000056e00780c */ /* 0x000fe40003f64270 */
[----:B------:R-:W-:-:S05]  /*14e70*/  PRMT R6, RZ, 0x7610, R6 ;  /* 0x00007610ff067816 */ /* 0x000fca0000000006 */
[----:B-1----:R-:W-:Y:S01]  /*14e80*/  @P4 IMAD.MOV.U32 R4, RZ, RZ, R141 ;  /* 0x000000ffff044224 */ /* 0x002fe200078e008d */
[----:B------:R-:W-:Y:S01]  /*14e90*/  PRMT R106, RZ, 0x7610, R106 ;  /* 0x00007610ff6a7816 */ /* 0x000fe2000000006a */
[----:B----4-:R-:W-:Y:S01]  /*14ea0*/  IMAD.X R69, R69, 0x1, R71, P5 ;  /* 0x0000000145457824 */ /* 0x010fe200028e0647 */
[----:B------:R-:W-:-:S05]  /*14eb0*/  IADD3 R0, P5, PT, R0, R72, RZ ;  /* 0x0000004800007210 */ /* 0x000fca0007fbe0ff */
[--C-:B--2---:R-:W-:Y:S02]  /*14ec0*/  IMAD.X R70, R70, 0x1, R71.reuse, P5 ;  /* 0x0000000146467824 */ /* 0x104fe400028e0647 */
[----:B---3--:R-:W-:Y:S01]  /*14ed0*/  IMAD.X R5, R5, 0x1, R71, P6 ;  /* 0x0000000105057824 */ /* 0x008fe200030e0647 */
[----:B------:R-:W-:-:S04]  /*14ee0*/  IADD3 R143, P6, PT, R143, R72, RZ ;  /* 0x000000488f8f7210 */ /* 0x000fc80007fde0ff */
[----:B------:R1:W-:Y:S04]  /*14ef0*/  STL [R1+0x3ac], R5 ;  /* 0x0003ac0501007387 */ /* 0x0003e80000100800 */
[----:B------:R2:W5:Y:S01]  /*14f00*/  @P4 LDG.E.U16 R107, desc[UR20][R4.64] ;  /* 0x00000014046b4981 */ /* 0x000562000c1e1500 */
[----:B------:R-:W-:-:S03]  /*14f10*/  IADD3 R68, P5, PT, R68, R72, RZ ;  /* 0x0000004844447210 */ /* 0x000fc60007fbe0ff */
[----:B------:R3:W-:Y:S04]  /*14f20*/  STL [R1+0x3b4], R69 ;  /* 0x0003b44501007387 */ /* 0x0007e80000100800 */
[----:B0-----:R-:W4:Y:S01]  /*14f30*/  LDL.LU R141, [R1+0x3cc] ;  /* 0x0003cc00018d7983 */ /* 0x001f220000300800 */
[----:B--2---:R-:W-:Y:S02]  /*14f40*/  @P1 IMAD.MOV.U32 R4, RZ, RZ, R142 ;  /* 0x000000ffff041224 */ /* 0x004fe400078e008e */
[----:B-1----:R-:W-:Y:S02]  /*14f50*/  @P1 IMAD.MOV.U32 R5, RZ, RZ, R69 ;  /* 0x000000ffff051224 */ /* 0x002fe400078e0045 */
[----:B---3--:R-:W2:Y:S04]  /*14f60*/  LDL.LU R69, [R1+0x3d8] ;  /* 0x0003d80001457983 */ /* 0x008ea80000300800 */
[----:B------:R-:W-:Y:S04]  /*14f70*/  STL [R1+0x3c0], R0 ;  /* 0x0003c00001007387 */ /* 0x000fe80000100800 */
[----:B------:R0:W5:Y:S04]  /*14f80*/  @P1 LDG.E.U16 R6, desc[UR20][R4.64] ;  /* 0x0000001404061981 */ /* 0x000168000c1e1500 */
[----:B------:R1:W-:Y:S01]  /*14f90*/  STL [R1+0x3bc], R70 ;  /* 0x0003bc4601007387 */ /* 0x0003e20000100800 */
[----:B0-----:R-:W-:-:S02]  /*14fa0*/  @P3 IMAD.MOV.U32 R4, RZ, RZ, R0 ;  /* 0x000000ffff043224 */ /* 0x001fc400078e0000 */
[----:B------:R-:W-:Y:S02]  /*14fb0*/  @P3 IMAD.MOV.U32 R5, RZ, RZ, R70 ;  /* 0x000000ffff053224 */ /* 0x000fe400078e0046 */
[----:B-1----:R-:W3:Y:S04]  /*14fc0*/  LDL.LU R70, [R1+0x3d4] ;  /* 0x0003d40001467983 */ /* 0x002ee80000300800 */
[----:B------:R-:W-:Y:S04]  /*14fd0*/  STL [R1+0x3c8], R143 ;  /* 0x0003c88f01007387 */ /* 0x000fe80000100800 */
[----:B------:R-:W3:Y:S04]  /*14fe0*/  LDL.LU R142, [R1+0x3e0] ;  /* 0x0003e000018e7983 */ /* 0x000ee80000300800 */
[----:B------:R-:W-:Y:S04]  /*14ff0*/  STL [R1+0x3d0], R68 ;  /* 0x0003d04401007387 */ /* 0x000fe80000100800 */
[----:B------:R-:W3:Y:S04]  /*15000*/  LDL.LU R0, [R1+0x3e8] ;  /* 0x0003e80001007983 */ /* 0x000ee80000300800 */
[----:B------:R0:W5:Y:S04]  /*15010*/  @P3 LDG.E.U16 R106, desc[UR20][R4.64] ;  /* 0x00000014046a3981 */ /* 0x000168000c1e1500 */
[----:B------:R-:W3:Y:S01]  /*15020*/  LDL.LU R5, [R1+0x3c4] ;  /* 0x0003c40001057983 */ /* 0x000ee20000300800 */
[----:B------:R-:W-:-:S02]  /*15030*/  ISETP.GT.AND P4, PT, R110, 0x6, PT ;  /* 0x000000066e00780c */ /* 0x000fc40003f84270 */
[C---:B------:R-:W-:Y:S02]  /*15040*/  ISETP.GT.AND P1, PT, R110.reuse, 0x7, PT ;  /* 0x000000076e00780c */ /* 0x040fe40003f24270 */
[----:B------:R-:W-:Y:S02]  /*15050*/  PRMT R7, RZ, 0x7610, R7 ;  /* 0x00007610ff077816 */ /* 0x000fe40000000007 */
[----:B------:R-:W-:Y:S02]  /*15060*/  ISETP.GT.AND P3, PT, R110, 0x8, PT ;  /* 0x000000086e00780c */ /* 0x000fe40003f64270 */
[----:B------:R-:W-:-:S05]  /*15070*/  PRMT R105, RZ, 0x7610, R105 ;  /* 0x00007610ff697816 */ /* 0x000fca0000000069 */
[----:B0-----:R-:W-:Y:S01]  /*15080*/  @P4 IMAD.MOV.U32 R4, RZ, RZ, R143 ;  /* 0x000000ffff044224 */ /* 0x001fe200078e008f */
[----:B------:R-:W-:Y:S01]  /*15090*/  PRMT R104, RZ, 0x7610, R104 ;  /* 0x00007610ff687816 */ /* 0x000fe20000000068 */
[----:B----4-:R-:W-:Y:S01]  /*150a0*/  IMAD.X R141, R141, 0x1, R71, P5 ;  /* 0x000000018d8d7824 */ /* 0x010fe200028e0647 */
[----:B--2---:R-:W-:-:S05]  /*150b0*/  IADD3 R69, P5, PT, R69, R72, RZ ;  /* 0x0000004845457210 */ /* 0x004fca0007fbe0ff */
[--C-:B---3--:R-:W-:Y:S01]  /*150c0*/  IMAD.X R70, R70, 0x1, R71.reuse, P5 ;  /* 0x0000000146467824 */ /* 0x108fe200028e0647 */
[-C--:B------:R-:W-:Y:S01]  /*150d0*/  IADD3 R0, P5, PT, R0, R72.reuse, RZ ;  /* 0x0000004800007210 */ /* 0x080fe20007fbe0ff */
[----:B------:R-:W-:Y:S01]  /*150e0*/  IMAD.X R5, R5, 0x1, R71, P6 ;  /* 0x0000000105057824 */ /* 0x000fe200030e0647 */
[----:B------:R-:W-:-:S04]  /*150f0*/  IADD3 R142, P6, PT, R142, R72, RZ ;  /* 0x000000488e8e7210 */ /* 0x000fc80007fde0ff */
[----:B------:R0:W-:Y:S04]  /*15100*/  STL [R1+0x3c4], R5 ;  /* 0x0003c40501007387 */ /* 0x0001e80000100800 */
[----:B------:R1:W5:Y:S04]  /*15110*/  @P4 LDG.E.U16 R7, desc[UR20][R4.64] ;  /* 0x0000001404074981 */ /* 0x000368000c1e1500 */
[----:B------:R2:W-:Y:S01]  /*15120*/  STL [R1+0x3cc], R141 ;  /* 0x0003cc8d01007387 */ /* 0x0005e20000100800 */
[----:B-1----:R-:W-:Y:S02]  /*15130*/  @P1 IMAD.MOV.U32 R4, RZ, RZ, R68 ;  /* 0x000000ffff041224 */ /* 0x002fe400078e0044 */
[----:B0-----:R-:W-:-:S02]  /*15140*/  @P1 IMAD.MOV.U32 R5, RZ, RZ, R141 ;  /* 0x000000ffff051224 */ /* 0x001fc400078e008d */
[----:B--2---:R-:W2:Y:S04]  /*15150*/  LDL.LU R141, [R1+0x3e4] ;  /* 0x0003e400018d7983 */ /* 0x004ea80000300800 */
[----:B------:R-:W3:Y:S04]  /*15160*/  LDL.LU R68, [R1+0x3f0] ;  /* 0x0003f00001447983 */ /* 0x000ee80000300800 */
[----:B------:R-:W-:Y:S04]  /*15170*/  STL [R1+0x3d8], R69 ;  /* 0x0003d84501007387 */ /* 0x000fe80000100800 */
[----:B------:R0:W5:Y:S04]  /*15180*/  @P1 LDG.E.U16 R105, desc[UR20][R4.64] ;  /* 0x0000001404691981 */ /* 0x000168000c1e1500 */
[----:B------:R1:W-:Y:S01]  /*15190*/  STL [R1+0x3d4], R70 ;  /* 0x0003d44601007387 */ /* 0x0003e20000100800 */
[----:B0-----:R-:W-:-:S02]  /*151a0*/  @P3 IMAD.MOV.U32 R4, RZ, RZ, R69 ;  /* 0x000000ffff043224 */ /* 0x001fc400078e0045 */
[----:B------:R-:W-:Y:S02]  /*151b0*/  @P3 IMAD.MOV.U32 R5, RZ, RZ, R70 ;  /* 0x000000ffff053224 */ /* 0x000fe400078e0046 */
[----:B-1----:R-:W4:Y:S04]  /*151c0*/  LDL.LU R70, [R1+0x3ec] ;  /* 0x0003ec0001467983 */ /* 0x002f280000300800 */
[----:B------:R-:W-:Y:S04]  /*151d0*/  STL [R1+0x3e0], R142 ;  /* 0x0003e08e01007387 */ /* 0x000fe80000100800 */
[----:B------:R-:W4:Y:S04]  /*151e0*/  LDL.LU R143, [R1+0x3f8] ;  /* 0x0003f800018f7983 */ /* 0x000f280000300800 */
[----:B------:R-:W-:Y:S04]  /*151f0*/  STL [R1+0x3e8], R0 ;  /* 0x0003e80001007387 */ /* 0x000fe80000100800 */
[----:B------:R-:W4:Y:S04]  /*15200*/  LDL.LU R69, [R1+0x400] ;  /* 0x0004000001457983 */ /* 0x000f280000300800 */
[----:B------:R0:W5:Y:S04]  /*15210*/  @P3 LDG.E.U16 R104, desc[UR20][R4.64] ;  /* 0x0000001404683981 */ /* 0x000168000c1e1500 */
[----:B------:R-:W4:Y:S01]  /*15220*/  LDL.LU R5, [R1+0x3dc] ;  /* 0x0003dc0001057983 */ /* 0x000f220000300800 */
[----:B------:R-:W-:-:S02]  /*15230*/  ISETP.GT.AND P4, PT, R110, 0x9, PT ;  /* 0x000000096e00780c */ /* 0x000fc40003f84270 */
[C---:B------:R-:W-:Y:S02]  /*15240*/  ISETP.GT.AND P1, PT, R110.reuse, 0xa, PT ;  /* 0x0000000a6e00780c */ /* 0x040fe40003f24270 */
[----:B------:R-:W-:Y:S02]  /*15250*/  PRMT R8, RZ, 0x7610, R8 ;  /* 0x00007610ff087816 */ /* 0x000fe40000000008 */
[----:B------:R-:W-:Y:S02]  /*15260*/  ISETP.GT.AND P3, PT, R110, 0xb, PT ;  /* 0x0000000b6e00780c */ /* 0x000fe40003f64270 */
[----:B------:R-:W-:-:S05]  /*15270*/  PRMT R9, RZ, 0x7610, R9 ;  /* 0x00007610ff097816 */ /* 0x000fca0000000009 */
[----:B0-----:R-:W-:Y:S01]  /*15280*/  @P4 IMAD.MOV.U32 R4, RZ, RZ, R142 ;  /* 0x000000ffff044224 */ /* 0x001fe200078e008e */
[----:B------:R-:W-:Y:S01]  /*15290*/  PRMT R103, RZ, 0x7610, R103 ;  /* 0x00007610ff677816 */ /* 0x000fe20000000067 */
[----:B--2---:R-:W-:Y:S01]  /*152a0*/  IMAD.X R141, R141, 0x1, R71, P5 ;  /* 0x000000018d8d7824 */ /* 0x004fe200028e0647 */
[----:B---3--:R-:W-:-:S05]  /*152b0*/  IADD3 R68, P5, PT, R68, R72, RZ ;  /* 0x0000004844447210 */ /* 0x008fca0007fbe0ff */
[--C-:B----4-:R-:W-:Y:S01]  /*152c0*/  IMAD.X R70, R70, 0x1, R71.reuse, P5 ;  /* 0x0000000146467824 */ /* 0x110fe200028e0647 */
        /* <DEDUP_REMOVED lines=688> */
[----:B------:R0:W-:Y:S04]  /*17dd0*/  STL [R1+0x5f0], R142 ;  /* 0x0005f08e01007387 */ /* 0x0001e80000100800 */
        /* <DEDUP_REMOVED lines=10> */
[----:B-1----:R-:W-:Y:S01]  /*17e80*/  @P4 IMAD.MOV.U32 R4, RZ, RZ, R142 ;  /* 0x000000ffff044224 */ /* 0x002fe200078e008e */
[----:B------:R-:W-:Y:S01]  /*17e90*/  PRMT R134, RZ, 0x7610, R134 ;  /* 0x00007610ff867816 */ /* 0x000fe20000000086 */
[----:B--2---:R-:W-:Y:S01]  /*17ea0*/  IMAD.X R141, R141, 0x1, R71, P5 ;  /* 0x000000018d8d7824 */ /* 0x004fe200028e0647 */
[----:B---3--:R-:W-:-:S05]  /*17eb0*/  IADD3 R0, P5, PT, R0, R72, RZ ;  /* 0x0000004800007210 */ /* 0x008fca0007fbe0ff */
[--C-:B----4-:R-:W-:Y:S01]  /*17ec0*/  IMAD.X R70, R70, 0x1, R71.reuse, P5 ;  /* 0x0000000146467824 */ /* 0x110fe200028e0647 */
[----:B------:R-:W-:Y:S01]  /*17ed0*/  IADD3 R68, P5, PT, R68, R72, RZ ;  /* 0x0000004844447210 */ /* 0x000fe20007fbe0ff */
[----:B------:R-:W-:-:S05]  /*17ee0*/  IMAD.X R5, R5, 0x1, R71, P6 ;  /* 0x0000000105057824 */ /* 0x000fca00030e0647 */
[----:B------:R1:W-:Y:S04]  /*17ef0*/  STL [R1+0x5ec], R5 ;  /* 0x0005ec0501007387 */ /* 0x0003e80000100800 */
[----:B------:R2:W5:Y:S01]  /*17f00*/  @P4 LDG.E.U16 R135, desc[UR20][R4.64] ;  /* 0x0000001404874981 */ /* 0x000562000c1e1500 */
[----:B------:R-:W-:-:S03]  /*17f10*/  IADD3 R143, P6, PT, R143, R72, RZ ;  /* 0x000000488f8f7210 */ /* 0x000fc60007fde0ff */
[----:B------:R3:W-:Y:S04]  /*17f20*/  STL [R1+0x5f4], R141 ;  /* 0x0005f48d01007387 */ /* 0x0007e80000100800 */
[----:B0-----:R-:W4:Y:S01]  /*17f30*/  LDL.LU R142, [R1+0x60c] ;  /* 0x00060c00018e7983 */ /* 0x001f220000300800 */
[----:B--2---:R-:W-:Y:S02]  /*17f40*/  @P1 IMAD.MOV.U32 R4, RZ, RZ, R69 ;  /* 0x000000ffff041224 */ /* 0x004fe400078e0045 */
[----:B-1----:R-:W-:Y:S01]  /*17f50*/  @P1 IMAD.MOV.U32 R5, RZ, RZ, R141 ;  /* 0x000000ffff051224 */ /* 0x002fe200078e008d */
[----:B------:R-:W2:Y:S04]  /*17f60*/  LDL.LU R69, [R1+0x618] ;  /* 0x0006180001457983 */ /* 0x000ea80000300800 */
[----:B------:R0:W5:Y:S04]  /*17f70*/  @P1 LDG.E.U16 R136, desc[UR20][R4.64] ;  /* 0x0000001404881981 */ /* 0x000168000c1e1500 */
[----:B------:R-:W-:Y:S04]  /*17f80*/  STL [R1+0x600], R0 ;  /* 0x0006000001007387 */ /* 0x000fe80000100800 */
[----:B------:R1:W-:Y:S01]  /*17f90*/  STL [R1+0x5fc], R70 ;  /* 0x0005fc4601007387 */ /* 0x0003e20000100800 */
[----:B0-----:R-:W-:-:S02]  /*17fa0*/  @P3 IMAD.MOV.U32 R4, RZ, RZ, R0 ;  /* 0x000000ffff043224 */ /* 0x001fc400078e0000 */
[----:B------:R-:W-:Y:S01]  /*17fb0*/  @P3 IMAD.MOV.U32 R5, RZ, RZ, R70 ;  /* 0x000000ffff053224 */ /* 0x000fe200078e0046 */
[----:B---3--:R-:W3:Y:S04]  /*17fc0*/  LDL.LU R141, [R1+0x614] ;  /* 0x00061400018d7983 */ /* 0x008ee80000300800 */
[----:B------:R0:W-:Y:S04]  /*17fd0*/  STL [R1+0x608], R143 ;  /* 0x0006088f01007387 */ /* 0x0001e80000100800 */
[----:B-1----:R-:W3:Y:S04]  /*17fe0*/  LDL.LU R70, [R1+0x620] ;  /* 0x0006200001467983 */ /* 0x002ee80000300800 */
[----:B------:R-:W-:Y:S04]  /*17ff0*/  STL [R1+0x610], R68 ;  /* 0x0006104401007387 */ /* 0x000fe80000100800 */
[----:B------:R1:W5:Y:S04]  /*18000*/  @P3 LDG.E.U16 R134, desc[UR20][R4.64] ;  /* 0x0000001404863981 */ /* 0x000368000c1e1500 */
[----:B------:R-:W3:Y:S01]  /*18010*/  LDL.LU R0, [R1+0x628] ;  /* 0x0006280001007983 */ /* 0x000ee20000300800 */
[----:B-1----:R-:W-:-:S03]  /*18020*/  IMAD.MOV.U32 R5, RZ, RZ, R143 ;  /* 0x000000ffff057224 */ /* 0x002fc600078e008f */
[----:B0-----:R-:W5:Y:S04]  /*18030*/  LDL.LU R143, [R1+0xa34] ;  /* 0x000a3400018f7983 */ /* 0x001f680000300800 */
[----:B------:R-:W3:Y:S01]  /*18040*/  LDL.LU R4, [R1+0x604] ;  /* 0x0006040001047983 */ /* 0x000ee20000300800 */
[C---:B------:R-:W-:Y:S02]  /*18050*/  ISETP.GT.AND P4, PT, R110.reuse, 0x4e, PT ;  /* 0x0000004e6e00780c */ /* 0x040fe40003f84270 */
[C---:B------:R-:W-:Y:S02]  /*18060*/  ISETP.GT.AND P1, PT, R110.reuse, 0x4f, PT ;  /* 0x0000004f6e00780c */ /* 0x040fe40003f24270 */
[----:B------:R-:W-:Y:S02]  /*18070*/  PRMT R133, RZ, 0x7610, R133 ;  /* 0x00007610ff857816 */ /* 0x000fe40000000085 */
[----:B------:R-:W-:-:S02]  /*18080*/  ISETP.GT.AND P3, PT, R110, 0x50, PT ;  /* 0x000000506e00780c */ /* 0x000fc40003f64270 */
[----:B------:R-:W-:Y:S02]  /*18090*/  PRMT R132, RZ, 0x7610, R132 ;  /* 0x00007610ff847816 */ /* 0x000fe40000000084 */
[----:B------:R-:W-:Y:S01]  /*180a0*/  PRMT R131, RZ, 0x7610, R131 ;  /* 0x00007610ff837816 */ /* 0x000fe20000000083 */
[----:B----4-:R-:W-:Y:S01]  /*180b0*/  IMAD.X R142, R142, 0x1, R71, P5 ;  /* 0x000000018e8e7824 */ /* 0x010fe200028e0647 */
[----:B--2---:R-:W-:-:S05]  /*180c0*/  IADD3 R69, P5, PT, R69, R72, RZ ;  /* 0x0000004845457210 */ /* 0x004fca0007fbe0ff */
[--C-:B---3--:R-:W-:Y:S02]  /*180d0*/  IMAD.X R141, R141, 0x1, R71.reuse, P5 ;  /* 0x000000018d8d7824 */ /* 0x108fe400028e0647 */
[----:B------:R-:W-:-:S05]  /*180e0*/  IMAD.X R4, R4, 0x1, R71, P6 ;  /* 0x0000000104047824 */ /* 0x000fca00030e0647 */
[-C--:B------:R-:W-:Y:S01]  /*180f0*/  @P4 LOP3.LUT R5, R5, R4.reuse, RZ, 0x3c, !PT ;  /* 0x0000000405054212 */ /* 0x080fe200078e3cff */
[----:B------:R0:W-:Y:S03]  /*18100*/  STL [R1+0x604], R4 ;  /* 0x0006040401007387 */ /* 0x0001e60000100800 */
[----:B0-----:R-:W-:-:S04]  /*18110*/  @P4 LOP3.LUT R4, R5, R4, RZ, 0x3c, !PT ;  /* 0x0000000405044212 */ /* 0x001fc800078e3cff */
[----:B------:R-:W-:Y:S01]  /*18120*/  @P4 LOP3.LUT R5, R5, R4, RZ, 0x3c, !PT ;  /* 0x0000000405054212 */ /* 0x000fe200078e3cff */
[----:B------:R0:W-:Y:S04]  /*18130*/  STL [R1+0x60c], R142 ;  /* 0x00060c8e01007387 */ /* 0x0001e80000100800 */
[----:B------:R1:W5:Y:S01]  /*18140*/  @P4 LDG.E.U16 R133, desc[UR20][R4.64] ;  /* 0x0000001404854981 */ /* 0x000362000c1e1500 */
[-C--:B------:R-:W-:Y:S02]  /*18150*/  IADD3 R70, P6, PT, R70, R72.reuse, RZ ;  /* 0x0000004846467210 */ /* 0x080fe40007fde0ff */
[----:B------:R-:W-:Y:S01]  /*18160*/  IADD3 R0, P5, PT, R0, R72, RZ ;  /* 0x0000004800007210 */ /* 0x000fe20007fbe0ff */
[----:B-1----:R-:W-:Y:S02]  /*18170*/  @P1 IMAD.MOV.U32 R4, RZ, RZ, R68 ;  /* 0x000000ffff041224 */ /* 0x002fe400078e0044 */
[----:B------:R-:W-:Y:S01]  /*18180*/  @P1 IMAD.MOV.U32 R5, RZ, RZ, R142 ;  /* 0x000000ffff051224 */ /* 0x000fe200078e008e */
[----:B------:R-:W2:Y:S04]  /*18190*/  LDL.LU R68, [R1+0x624] ;  /* 0x0006240001447983 */ /* 0x000ea80000300800 */
[----:B0-----:R-:W3:Y:S04]  /*181a0*/  LDL.LU R142, [R1+0x630] ;  /* 0x00063000018e7983 */ /* 0x001ee80000300800 */
[----:B------:R0:W5:Y:S04]  /*181b0*/  @P1 LDG.E.U16 R132, desc[UR20][R4.64] ;  /* 0x0000001404841981 */ /* 0x000168000c1e1500 */
[----:B------:R-:W-:Y:S04]  /*181c0*/  STL [R1+0x618], R69 ;  /* 0x0006184501007387 */ /* 0x000fe80000100800 */
[----:B------:R1:W-:Y:S01]  /*181d0*/  STL [R1+0x614], R141 ;  /* 0x0006148d01007387 */ /* 0x0003e20000100800 */
[----:B0-----:R-:W-:-:S02]  /*181e0*/  @P3 IMAD.MOV.U32 R4, RZ, RZ, R69 ;  /* 0x000000ffff043224 */ /* 0x001fc400078e0045 */
[----:B------:R-:W-:-:S05]  /*181f0*/  @P3 IMAD.MOV.U32 R5, RZ, RZ, R141 ;  /* 0x000000ffff053224 */ /* 0x000fca00078e008d */
[----:B------:R0:W5:Y:S04]  /*18200*/  @P3 LDG.E.U16 R131, desc[UR20][R4.64] ;  /* 0x0000001404833981 */ /* 0x000168000c1e1500 */
[----:B-1----:R-:W4:Y:S04]  /*18210*/  LDL.LU R141, [R1+0x638] ;  /* 0x00063800018d7983 */ /* 0x002f280000300800 */
[----:B------:R1:W-:Y:S04]  /*18220*/  STL [R1+0x620], R70 ;  /* 0x0006204601007387 */ /* 0x0003e80000100800 */
[----:B------:R-:W4:Y:S04]  /*18230*/  LDL.LU R69, [R1+0x640] ;  /* 0x0006400001457983 */ /* 0x000f280000300800 */
[----:B------:R-:W-:Y:S04]  /*18240*/  STL [R1+0x628], R0 ;  /* 0x0006280001007387 */ /* 0x000fe80000100800 */
[----:B------:R-:W4:Y:S01]  /*18250*/  LDL.LU R5, [R1+0x61c] ;  /* 0x00061c0001057983 */ /* 0x000f220000300800 */
[----:B------:R-:W-:-:S02]  /*18260*/  ISETP.GT.AND P4, PT, R110, 0x51, PT ;  /* 0x000000516e00780c */ /* 0x000fc40003f84270 */
[----:B------:R-:W-:Y:S02]  /*18270*/  ISETP.GT.AND P1, PT, R110, 0x52, PT ;  /* 0x000000526e00780c */ /* 0x000fe40003f24270 */
[----:B------:R-:W-:Y:S02]  /*18280*/  PRMT R129, RZ, 0x7610, R129 ;  /* 0x00007610ff817816 */ /* 0x000fe40000000081 */
[----:B------:R-:W-:-:S07]  /*18290*/  PRMT R130, RZ, 0x7610, R130 ;  /* 0x00007610ff827816 */ /* 0x000fce0000000082 */
[----:B0-----:R-:W-:Y:S02]  /*182a0*/  @P4 IMAD.MOV.U32 R4, RZ, RZ, R70 ;  /* 0x000000ffff044224 */ /* 0x001fe400078e0046 */
[--C-:B--2---:R-:W-:Y:S01]  /*182b0*/  IMAD.X R68, R68, 0x1, R71.reuse, P5 ;  /* 0x0000000144447824 */ /* 0x104fe200028e0647 */
[----:B---3--:R-:W-:Y:S01]  /*182c0*/  IADD3 R142, P5, PT, R142, R72, RZ ;  /* 0x000000488e8e7210 */ /* 0x008fe20007fbe0ff */
[----:B----4-:R-:W-:-:S05]  /*182d0*/  IMAD.X R5, R5, 0x1, R71, P6 ;  /* 0x0000000105057824 */ /* 0x010fca00030e0647 */
[----:B------:R0:W-:Y:S04]  /*182e0*/  STL [R1+0x61c], R5 ;  /* 0x00061c0501007387 */ /* 0x0001e80000100800 */
[----:B------:R2:W5:Y:S04]  /*182f0*/  @P4 LDG.E.U16 R129, desc[UR20][R4.64] ;  /* 0x0000001404814981 */ /* 0x000568000c1e1500 */
[----:B------:R3:W-:Y:S04]  /*18300*/  STL [R1+0x624], R68 ;  /* 0x0006244401007387 */ /* 0x0007e80000100800 */
[----:B-1----:R-:W4:Y:S01]  /*18310*/  LDL.LU R70, [R1+0x63c] ;  /* 0x00063c0001467983 */ /* 0x002f220000300800 */
[----:B--2---:R-:W-:-:S02]  /*18320*/  @P1 IMAD.MOV.U32 R4, RZ, RZ, R0 ;  /* 0x000000ffff041224 */ /* 0x004fc400078e0000 */
[----:B0-----:R-:W-:Y:S02]  /*18330*/  @P1 IMAD.MOV.U32 R5, RZ, RZ, R68 ;  /* 0x000000ffff051224 */ /* 0x001fe400078e0044 */
[----:B---3--:R-:W2:Y:S04]  /*18340*/  LDL.LU R68, [R1+0x648] ;  /* 0x0006480001447983 */ /* 0x008ea80000300800 */
[----:B------:R-:W3:Y:S04]  /*18350*/  LDL.LU R0, [R1+0x650] ;  /* 0x0006500001007983 */ /* 0x000ee80000300800 */
[----:B------:R0:W5:Y:S04]  /*18360*/  @P1 LDG.E.U16 R130, desc[UR20][R4.64] ;  /* 0x0000001404821981 */ /* 0x000168000c1e1500 */
[----:B------:R1:W-:Y:S01]  /*18370*/  STL [R1+0x630], R142 ;  /* 0x0006308e01007387 */ /* 0x0003e20000100800 */
[----:B0-----:R-:W-:-:S03]  /*18380*/  IMAD.MOV.U32 R5, RZ, RZ, R142 ;  /* 0x000000ffff057224 */ /* 0x001fc600078e008e */
[----:B-1----:R-:W5:Y:S04]  /*18390*/  LDL.LU R142, [R1+0xa30] ;  /* 0x000a3000018e7983 */ /* 0x002f680000300800 */
[----:B------:R-:W2:Y:S01]  /*183a0*/  LDL.LU R4, [R1+0x62c] ;  /* 0x00062c0001047983 */ /* 0x000ea20000300800 */
[----:B------:R-:W-:Y:S02]  /*183b0*/  ISETP.GT.AND P3, PT, R110, 0x53, PT ;  /* 0x000000536e00780c */ /* 0x000fe40003f64270 */
[----:B------:R-:W-:Y:S02]  /*183c0*/  PRMT R128, RZ, 0x7610, R128 ;  /* 0x00007610ff807816 */ /* 0x000fe40000000080 */
[----:B------:R-:W-:Y:S01]  /*183d0*/  IADD3 R141, P6, PT, R141, R72, RZ ;  /* 0x000000488d8d7210 */ /* 0x000fe20007fde0ff */
[----:B--2---:R-:W-:-:S08]  /*183e0*/  IMAD.X R4, R4, 0x1, R71, P5 ;  /* 0x0000000104047824 */ /* 0x004fd000028e0647 */
[-C--:B------:R-:W-:Y:S01]  /*183f0*/  @P3 LOP3.LUT R5, R5, R4.reuse, RZ, 0x3c, !PT ;  /* 0x0000000405053212 */ /* 0x080fe200078e3cff */
[----:B------:R0:W-:Y:S03]  /*18400*/  STL [R1+0x62c], R4 ;  /* 0x00062c0401007387 */ /* 0x0001e60000100800 */
[----:B0-----:R-:W-:-:S04]  /*18410*/  @P3 LOP3.LUT R4, R5, R4, RZ, 0x3c, !PT ;  /* 0x0000000405043212 */ /* 0x001fc800078e3cff */
[----:B------:R-:W-:Y:S01]  /*18420*/  @P3 LOP3.LUT R5, R5, R4, RZ, 0x3c, !PT ;  /* 0x0000000405053212 */ /* 0x000fe200078e3cff */
[----:B------:R0:W-:Y:S04]  /*18430*/  STL [R1+0x638], R141 ;  /* 0x0006388d01007387 */ /* 0x0001e80000100800 */
[----:B------:R1:W5:Y:S02]  /*18440*/  @P3 LDG.E.U16 R128, desc[UR20][R4.64] ;  /* 0x0000001404803981 */ /* 0x000364000c1e1500 */
[----:B-1----:R-:W-:Y:S02]  /*18450*/  IMAD.MOV.U32 R5, RZ, RZ, R141 ;  /* 0x000000ffff057224 */ /* 0x002fe400078e008d */
[----:B0-----:R-:W5:Y:S04]  /*18460*/  LDL.LU R141, [R1+0xa2c] ;  /* 0x000a2c00018d7983 */ /* 0x001f680000300800 */
[----:B------:R-:W2:Y:S01]  /*18470*/  LDL.LU R4, [R1+0x634] ;  /* 0x0006340001047983 */ /* 0x000ea20000300800 */
[----:B------:R-:W-:-:S02]  /*18480*/  ISETP.GT.AND P4, PT, R110, 0x54, PT ;  /* 0x000000546e00780c */ /* 0x000fc40003f84270 */
[----:B------:R-:W-:-:S05]  /*18490*/  IADD3 R69, P5, PT, R69, R72, RZ ;  /* 0x0000004845457210 */ /* 0x000fca0007fbe0ff */
[----:B------:R-:W-:Y:S01]  /*184a0*/  STL [R1+0x640], R69 ;  /* 0x0006404501007387 */ /* 0x000fe20000100800 */
[----:B------:R-:W-:Y:S02]  /*184b0*/  ISETP.GT.AND P1, PT, R110, 0x55, PT ;  /* 0x000000556e00780c */ /* 0x000fe40003f24270 */
[----:B------:R-:W-:Y:S01]  /*184c0*/  PRMT R127, RZ, 0x7610, R127 ;  /* 0x00007610ff7f7816 */ /* 0x000fe2000000007f */
[--C-:B----4-:R-:W-:Y:S01]  /*184d0*/  IMAD.X R70, R70, 0x1, R71.reuse, P5 ;  /* 0x0000000146467824 */ /* 0x110fe200028e0647 */
[----:B------:R-:W-:Y:S01]  /*184e0*/  PRMT R126, RZ, 0x7610, R126 ;  /* 0x00007610ff7e7816 */ /* 0x000fe2000000007e */
[----:B--2---:R-:W-:-:S05]  /*184f0*/  IMAD.X R4, R4, 0x1, R71, P6 ;  /* 0x0000000104047824 */ /* 0x004fca00030e0647 */
[-C--:B------:R-:W-:Y:S01]  /*18500*/  @P4 LOP3.LUT R5, R5, R4.reuse, RZ, 0x3c, !PT ;  /* 0x0000000405054212 */ /* 0x080fe200078e3cff */
[----:B------:R0:W-:Y:S03]  /*18510*/  STL [R1+0x634], R4 ;  /* 0x0006340401007387 */ /* 0x0001e60000100800 */
[----:B0-----:R-:W-:-:S04]  /*18520*/  @P4 LOP3.LUT R4, R5, R4, RZ, 0x3c, !PT ;  /* 0x0000000405044212 */ /* 0x001fc800078e3cff */
[----:B------:R-:W-:-:S05]  /*18530*/  @P4 LOP3.LUT R5, R5, R4, RZ, 0x3c, !PT ;  /* 0x0000000405054212 */ /* 0x000fca00078e3cff */
[----:B------:R0:W5:Y:S02]  /*18540*/  @P4 LDG.E.U16 R127, desc[UR20][R4.64] ;  /* 0x00000014047f4981 */ /* 0x000164000c1e1500 */
[----:B0-----:R-:W-:Y:S02]  /*18550*/  IMAD.MOV.U32 R4, RZ, RZ, R70 ;  /* 0x000000ffff047224 */ /* 0x001fe400078e0046 */
[----:B------:R-:W-:-:S05]  /*18560*/  IMAD.MOV.U32 R5, RZ, RZ, R69 ;  /* 0x000000ffff057224 */ /* 0x000fca00078e0045 */
[----:B------:R-:W-:-:S04]  /*18570*/  @P1 LOP3.LUT R5, R5, R4, RZ, 0x3c, !PT ;  /* 0x0000000405051212 */ /* 0x000fc800078e3cff */
[C---:B------:R-:W-:Y:S02]  /*18580*/  @P1 LOP3.LUT R4, R5.reuse, R4, RZ, 0x3c, !PT ;  /* 0x0000000405041212 */ /* 0x040fe400078e3cff */
[----:B------:R-:W-:Y:S02]  /*18590*/  IADD3 R68, P4, PT, R68, R72, RZ ;  /* 0x0000004844447210 */ /* 0x000fe40007f9e0ff */
[----:B------:R-:W-:Y:S01]  /*185a0*/  @P1 LOP3.LUT R5, R5, R4, RZ, 0x3c, !PT ;  /* 0x0000000405051212 */ /* 0x000fe200078e3cff */
[----:B------:R0:W-:Y:S04]  /*185b0*/  STL [R1+0x63c], R70 ;  /* 0x00063c4601007387 */ /* 0x0001e80000100800 */
[----:B------:R1:W5:Y:S04]  /*185c0*/  @P1 LDG.E.U16 R126, desc[UR20][R4.64] ;  /* 0x00000014047e1981 */ /* 0x000368000c1e1500 */
[----:B0-----:R-:W5:Y:S04]  /*185d0*/  LDL.LU R70, [R1+0xa28] ;  /* 0x000a280001467983 */ /* 0x001f680000300800 */
[----:B------:R-:W5:Y:S01]  /*185e0*/  LDL.LU R69, [R1+0xa24] ;  /* 0x000a240001457983 */ /* 0x000f620000300800 */
[----:B-1----:R-:W-:-:S03]  /*185f0*/  IMAD.MOV.U32 R5, RZ, RZ, R68 ;  /* 0x000000ffff057224 */ /* 0x002fc600078e0044 */
[----:B------:R0:W-:Y:S04]  /*18600*/  STL [R1+0x648], R68 ;  /* 0x0006484401007387 */ /* 0x0001e80000100800 */
[----:B0-----:R-:W5:Y:S04]  /*18610*/  LDL.LU R68, [R1+0xa20] ;  /* 0x000a200001447983 */ /* 0x001f680000300800 */
[----:B------:R-:W2:Y:S01]  /*18620*/  LDL.LU R4, [R1+0x644] ;  /* 0x0006440001047983 */ /* 0x000ea20000300800 */
[----:B------:R-:W-:Y:S02]  /*18630*/  ISETP.GT.AND P3, PT, R110, 0x56, PT ;  /* 0x000000566e00780c */ /* 0x000fe40003f64270 */
[----:B------:R-:W-:Y:S01]  /*18640*/  PRMT R125, RZ, 0x7610, R125 ;  /* 0x00007610ff7d7816 */ /* 0x000fe2000000007d */
[----:B--2---:R-:W-:-:S10]  /*18650*/  IMAD.X R4, R4, 0x1, R71, P4 ;  /* 0x0000000104047824 */ /* 0x004fd400020e0647 */
[-C--:B------:R-:W-:Y:S01]  /*18660*/  @P3 LOP3.LUT R5, R5, R4.reuse, RZ, 0x3c, !PT ;  /* 0x0000000405053212 */ /* 0x080fe200078e3cff */
[----:B------:R0:W-:Y:S03]  /*18670*/  STL [R1+0x644], R4 ;  /* 0x0006440401007387 */ /* 0x0001e60000100800 */
[----:B0-----:R-:W-:-:S04]  /*18680*/  @P3 LOP3.LUT R4, R5, R4, RZ, 0x3c, !PT ;  /* 0x0000000405043212 */ /* 0x001fc800078e3cff */
[----:B------:R-:W-:-:S05]  /*18690*/  @P3 LOP3.LUT R5, R5, R4, RZ, 0x3c, !PT ;  /* 0x0000000405053212 */ /* 0x000fca00078e3cff */
[----:B------:R0:W5:Y:S04]  /*186a0*/  @P3 LDG.E.U16 R125, desc[UR20][R4.64] ;  /* 0x00000014047d3981 */ /* 0x000168000c1e1500 */
[----:B------:R-:W2:Y:S01]  /*186b0*/  LDL.LU R5, [R1+0x64c] ;  /* 0x00064c0001057983 */ /* 0x000ea20000300800 */
[----:B------:R-:W-:Y:S02]  /*186c0*/  ISETP.GT.AND P5, PT, R110, 0x57, PT ;  /* 0x000000576e00780c */ /* 0x000fe40003fa4270 */
[----:B---3--:R-:W-:Y:S02]  /*186d0*/  IADD3 R0, P1, PT, R0, R72, RZ ;  /* 0x0000004800007210 */ /* 0x008fe40007f3e0ff */
[----:B------:R-:W-:-:S03]  /*186e0*/  PRMT R124, RZ, 0x7610, R124 ;  /* 0x00007610ff7c7816 */ /* 0x000fc6000000007c */
[----:B------:R1:W-:Y:S06]  /*186f0*/  STL [R1+0x650], R0 ;  /* 0x0006500001007387 */ /* 0x0003ec0000100800 */
[----:B0-----:R-:W-:Y:S02]  /*18700*/  @P5 IMAD.MOV.U32 R4, RZ, RZ, R0 ;  /* 0x000000ffff045224 */ /* 0x001fe400078e0000 */
[----:B--2---:R-:W-:-:S05]  /*18710*/  IMAD.X R5, R5, 0x1, R71, P1 ;  /* 0x0000000105057824 */ /* 0x004fca00008e0647 */
[----:B------:R0:W-:Y:S04]  /*18720*/  STL [R1+0x64c], R5 ;  /* 0x00064c0501007387 */ /* 0x0001e80000100800 */
[----:B-1----:R-:W5:Y:S04]  /*18730*/  LDL.LU R0, [R1+0xa1c] ;  /* 0x000a1c0001007983 */ /* 0x002f680000300800 */
[----:B------:R1:W5:Y:S04]  /*18740*/  @P5 LDG.E.U16 R124, desc[UR20][R4.64] ;  /* 0x00000014047c5981 */ /* 0x000368000c1e1500 */
[----:B------:R-:W2:Y:S04]  /*18750*/  LDL.LU R4, [R1+0x654] ;  /* 0x0006540001047983 */ /* 0x000ea80000300800 */
[----:B0-----:R-:W1:Y:S01]  /*18760*/  LDL.LU R5, [R1+0x658] ;  /* 0x0006580001057983 */ /* 0x001e620000300800 */
[----:B------:R-:W-:-:S02]  /*18770*/  ISETP.GT.AND P3, PT, R110, 0x58, PT ;  /* 0x000000586e00780c */ /* 0x000fc40003f64270 */
[----:B------:R-:W-:Y:S02]  /*18780*/  PRMT R123, RZ, 0x7610, R123 ;  /* 0x00007610ff7b7816 */ /* 0x000fe4000000007b */
[----:B-1----:R-:W-:-:S05]  /*18790*/  IADD3 R5, P1, PT, R5, R72, RZ ;  /* 0x0000004805057210 */ /* 0x002fca0007f3e0ff */
[----:B--2---:R-:W-:Y:S01]  /*187a0*/  IMAD.X R4, R4, 0x1, R71, P1 ;  /* 0x0000000104047824 */ /* 0x004fe200008e0647 */
[----:B------:R0:W-:Y:S04]  /*187b0*/  STL [R1+0x658], R5 ;  /* 0x0006580501007387 */ /* 0x0001e80000100800 */
[----:B------:R1:W-:Y:S01]  /*187c0*/  STL [R1+0x654], R4 ;  /* 0x0006540401007387 */ /* 0x0003e20000100800 */
[----:B0-----:R-:W-:-:S04]  /*187d0*/  @P3 LOP3.LUT R5, R5, R4, RZ, 0x3c, !PT ;  /* 0x0000000405053212 */ /* 0x001fc800078e3cff */
[----:B-1----:R-:W-:-:S04]  /*187e0*/  @P3 LOP3.LUT R4, R5, R4, RZ, 0x3c, !PT ;  /* 0x0000000405043212 */ /* 0x002fc800078e3cff */
[----:B------:R-:W-:-:S05]  /*187f0*/  @P3 LOP3.LUT R5, R5, R4, RZ, 0x3c, !PT ;  /* 0x0000000405053212 */ /* 0x000fca00078e3cff */
[----:B------:R0:W5:Y:S04]  /*18800*/  @P3 LDG.E.U16 R123, desc[UR20][R4.64] ;  /* 0x00000014047b3981 */ /* 0x000168000c1e1500 */
[----:B------:R-:W2:Y:S04]  /*18810*/  LDL.LU R4, [R1+0x65c] ;  /* 0x00065c0001047983 */ /* 0x000ea80000300800 */
[----:B------:R-:W0:Y:S01]  /*18820*/  LDL.LU R5, [R1+0x660] ;  /* 0x0006600001057983 */ /* 0x000e220000300800 */
[----:B------:R-:W-:Y:S02]  /*18830*/  ISETP.GT.AND P3, PT, R110, 0x59, PT ;  /* 0x000000596e00780c */ /* 0x000fe40003f64270 */
[----:B------:R-:W-:-:S02]  /*18840*/  PRMT R122, RZ, 0x7610, R122 ;  /* 0x00007610ff7a7816 */ /* 0x000fc4000000007a */
[----:B0-----:R-:W-:-:S05]  /*18850*/  IADD3 R5, P1, PT, R5, R72, RZ ;  /* 0x0000004805057210 */ /* 0x001fca0007f3e0ff */
        /* <DEDUP_REMOVED lines=454> */
[----:B------:R-:W-:Y:S01]  /*1a4c0*/  PRMT R73, RZ, 0x7610, R73 ;  /* 0x00007610ff497816 */ /* 0x000fe20000000049 */
[----:B------:R-:W-:Y:S01]  /*1a4d0*/  USHF.L.U32 UR4, UR4, 0x1f, URZ ;  /* 0x0000001f04047899 */ /* 0x000fe200080006ff */
[----:B0-----:R-:W-:-:S05]  /*1a4e0*/  IADD3 R5, P1, PT, R5, R72, RZ ;  /* 0x0000004805057210 */ /* 0x001fca0007f3e0ff */
[----:B--2---:R-:W-:Y:S01]  /*1a4f0*/  IMAD.X R4, R4, 0x1, R71, P1 ;  /* 0x0000000104047824 */ /* 0x004fe200008e0647 */
[----:B------:R0:W-:Y:S04]  /*1a500*/  STL [R1+0x790], R5 ;  /* 0x0007900501007387 */ /* 0x0001e80000100800 */
[----:B------:R1:W-:Y:S01]  /*1a510*/  STL [R1+0x78c], R4 ;  /* 0x00078c0401007387 */ /* 0x0003e20000100800 */
[----:B0-----:R-:W-:-:S04]  /*1a520*/  @P3 LOP3.LUT R5, R5, R4, RZ, 0x3c, !PT ;  /* 0x0000000405053212 */ /* 0x001fc800078e3cff */
[----:B-1----:R-:W-:-:S04]  /*1a530*/  @P3 LOP3.LUT R4, R5, R4, RZ, 0x3c, !PT ;  /* 0x0000000405043212 */ /* 0x002fc800078e3cff */
[----:B------:R-:W-:-:S05]  /*1a540*/  @P3 LOP3.LUT R5, R5, R4, RZ, 0x3c, !PT ;  /* 0x0000000405053212 */ /* 0x000fca00078e3cff */
[----:B------:R0:W5:Y:S02]  /*1a550*/  @P3 LDG.E.U16 R73, desc[UR20][R4.64] ;  /* 0x0000001404493981 */ /* 0x000164000c1e1500 */
[----:B0-----:R-:W0:Y:S02]  /*1a560*/  S2R R5, SR_TID.X ;  /* 0x0000000000057919 */ /* 0x001e240000002100 */
[----:B0-----:R-:W-:Y:S01]  /*1a570*/  LOP3.LUT R4, R5, 0x7f, RZ, 0xc0, !PT ;  /* 0x0000007f05047812 */ /* 0x001fe200078ec0ff */
[----:B------:R-:W-:-:S04]  /*1a580*/  IMAD.U32 R5, RZ, RZ, UR4 ;  /* 0x00000004ff057e24 */ /* 0x000fc8000f8e00ff */
[----:B------:R-:W0:Y:S01]  /*1a590*/  SYNCS.PHASECHK.TRANS64.TRYWAIT P3, [UR6], R5 ;  /* 0x00000005ff0075a7 */ /* 0x000e220008061106 */
[----:B------:R-:W-:Y:S02]  /*1a5a0*/  ISETP.GE.AND P1, PT, R4, R110, PT ;  /* 0x0000006e0400720c */ /* 0x000fe40003f26270 */
[----:B------:R-:W-:Y:S01]  /*1a5b0*/  PRMT R4, R109, 0x5410, R111 ;  /* 0x000054106d047816 */ /* 0x000fe2000000006f */
[----:B0-----:R-:W-:Y:S10]  /*1a5c0*/  @!P3 BRA `(.L_x_9) ;  /* 0x000000a0008cb947 */ /* 0x001ff40003800000 */
.L_x_17:
[----:B------:R0:W-:Y:S04]  /*1a5d0*/  STL [R1+0xa38], R111 ;  /* 0x000a386f01007387 */ /* 0x0001e80000100800 */
[----:B0-----:R-:W2:Y:S04]  /*1a5e0*/  LDL.LU R111, [R1+0x18] ;  /* 0x00001800016f7983 */ /* 0x001ea80000300800 */
[----:B-----5:R0:W-:Y:S04]  /*1a5f0*/  STL [R1+0xa34], R68 ;  /* 0x000a344401007387 */ /* 0x0201e80000100800 */
[----:B0-----:R-:W3:Y:S04]  /*1a600*/  LDL.LU R68, [R1+0x14] ;  /* 0x0000140001447983 */ /* 0x001ee80000300800 */
[----:B------:R0:W-:Y:S04]  /*1a610*/  STL [R1+0xa30], R140 ;  /* 0x000a308c01007387 */ /* 0x0001e80000100800 */
[----:B0-----:R-:W4:Y:S04]  /*1a620*/  LDL.LU R140, [R1+0x10] ;  /* 0x00001000018c7983 */ /* 0x001f280000300800 */
[----:B------:R0:W-:Y:S04]  /*1a630*/  STL [R1+0xa2c], R72 ;  /* 0x000a2c4801007387 */ /* 0x0001e80000100800 */
[----:B0-----:R-:W2:Y:S04]  /*1a640*/  LDL.LU R72, [R1+0xc] ;  /* 0x00000c0001487983 */ /* 0x001ea80000300800 */
[----:B------:R0:W-:Y:S04]  /*1a650*/  STL [R1+0xa28], R71 ;  /* 0x000a284701007387 */ /* 0x0001e80000100800 */
[----:B0-----:R-:W2:Y:S04]  /*1a660*/  LDL.LU R71, [R1] ;  /* 0x0000000001477983 */ /* 0x001ea80000300800 */
[----:B------:R0:W-:Y:S04]  /*1a670*/  STL [R1+0xa24], R3 ;  /* 0x000a240301007387 */ /* 0x0001e80000100800 */
[----:B0-----:R-:W2:Y:S04]  /*1a680*/  LDL.LU R3, [R1+0x8] ;  /* 0x0000080001037983 */ /* 0x001ea80000300800 */
[----:B------:R0:W-:Y:S04]  /*1a690*/  STL [R1+0xa20], R2 ;  /* 0x000a200201007387 */ /* 0x0001e80000100800 */
[----:B0-----:R-:W2:Y:S01]  /*1a6a0*/  LDL.LU R2, [R1+0x4] ;  /* 0x0000040001027983 */ /* 0x001ea20000300800 */
[----:B------:R-:W-:-:S02]  /*1a6b0*/  PRMT R26, R26, 0x5410, R53 ;  /* 0x000054101a1a7816 */ /* 0x000fc40000000035 */
[----:B------:R-:W-:Y:S01]  /*1a6c0*/  PRMT R27, R27, 0x5410, R52 ;  /* 0x000054101b1b7816 */ /* 0x000fe20000000034 */
[----:B------:R-:W-:Y:S01]  /*1a6d0*/  STL [R1+0xa1c], R0 ;  /* 0x000a1c0001007387 */ /* 0x000fe20000100800 */
        /* <DEDUP_REMOVED lines=61> */
[-C--:B------:R-:W-:Y:S02]  /*1aab0*/  IADD3 R142, P4, PT, R142, R70.reuse, RZ ;  /* 0x000000468e8e7210 */ /* 0x080fe40007f9e0ff */
[----:B------:R0:W-:Y:S01]  /*1aac0*/  STTM.x64 tmem[UR10+0x80], R4 ;  /* 0x00008004000079ed */ /* 0x0001e2000834000a */
[----:B------:R-:W1:Y:S01]  /*1aad0*/  FENCE.VIEW.ASYNC.T ;  /* 0x00000000000073c6 */ /* 0x000e620000000200 */
[----:B------:R-:W-:Y:S01]  /*1aae0*/  IADD3 R144, P3, PT, R144, R70, RZ ;  /* 0x0000004690907210 */ /* 0x000fe20007f7e0ff */
[----:B------:R-:W-:Y:S01]  /*1aaf0*/  IMAD.X R141, R141, 0x1, R69, P4 ;  /* 0x000000018d8d7824 */ /* 0x000fe200020e0645 */
[----:B------:R-:W-:-:S02]  /*1ab00*/  PRMT R110, RZ, 0x7610, R110 ;  /* 0x00007610ff6e7816 */ /* 0x000fc4000000006e */
[-C--:B------:R-:W-:Y:S01]  /*1ab10*/  IADD3 R146, P4, PT, R146, R70.reuse, RZ ;  /* 0x0000004692927210 */ /* 0x080fe20007f9e0ff */
[--C-:B------:R-:W-:Y:S01]  /*1ab20*/  IMAD.X R143, R143, 0x1, R69.reuse, P3 ;  /* 0x000000018f8f7824 */ /* 0x100fe200018e0645 */
[----:B------:R-:W-:Y:S02]  /*1ab30*/  PRMT R108, RZ, 0x7610, R108 ;  /* 0x00007610ff6c7816 */ /* 0x000fe4000000006c */
[----:B------:R-:W-:Y:S01]  /*1ab40*/  IADD3 R148, P3, PT, R148, R70, RZ ;  /* 0x0000004694947210 */ /* 0x000fe20007f7e0ff */
[----:B------:R-:W-:Y:S01]  /*1ab50*/  IMAD.X R145, R145, 0x1, R69, P4 ;  /* 0x0000000191917824 */ /* 0x000fe200020e0645 */
[----:B------:R-:W-:-:S03]  /*1ab60*/  PRMT R106, RZ, 0x7610, R106 ;  /* 0x00007610ff6a7816 */ /* 0x000fc6000000006a */
[--C-:B------:R-:W-:Y:S01]  /*1ab70*/  IMAD.X R147, R147, 0x1, R69.reuse, P3 ;  /* 0x0000000193937824 */ /* 0x100fe200018e0645 */
[-C--:B------:R-:W-:Y:S02]  /*1ab80*/  IADD3 R150, P3, PT, R150, R70.reuse, RZ ;  /* 0x0000004696967210 */ /* 0x080fe40007f7e0ff */
[----:B------:R-:W-:Y:S02]  /*1ab90*/  PRMT R104, RZ, 0x7610, R104 ;  /* 0x00007610ff687816 */ /* 0x000fe40000000068 */
        /* <DEDUP_REMOVED lines=18> */
[----:B------:R-:W-:Y:S01]  /*1acc0*/  IADD3 R164, P4, PT, R164, R70, RZ ;  /* 0x00000046a4a47210 */ /* 0x000fe20007f9e0ff */
[----:B------:R-:W-:Y:S01]  /*1acd0*/  IMAD.X R161, R161, 0x1, R69, P3 ;  /* 0x00000001a1a17824 */ /* 0x000fe200018e0645 */
[----:B------:R-:W-:-:S03]  /*1ace0*/  PRMT R90, RZ, 0x7610, R90 ;  /* 0x00007610ff5a7816 */ /* 0x000fc6000000005a */
[----:B------:R-:W-:Y:S01]  /*1acf0*/  IMAD.X R163, R163, 0x1, R69, P4 ;  /* 0x00000001a3a37824 */ /* 0x000fe200020e0645 */
[----:B------:R-:W-:Y:S02]  /*1ad00*/  PRMT R88, RZ, 0x7610, R88 ;  /* 0x00007610ff587816 */ /* 0x000fe40000000058 */
[----:B------:R-:W-:Y:S01]  /*1ad10*/  PRMT R86, RZ, 0x7610, R86 ;  /* 0x00007610ff567816 */ /* 0x000fe20000000056 */
[----:B0-----:R-:W-:Y:S02]  /*1ad20*/  @!P1 IMAD.MOV.U32 R4, RZ, RZ, R142 ;  /* 0x000000ffff049224 */ /* 0x001fe400078e008e */
[----:B------:R-:W-:Y:S01]  /*1ad30*/  @!P1 IMAD.MOV.U32 R5, RZ, RZ, R141 ;  /* 0x000000ffff059224 */ /* 0x000fe200078e008d */
[----:B-1----:R-:W-:Y:S06]  /*1ad40*/  BAR.SYNC.DEFER_BLOCKING 0x0 ;  /* 0x0000000000007b1d */ /* 0x002fec0000010000 */
[----:B------:R0:W3:Y:S02]  /*1ad50*/  @!P1 LDG.E.U16 R110, desc[UR20][R4.64] ;  /* 0x00000014046e9981 */ /* 0x0000e4000c1e1500 */
[----:B0-----:R-:W-:-:S02]  /*1ad60*/  @!P1 IMAD.MOV.U32 R4, RZ, RZ, R144 ;  /* 0x000000ffff049224 */ /* 0x001fc400078e0090 */
[----:B------:R-:W-:-:S05]  /*1ad70*/  @!P1 IMAD.MOV.U32 R5, RZ, RZ, R143 ;  /* 0x000000ffff059224 */ /* 0x000fca00078e008f */
[----:B------:R0:W3:Y:S02]  /*1ad80*/  @!P1 LDG.E.U16 R108, desc[UR20][R4.64] ;  /* 0x00000014046c9981 */ /* 0x0000e4000c1e1500 */
[----:B0-----:R-:W-:Y:S02]  /*1ad90*/  @!P1 IMAD.MOV.U32 R4, RZ, RZ, R146 ;  /* 0x000000ffff049224 */ /* 0x001fe400078e0092 */
        /* <DEDUP_REMOVED lines=19> */
[----:B------:R0:W3:Y:S01]  /*1aed0*/  @!P1 LDG.E.U16 R94, desc[UR20][R4.64] ;  /* 0x00000014045e9981 */ /* 0x0000e2000c1e1500 */
[----:B--2---:R-:W-:Y:S01]  /*1aee0*/  IADD3 R71, P3, PT, R71, R70, RZ ;  /* 0x0000004647477210 */ /* 0x004fe20007f7e0ff */
[----:B0-----:R-:W-:Y:S02]  /*1aef0*/  @!P1 IMAD.MOV.U32 R4, RZ, RZ, R160 ;  /* 0x000000ffff049224 */ /* 0x001fe400078e00a0 */
[----:B------:R-:W-:-:S05]  /*1af00*/  @!P1 IMAD.MOV.U32 R5, RZ, RZ, R159 ;  /* 0x000000ffff059224 */ /* 0x000fca00078e009f */
[----:B------:R0:W2:Y:S01]  /*1af10*/  @!P1 LDG.E.U16 R92, desc[UR20][R4.64] ;  /* 0x00000014045c9981 */ /* 0x0000a2000c1e1500 */
[----:B------:R-:W-:Y:S01]  /*1af20*/  IMAD.X R165, R165, 0x1, R69, P3 ;  /* 0x00000001a5a57824 */ /* 0x000fe200018e0645 */
[-C--:B------:R-:W-:Y:S02]  /*1af30*/  IADD3 R3, P3, PT, R3, R70.reuse, RZ ;  /* 0x0000004603037210 */ /* 0x080fe40007f7e0ff */
[----:B----4-:R-:W-:Y:S01]  /*1af40*/  IADD3 R140, P4, PT, R140, R70, RZ ;  /* 0x000000468c8c7210 */ /* 0x010fe20007f9e0ff */
[----:B------:R1:W-:Y:S01]  /*1af50*/  STL [R1], R71 ;  /* 0x0000004701007387 */ /* 0x0003e20000100800 */
[----:B0-----:R-:W-:Y:S02]  /*1af60*/  @!P1 IMAD.MOV.U32 R4, RZ, RZ, R162 ;  /* 0x000000ffff049224 */ /* 0x001fe400078e00a2 */
[----:B------:R-:W-:-:S05]  /*1af70*/  @!P1 IMAD.MOV.U32 R5, RZ, RZ, R161 ;  /* 0x000000ffff059224 */ /* 0x000fca00078e00a1 */
[----:B------:R0:W4:Y:S01]  /*1af80*/  @!P1 LDG.E.U16 R90, desc[UR20][R4.64] ;  /* 0x00000014045a9981 */ /* 0x000122000c1e1500 */
[----:B------:R-:W-:Y:S01]  /*1af90*/  IMAD.X R2, R2, 0x1, R69, P3 ;  /* 0x0000000102027824 */ /* 0x000fe200018e0645 */
[----:B------:R-:W-:Y:S01]  /*1afa0*/  IADD3 R111, P3, PT, R111, R70, RZ ;  /* 0x000000466f6f7210 */ /* 0x000fe20007f7e0ff */
[----:B0-----:R-:W-:Y:S02]  /*1afb0*/  @!P1 IMAD.MOV.U32 R4, RZ, RZ, R164 ;  /* 0x000000ffff049224 */ /* 0x001fe400078e00a4 */
[----:B------:R-:W-:-:S05]  /*1afc0*/  @!P1 IMAD.MOV.U32 R5, RZ, RZ, R163 ;  /* 0x000000ffff059224 */ /* 0x000fca00078e00a3 */
[----:B------:R0:W2:Y:S01]  /*1afd0*/  @!P1 LDG.E.U16 R88, desc[UR20][R4.64] ;  /* 0x0000001404589981 */ /* 0x0000a2000c1e1500 */
[----:B------:R-:W-:Y:S02]  /*1afe0*/  IMAD.X R72, R72, 0x1, R69, P4 ;  /* 0x0000000148487824 */ /* 0x000fe400020e0645 */
[----:B0-----:R-:W-:Y:S02]  /*1aff0*/  @!P1 IMAD.MOV.U32 R4, RZ, RZ, R71 ;  /* 0x000000ffff049224 */ /* 0x001fe400078e0047 */
[----:B-1----:R-:W2:Y:S01]  /*1b000*/  LDL.LU R71, [R1+0x20] ;  /* 0x0000200001477983 */ /* 0x002ea20000300800 */
[----:B------:R-:W-:-:S03]  /*1b010*/  @!P1 IMAD.MOV.U32 R5, RZ, RZ, R165 ;  /* 0x000000ffff059224 */ /* 0x000fc600078e00a5 */
[----:B------:R-:W4:Y:S04]  /*1b020*/  LDL.LU R32, [R1+0x28] ;  /* 0x0000280001207983 */ /* 0x000f280000300800 */
[----:B------:R0:W-:Y:S04]  /*1b030*/  STL [R1+0x8], R3 ;  /* 0x0000080301007387 */ /* 0x0001e80000100800 */
[----:B------:R-:W-:Y:S04]  /*1b040*/  STL [R1+0x10], R140 ;  /* 0x0000108c01007387 */ /* 0x000fe80000100800 */
[----:B------:R-:W-:Y:S04]  /*1b050*/  STL [R1+0x4], R2 ;  /* 0x0000040201007387 */ /* 0x000fe80000100800 */
[----:B------:R-:W-:Y:S04]  /*1b060*/  STL [R1+0x18], R111 ;  /* 0x0000186f01007387 */ /* 0x000fe80000100800 */
[----:B------:R1:W4:Y:S04]  /*1b070*/  @!P1 LDG.E.U16 R86, desc[UR20][R4.64] ;  /* 0x0000001404569981 */ /* 0x000328000c1e1500 */
[----:B------:R-:W4:Y:S04]  /*1b080*/  LDL.LU R83, [R1+0x1c] ;  /* 0x00001c0001537983 */ /* 0x000f280000300800 */
[----:B------:R-:W-:Y:S01]  /*1b090*/  STL [R1+0xc], R72 ;  /* 0x00000c4801007387 */ /* 0x000fe20000100800 */
[----:B-1----:R-:W-:-:S03]  /*1b0a0*/  @!P1 IMAD.MOV.U32 R4, RZ, RZ, R3 ;  /* 0x000000ffff049224 */ /* 0x002fc600078e0003 */
[----:B0-----:R-:W4:Y:S01]  /*1b0b0*/  LDL.LU R3, [R1+0x30] ;  /* 0x0000300001037983 */ /* 0x001f220000300800 */
[----:B------:R-:W-:Y:S01]  /*1b0c0*/  PRMT R84, RZ, 0x7610, R84 ;  /* 0x00007610ff547816 */ /* 0x000fe20000000054 */
[----:B------:R-:W-:Y:S01]  /*1b0d0*/  @!P1 IMAD.MOV.U32 R5, RZ, RZ, R2 ;  /* 0x000000ffff059224 */ /* 0x000fe200078e0002 */
[----:B------:R-:W-:Y:S01]  /*1b0e0*/  PRMT R22, RZ, 0x7610, R22 ;  /* 0x00007610ff167816 */ /* 0x000fe20000000016 */
[----:B---3--:R-:W-:Y:S01]  /*1b0f0*/  IMAD.X R68, R68, 0x1, R69, P3 ;  /* 0x0000000144447824 */ /* 0x008fe200018e0645 */
[----:B------:R-:W3:Y:S04]  /*1b100*/  LDL.LU R82, [R1+0x24] ;  /* 0x0000240001527983 */ /* 0x000ee80000300800 */
[----:B------:R0:W3:Y:S04]  /*1b110*/  @!P1 LDG.E.U16 R84, desc[UR20][R4.64] ;  /* 0x0000001404549981 */ /* 0x0000e8000c1e1500 */
[----:B------:R1:W-:Y:S01]  /*1b120*/  STL [R1+0x14], R68 ;  /* 0x0000144401007387 */ /* 0x0003e20000100800 */
[----:B0-----:R-:W-:-:S02]  /*1b130*/  @!P1 IMAD.MOV.U32 R4, RZ, RZ, R140 ;  /* 0x000000ffff049224 */ /* 0x001fc400078e008c */
[----:B------:R-:W-:-:S05]  /*1b140*/  @!P1 IMAD.MOV.U32 R5, RZ, RZ, R72 ;  /* 0x000000ffff059224 */ /* 0x000fca00078e0048 */
[----:B------:R0:W3:Y:S01]  /*1b150*/  @!P1 LDG.E.U16 R22, desc[UR20][R4.64] ;  /* 0x0000001404169981 */ /* 0x0000e2000c1e1500 */
[----:B------:R-:W-:Y:S01]  /*1b160*/  PRMT R12, RZ, 0x7610, R12 ;  /* 0x00007610ff0c7816 */ /* 0x000fe2000000000c */
[----:B0-----:R-:W-:Y:S02]  /*1b170*/  @!P1 IMAD.MOV.U32 R5, RZ, RZ, R68 ;  /* 0x000000ffff059224 */ /* 0x001fe400078e0044 */
[----:B-1----:R-:W3:Y:S01]  /*1b180*/  LDL.LU R68, [R1+0x2c] ;  /* 0x00002c0001447983 */ /* 0x002ee20000300800 */
[----:B------:R-:W-:-:S03]  /*1b190*/  @!P1 IMAD.MOV.U32 R4, RZ, RZ, R111 ;  /* 0x000000ffff049224 */ /* 0x000fc600078e006f */
[----:B------:R-:W3:Y:S04]  /*1b1a0*/  LDL.LU R72, [R1+0x34] ;  /* 0x0000340001487983 */ /* 0x000ee80000300800 */
[----:B------:R0:W3:Y:S01]  /*1b1b0*/  @!P1 LDG.E.U16 R12, desc[UR20][R4.64] ;  /* 0x00000014040c9981 */ /* 0x0000e2000c1e1500 */
[-C--:B--2---:R-:W-:Y:S02]  /*1b1c0*/  IADD3 R71, P3, PT, R71, R70.reuse, RZ ;  /* 0x0000004647477210 */ /* 0x084fe40007f7e0ff */
[----:B----4-:R-:W-:-:S03]  /*1b1d0*/  IADD3 R32, P4, PT, R32, R70, RZ ;  /* 0x0000004620207210 */ /* 0x010fc60007f9e0ff */
[----:B------:R1:W-:Y:S04]  /*1b1e0*/  STL [R1+0x20], R71 ;  /* 0x0000204701007387 */ /* 0x0003e80000100800 */
[----:B------:R-:W2:Y:S04]  /*1b1f0*/  LDL.LU R2, [R1+0x38] ;  /* 0x0000380001027983 */ /* 0x000ea80000300800 */
[----:B------:R-:W4:Y:S01]  /*1b200*/  LDL.LU R33, [R1+0x40] ;  /* 0x0000400001217983 */ /* 0x000f220000300800 */
[----:B0-----:R-:W-:-:S03]  /*1b210*/  @!P1 IMAD.MOV.U32 R4, RZ, RZ, R71 ;  /* 0x000000ffff049224 */ /* 0x001fc600078e0047 */
[----:B------:R-:W4:Y:S04]  /*1b220*/  LDL.LU R0, [R1+0x48] ;  /* 0x0000480001007983 */ /* 0x000f280000300800 */
[----:B------:R0:W-:Y:S01]  /*1b230*/  STL [R1+0x28], R32 ;  /* 0x0000282001007387 */ /* 0x0001e20000100800 */
[----:B------:R-:W-:Y:S01]  /*1b240*/  IMAD.X R83, R83, 0x1, R69, P3 ;  /* 0x0000000153537824 */ /* 0x000fe200018e0645 */
[----:B------:R-:W-:-:S04]  /*1b250*/  IADD3 R3, P3, PT, R3, R70, RZ ;  /* 0x0000004603037210 */ /* 0x000fc80007f7e0ff */
[----:B------:R-:W-:Y:S04]  /*1b260*/  STL [R1+0x1c], R83 ;  /* 0x00001c5301007387 */ /* 0x000fe80000100800 */
[----:B------:R-:W-:Y:S04]  /*1b270*/  STL [R1+0x30], R3 ;  /* 0x0000300301007387 */ /* 0x000fe80000100800 */
[----:B-1----:R-:W4:Y:S01]  /*1b280*/  LDL.LU R71, [R1+0x3c] ;  /* 0x00003c0001477983 */ /* 0x002f220000300800 */
[----:B------:R-:W-:Y:S01]  /*1b290*/  PRMT R81, RZ, 0x7610, R81 ;  /* 0x00007610ff517816 */ /* 0x000fe20000000051 */
[----:B------:R-:W-:-:S02]  /*1b2a0*/  @!P1 IMAD.MOV.U32 R5, RZ, RZ, R83 ;  /* 0x000000ffff059224 */ /* 0x000fc400078e0053 */
[----:B---3--:R-:W-:Y:S01]  /*1b2b0*/  IMAD.X R82, R82, 0x1, R69, P4 ;  /* 0x0000000152527824 */ /* 0x008fe200020e0645 */
[----:B------:R-:W-:Y:S02]  /*1b2c0*/  PRMT R67, RZ, 0x7610, R67 ;  /* 0x00007610ff437816 */ /* 0x000fe40000000043 */
[----:B------:R1:W3:Y:S04]  /*1b2d0*/  @!P1 LDG.E.U16 R81, desc[UR20][R4.64] ;  /* 0x0000001404519981 */ /* 0x0002e8000c1e1500 */
[----:B------:R-:W-:Y:S01]  /*1b2e0*/  STL [R1+0x24], R82 ;  /* 0x0000245201007387 */ /* 0x000fe20000100800 */
[----:B-1----:R-:W-:Y:S02]  /*1b2f0*/  @!P1 IMAD.MOV.U32 R4, RZ, RZ, R32 ;  /* 0x000000ffff049224 */ /* 0x002fe400078e0020 */
[----:B------:R-:W-:Y:S01]  /*1b300*/  @!P1 IMAD.MOV.U32 R5, RZ, RZ, R82 ;  /* 0x000000ffff059224 */ /* 0x000fe200078e0052 */
[----:B0-----:R-:W3:Y:S01]  /*1b310*/  LDL.LU R32, [R1+0x44] ;  /* 0x0000440001207983 */ /* 0x001ee20000300800 */
[----:B------:R-:W-:-:S03]  /*1b320*/  PRMT R58, RZ, 0x7610, R58 ;  /* 0x00007610ff3a7816 */ /* 0x000fc6000000003a */
[----:B------:R0:W3:Y:S01]  /*1b330*/  @!P1 LDG.E.U16 R67, desc[UR20][R4.64] ;  /* 0x0000001404439981 */ /* 0x0000e2000c1e1500 */
[----:B------:R-:W-:-:S05]  /*1b340*/  IMAD.X R68, R68, 0x1, R69, P3 ;  /* 0x0000000144447824 */ /* 0x000fca00018e0645 */
[----:B------:R1:W-:Y:S01]  /*1b350*/  STL [R1+0x2c], R68 ;  /* 0x00002c4401007387 */ /* 0x0003e20000100800 */
[----:B0-----:R-:W-:Y:S02]  /*1b360*/  @!P1 IMAD.MOV.U32 R5, RZ, RZ, R68 ;  /* 0x000000ffff059224 */ /* 0x001fe400078e0044 */
[----:B------:R-:W-:-:S05]  /*1b370*/  @!P1 IMAD.MOV.U32 R4, RZ, RZ, R3 ;  /* 0x000000ffff049224 */ /* 0x000fca00078e0003 */
[----:B------:R0:W3:Y:S04]  /*1b380*/  @!P1 LDG.E.U16 R58, desc[UR20][R4.64] ;  /* 0x00000014043a9981 */ /* 0x0000e8000c1e1500 */
[----:B-1----:R-:W3:Y:S04]  /*1b390*/  LDL.LU R68, [R1+0x50] ;  /* 0x0000500001447983 */ /* 0x002ee80000300800 */
[----:B------:R-:W3:Y:S01]  /*1b3a0*/  LDL.LU R3, [R1+0x58] ;  /* 0x0000580001037983 */ /* 0x000ee20000300800 */
[-C--:B--2---:R-:W-:Y:S02]  /*1b3b0*/  IADD3 R2, P3, PT, R2, R70.reuse, RZ ;  /* 0x0000004602027210 */ /* 0x084fe40007f7e0ff */
[----:B----4-:R-:W-:-:S03]  /*1b3c0*/  IADD3 R33, P4, PT, R33, R70, RZ ;  /* 0x0000004621217210 */ /* 0x010fc60007f9e0ff */
[----:B------:R-:W-:Y:S01]  /*1b3d0*/  IMAD.X R72, R72, 0x1, R69, P3 ;  /* 0x0000000148487824 */ /* 0x000fe200018e0645 */
[----:B------:R1:W-:Y:S01]  /*1b3e0*/  STL [R1+0x38], R2 ;  /* 0x0000380201007387 */ /* 0x0003e20000100800 */
[----:B------:R-:W-:-:S03]  /*1b3f0*/  IADD3 R0, P3, PT, R0, R70, RZ ;  /* 0x0000004600007210 */ /* 0x000fc60007f7e0ff */
[----:B------:R-:W-:Y:S01]  /*1b400*/  STL [R1+0x40], R33 ;  /* 0x0000402101007387 */ /* 0x000fe20000100800 */
[----:B0-----:R-:W-:-:S03]  /*1b410*/  @!P1 IMAD.MOV.U32 R4, RZ, RZ, R2 ;  /* 0x000000ffff049224 */ /* 0x001fc600078e0002 */
[----:B------:R-:W-:Y:S04]  /*1b420*/  STL [R1+0x34], R72 ;  /* 0x0000344801007387 */ /* 0x000fe80000100800 */
[----:B------:R-:W-:Y:S04]  /*1b430*/  STL [R1+0x48], R0 ;  /* 0x0000480001007387 */ /* 0x000fe80000100800 */
[----:B------:R-:W2:Y:S01]  /*1b440*/  LDL.LU R83, [R1+0x4c] ;  /* 0x00004c0001537983 */ /* 0x000ea20000300800 */
[----:B------:R-:W-:-:S05]  /*1b450*/  IMAD.X R71, R71, 0x1, R69, P4 ;  /* 0x0000000147477824 */ /* 0x000fca00020e0645 */
[----:B------:R0:W-:Y:S04]  /*1b460*/  STL [R1+0x3c], R71 ;  /* 0x00003c4701007387 */ /* 0x0001e80000100800 */
[----:B-1----:R-:W4:Y:S01]  /*1b470*/  LDL.LU R2, [R1+0x60] ;  /* 0x0000600001027983 */ /* 0x002f220000300800 */
[----:B------:R-:W-:Y:S01]  /*1b480*/  PRMT R49, RZ, 0x7610, R49 ;  /* 0x00007610ff317816 */ /* 0x000fe20000000031 */
[----:B------:R-:W-:Y:S01]  /*1b490*/  @!P1 IMAD.MOV.U32 R5, RZ, RZ, R72 ;  /* 0x000000ffff059224 */ /* 0x000fe200078e0048 */
[----:B------:R-:W-:Y:S01]  /*1b4a0*/  PRMT R40, RZ, 0x7610, R40 ;  /* 0x00007610ff287816 */ /* 0x000fe20000000028 */
[----:B------:R-:W4:Y:S04]  /*1b4b0*/  LDL.LU R82, [R1+0x54] ;  /* 0x0000540001527983 */ /* 0x000f280000300800 */
[----:B------:R1:W4:Y:S01]  /*1b4c0*/  @!P1 LDG.E.U16 R49, desc[UR20][R4.64] ;  /* 0x0000001404319981 */ /* 0x000322000c1e1500 */
[----:B---3--:R-:W-:-:S02]  /*1b4d0*/  IMAD.X R32, R32, 0x1, R69, P3 ;  /* 0x0000000120207824 */ /* 0x008fc400018e0645 */
[----:B-1----:R-:W-:Y:S02]  /*1b4e0*/  @!P1 IMAD.MOV.U32 R4, RZ, RZ, R33 ;  /* 0x000000ffff049224 */ /* 0x002fe400078e0021 */
[----:B------:R-:W-:Y:S01]  /*1b4f0*/  @!P1 IMAD.MOV.U32 R5, RZ, RZ, R71 ;  /* 0x000000ffff059224 */ /* 0x000fe200078e0047 */
[----:B------:R1:W-:Y:S01]  /*1b500*/  STL [R1+0x44], R32 ;  /* 0x0000442001007387 */ /* 0x0003e20000100800 */
[----:B------:R-:W-:-:S03]  /*1b510*/  PRMT R31, RZ, 0x7610, R31 ;  /* 0x00007610ff1f7816 */ /* 0x000fc6000000001f */
[----:B0-----:R-:W3:Y:S04]  /*1b520*/  LDL.LU R71, [R1+0x5c] ;  /* 0x00005c0001477983 */ /* 0x001ee80000300800 */
[----:B------:R0:W3:Y:S04]  /*1b530*/  @!P1 LDG.E.U16 R40, desc[UR20][R4.64] ;  /* 0x0000001404289981 */ /* 0x0000e8000c1e1500 */
[----:B------:R-:W3:Y:S01]  /*1b540*/  LDL.LU R72, [R1+0x64] ;  /* 0x0000640001487983 */ /* 0x000ee20000300800 */
[-C--:B------:R-:W-:Y:S01]  /*1b550*/  IADD3 R68, P3, PT, R68, R70.reuse, RZ ;  /* 0x0000004644447210 */ /* 0x080fe20007f7e0ff */
[----:B0-----:R-:W-:Y:S01]  /*1b560*/  @!P1 IMAD.MOV.U32 R5, RZ, RZ, R32 ;  /* 0x000000ffff059224 */ /* 0x001fe200078e0020 */
[----:B------:R-:W-:-:S03]  /*1b570*/  IADD3 R3, P4, PT, R3, R70, RZ ;  /* 0x0000004603037210 */ /* 0x000fc60007f9e0ff */
[----:B------:R0:W-:Y:S01]  /*1b580*/  STL [R1+0x50], R68 ;  /* 0x0000504401007387 */ /* 0x0001e20000100800 */
[----:B------:R-:W-:-:S03]  /*1b590*/  @!P1 IMAD.MOV.U32 R4, RZ, RZ, R0 ;  /* 0x000000ffff049224 */ /* 0x000fc600078e0000 */
[----:B-1----:R-:W3:Y:S04]  /*1b5a0*/  LDL.LU R32, [R1+0x68] ;  /* 0x0000680001207983 */ /* 0x002ee80000300800 */
[----:B------:R-:W3:Y:S04]  /*1b5b0*/  LDL.LU R33, [R1+0x70] ;  /* 0x0000700001217983 */ /* 0x000ee80000300800 */
[----:B------:R-:W3:Y:S04]  /*1b5c0*/  LDL.LU R0, [R1+0x78] ;  /* 0x0000780001007983 */ /* 0x000ee80000300800 */
[----:B------:R1:W-:Y:S04]  /*1b5d0*/  STL [R1+0x58], R3 ;  /* 0x0000580301007387 */ /* 0x0003e80000100800 */
[----:B------:R0:W3:Y:S02]  /*1b5e0*/  @!P1 LDG.E.U16 R31, desc[UR20][R4.64] ;  /* 0x00000014041f9981 */ /* 0x0000e4000c1e1500 */
[----:B0-----:R-:W-:-:S02]  /*1b5f0*/  @!P1 IMAD.MOV.U32 R4, RZ, RZ, R68 ;  /* 0x000000ffff049224 */ /* 0x001fc400078e0044 */
[----:B--2---:R-:W-:-:S05]  /*1b600*/  IMAD.X R83, R83, 0x1, R69, P3 ;  /* 0x0000000153537824 */ /* 0x004fca00018e0645 */
[----:B------:R-:W-:Y:S01]  /*1b610*/  STL [R1+0x4c], R83 ;  /* 0x00004c5301007387 */ /* 0x000fe20000100800 */
[----:B----4-:R-:W-:-:S05]  /*1b620*/  IADD3 R2, P3, PT, R2, R70, RZ ;  /* 0x0000004602027210 */ /* 0x010fca0007f7e0ff */
[----:B------:R-:W-:Y:S04]  /*1b630*/  STL [R1+0x60], R2 ;  /* 0x0000600201007387 */ /* 0x000fe80000100800 */
[----:B------:R-:W2:Y:S01]  /*1b640*/  LDL.LU R68, [R1+0x6c] ;  /* 0x00006c0001447983 */ /* 0x000ea20000300800 */
[----:B------:R-:W-:Y:S01]  /*1b650*/  PRMT R21, RZ, 0x7610, R21 ;  /* 0x00007610ff157816 */ /* 0x000fe20000000015 */
[----:B------:R-:W-:Y:S02]  /*1b660*/  @!P1 IMAD.MOV.U32 R5, RZ, RZ, R83 ;  /* 0x000000ffff059224 */ /* 0x000fe400078e0053 */
[----:B------:R-:W-:Y:S01]  /*1b670*/  IMAD.X R82, R82, 0x1, R69, P4 ;  /* 0x0000000152527824 */ /* 0x000fe200020e0645 */
[----:B------:R-:W-:Y:S02]  /*1b680*/  PRMT R11, RZ, 0x7610, R11 ;  /* 0x00007610ff0b7816 */ /* 0x000fe4000000000b */
[----:B------:R0:W4:Y:S04]  /*1b690*/  @!P1 LDG.E.U16 R21, desc[UR20][R4.64] ;  /* 0x0000001404159981 */ /* 0x000128000c1e1500 */
[----:B------:R-:W-:Y:S01]  /*1b6a0*/  STL [R1+0x54], R82 ;  /* 0x0000545201007387 */ /* 0x000fe20000100800 */
[----:B---3--:R-:W-:-:S02]  /*1b6b0*/  IMAD.X R71, R71, 0x1, R69, P3 ;  /* 0x0000000147477824 */ /* 0x008fc400018e0645 */
[----:B0-----:R-:W-:Y:S02]  /*1b6c0*/  @!P1 IMAD.MOV.U32 R4, RZ, RZ, R3 ;  /* 0x000000ffff049224 */ /* 0x001fe400078e0003 */
[----:B------:R-:W-:Y:S01]  /*1b6d0*/  @!P1 IMAD.MOV.U32 R5, RZ, RZ, R82 ;  /* 0x000000ffff059224 */ /* 0x000fe200078e0052 */
[----:B-1----:R-:W3:Y:S01]  /*1b6e0*/  LDL.LU R3, [R1+0x74] ;  /* 0x0000740001037983 */ /* 0x002ee20000300800 */
[----:B------:R-:W-:-:S03]  /*1b6f0*/  PRMT R80, RZ, 0x7610, R80 ;  /* 0x00007610ff507816 */ /* 0x000fc60000000050 */
[----:B------:R0:W4:Y:S04]  /*1b700*/  @!P1 LDG.E.U16 R11, desc[UR20][R4.64] ;  /* 0x00000014040b9981 */ /* 0x000128000c1e1500 */
[----:B------:R1:W-:Y:S01]  /*1b710*/  STL [R1+0x5c], R71 ;  /* 0x00005c4701007387 */ /* 0x0003e20000100800 */
[-C--:B------:R-:W-:Y:S01]  /*1b720*/  IADD3 R32, P3, PT, R32, R70.reuse, RZ ;  /* 0x0000004620207210 */ /* 0x080fe20007f7e0ff */
[----:B0-----:R-:W-:Y:S01]  /*1b730*/  @!P1 IMAD.MOV.U32 R5, RZ, RZ, R71 ;  /* 0x000000ffff059224 */ /* 0x001fe200078e0047 */
[----:B------:R-:W-:-:S03]  /*1b740*/  IADD3 R33, P4, PT, R33, R70, RZ ;  /* 0x0000004621217210 */ /* 0x000fc60007f9e0ff */
[----:B------:R-:W-:Y:S01]  /*1b750*/  IMAD.X R72, R72, 0x1, R69, P3 ;  /* 0x0000000148487824 */ /* 0x000fe200018e0645 */
[----:B-1----:R-:W4:Y:S01]  /*1b760*/  LDL.LU R71, [R1+0x80] ;  /* 0x0000800001477983 */ /* 0x002f220000300800 */
[----:B------:R-:W-:Y:S01]  /*1b770*/  @!P1 IMAD.MOV.U32 R4, RZ, RZ, R2 ;  /* 0x000000ffff049224 */ /* 0x000fe200078e0002 */
[----:B------:R-:W-:Y:S02]  /*1b780*/  IADD3 R0, P3, PT, R0, R70, RZ ;  /* 0x0000004600007210 */ /* 0x000fe40007f7e0ff */
[----:B------:R-:W4:Y:S04]  /*1b790*/  LDL.LU R2, [R1+0x88] ;  /* 0x0000880001027983 */ /* 0x000f280000300800 */
[----:B------:R0:W-:Y:S04]  /*1b7a0*/  STL [R1+0x68], R32 ;  /* 0x0000682001007387 */ /* 0x0001e80000100800 */
[----:B------:R-:W-:Y:S04]  /*1b7b0*/  STL [R1+0x70], R33 ;  /* 0x0000702101007387 */ /* 0x000fe80000100800 */
[----:B------:R-:W-:Y:S04]  /*1b7c0*/  STL [R1+0x64], R72 ;  /* 0x0000644801007387 */ /* 0x000fe80000100800 */
[----:B------:R-:W-:Y:S04]  /*1b7d0*/  STL [R1+0x78], R0 ;  /* 0x0000780001007387 */ /* 0x000fe80000100800 */
[----:B------:R1:W4:Y:S04]  /*1b7e0*/  @!P1 LDG.E.U16 R80, desc[UR20][R4.64] ;  /* 0x0000001404509981 */ /* 0x000328000c1e1500 */
[----:B------:R-:W4:Y:S01]  /*1b7f0*/  LDL.LU R83, [R1+0x7c] ;  /* 0x00007c0001537983 */ /* 0x000f220000300800 */
[----:B-1----:R-:W-:-:S02]  /*1b800*/  @!P1 IMAD.MOV.U32 R4, RZ, RZ, R32 ;  /* 0x000000ffff049224 */ /* 0x002fc400078e0020 */
[----:B--2---:R-:W-:-:S05]  /*1b810*/  IMAD.X R68, R68, 0x1, R69, P4 ;  /* 0x0000000144447824 */ /* 0x004fca00020e0645 */
[----:B------:R1:W-:Y:S04]  /*1b820*/  STL [R1+0x6c], R68 ;  /* 0x00006c4401007387 */ /* 0x0003e80000100800 */
[----:B0-----:R-:W2:Y:S01]  /*1b830*/  LDL.LU R32, [R1+0x90] ;  /* 0x0000900001207983 */ /* 0x001ea20000300800 */
[----:B------:R-:W-:Y:S01]  /*1b840*/  PRMT R66, RZ, 0x7610, R66 ;  /* 0x00007610ff427816 */ /* 0x000fe20000000042 */
[----:B------:R-:W-:Y:S01]  /*1b850*/  @!P1 IMAD.MOV.U32 R5, RZ, RZ, R72 ;  /* 0x000000ffff059224 */ /* 0x000fe200078e0048 */
[----:B------:R-:W-:Y:S01]  /*1b860*/  PRMT R57, RZ, 0x7610, R57 ;  /* 0x00007610ff397816 */ /* 0x000fe20000000039 */
[----:B------:R-:W2:Y:S04]  /*1b870*/  LDL.LU R82, [R1+0x84] ;  /* 0x0000840001527983 */ /* 0x000ea80000300800 */
[----:B------:R0:W2:Y:S01]  /*1b880*/  @!P1 LDG.E.U16 R66, desc[UR20][R4.64] ;  /* 0x0000001404429981 */ /* 0x0000a2000c1e1500 */
[----:B---3--:R-:W-:-:S02]  /*1b890*/  IMAD.X R3, R3, 0x1, R69, P3 ;  /* 0x0000000103037824 */ /* 0x008fc400018e0645 */
[----:B0-----:R-:W-:Y:S02]  /*1b8a0*/  @!P1 IMAD.MOV.U32 R4, RZ, RZ, R33 ;  /* 0x000000ffff049224 */ /* 0x001fe400078e0021 */
[----:B------:R-:W-:Y:S01]  /*1b8b0*/  @!P1 IMAD.MOV.U32 R5, RZ, RZ, R68 ;  /* 0x000000ffff059224 */ /* 0x000fe200078e0044 */
[----:B------:R0:W-:Y:S01]  /*1b8c0*/  STL [R1+0x74], R3 ;  /* 0x0000740301007387 */ /* 0x0001e20000100800 */
[----:B------:R-:W-:-:S03]  /*1b8d0*/  PRMT R48, RZ, 0x7610, R48 ;  /* 0x00007610ff307816 */ /* 0x000fc60000000030 */
[----:B-1----:R-:W3:Y:S04]  /*1b8e0*/  LDL.LU R68, [R1+0x8c] ;  /* 0x00008c0001447983 */ /* 0x002ee80000300800 */
[----:B------:R1:W3:Y:S04]  /*1b8f0*/  @!P1 LDG.E.U16 R57, desc[UR20][R4.64] ;  /* 0x0000001404399981 */ /* 0x0002e8000c1e1500 */
[----:B------:R-:W3:Y:S01]  /*1b900*/  LDL.LU R72, [R1+0x94] ;  /* 0x0000940001487983 */ /* 0x000ee20000300800 */
[-C--:B----4-:R-:W-:Y:S02]  /*1b910*/  IADD3 R71, P3, PT, R71, R70.reuse, RZ ;  /* 0x0000004647477210 */ /* 0x090fe40007f7e0ff */
[----:B------:R-:W-:Y:S01]  /*1b920*/  IADD3 R2, P4, PT, R2, R70, RZ ;  /* 0x0000004602027210 */ /* 0x000fe20007f9e0ff */
[----:B-1----:R-:W-:-:S02]  /*1b930*/  @!P1 IMAD.MOV.U32 R5, RZ, RZ, R3 ;  /* 0x000000ffff059224 */ /* 0x002fc400078e0003 */
[----:B------:R1:W-:Y:S01]  /*1b940*/  STL [R1+0x80], R71 ;  /* 0x0000804701007387 */ /* 0x0003e20000100800 */
[----:B------:R-:W-:-:S03]  /*1b950*/  @!P1 IMAD.MOV.U32 R4, RZ, RZ, R0 ;  /* 0x000000ffff049224 */ /* 0x000fc600078e0000 */
[----:B0-----:R-:W4:Y:S04]  /*1b960*/  LDL.LU R3, [R1+0x98] ;  /* 0x0000980001037983 */ /* 0x001f280000300800 */
[----:B------:R-:W4:Y:S04]  /*1b970*/  LDL.LU R33, [R1+0xa0] ;  /* 0x0000a00001217983 */ /* 0x000f280000300800 */
[----:B------:R-:W4:Y:S04]  /*1b980*/  LDL.LU R0, [R1+0xa8] ;  /* 0x0000a80001007983 */ /* 0x000f280000300800 */
[----:B------:R0:W-:Y:S04]  /*1b990*/  STL [R1+0x88], R2 ;  /* 0x0000880201007387 */ /* 0x0001e80000100800 */
[----:B------:R0:W4:Y:S01]  /*1b9a0*/  @!P1 LDG.E.U16 R48, desc[UR20][R4.64] ;  /* 0x0000001404309981 */ /* 0x000122000c1e1500 */
[----:B------:R-:W-:-:S05]  /*1b9b0*/  IMAD.X R83, R83, 0x1, R69, P3 ;  /* 0x0000000153537824 */ /* 0x000fca00018e0645 */
[----:B------:R-:W-:Y:S01]  /*1b9c0*/  STL [R1+0x7c], R83 ;  /* 0x00007c5301007387 */ /* 0x000fe20000100800 */
[----:B0-----:R-:W-:Y:S01]  /*1b9d0*/  @!P1 IMAD.MOV.U32 R4, RZ, RZ, R71 ;  /* 0x000000ffff049224 */ /* 0x001fe200078e0047 */
[----:B--2---:R-:W-:-:S05]  /*1b9e0*/  IADD3 R32, P3, PT, R32, R70, RZ ;  /* 0x0000004620207210 */ /* 0x004fca0007f7e0ff */
[----:B------:R-:W-:Y:S04]  /*1b9f0*/  STL [R1+0x90], R32 ;  /* 0x0000902001007387 */ /* 0x000fe80000100800 */
[----:B-1----:R-:W2:Y:S01]  /*1ba00*/  LDL.LU R71, [R1+0x9c] ;  /* 0x00009c0001477983 */ /* 0x002ea20000300800 */
[----:B------:R-:W-:Y:S01]  /*1ba10*/  PRMT R39, RZ, 0x7610, R39 ;  /* 0x00007610ff277816 */ /* 0x000fe20000000027 */
[----:B------:R-:W-:Y:S02]  /*1ba20*/  @!P1 IMAD.MOV.U32 R5, RZ, RZ, R83 ;  /* 0x000000ffff059224 */ /* 0x000fe400078e0053 */
[--C-:B------:R-:W-:Y:S01]  /*1ba30*/  IMAD.X R82, R82, 0x1, R69.reuse, P4 ;  /* 0x0000000152527824 */ /* 0x100fe200020e0645 */
[----:B------:R-:W-:Y:S02]  /*1ba40*/  PRMT R30, RZ, 0x7610, R30 ;  /* 0x00007610ff1e7816 */ /* 0x000fe4000000001e */
[----:B------:R0:W2:Y:S04]  /*1ba50*/  @!P1 LDG.E.U16 R39, desc[UR20][R4.64] ;  /* 0x0000001404279981 */ /* 0x0000a8000c1e1500 */
[----:B------:R-:W-:Y:S01]  /*1ba60*/  STL [R1+0x84], R82 ;  /* 0x0000845201007387 */ /* 0x000fe20000100800 */
[----:B---3--:R-:W-:-:S02]  /*1ba70*/  IMAD.X R68, R68, 0x1, R69, P3 ;  /* 0x0000000144447824 */ /* 0x008fc400018e0645 */
[----:B0-----:R-:W-:Y:S02]  /*1ba80*/  @!P1 IMAD.MOV.U32 R4, RZ, RZ, R2 ;  /* 0x000000ffff049224 */ /* 0x001fe400078e0002 */
[----:B------:R-:W-:Y:S01]  /*1ba90*/  @!P1 IMAD.MOV.U32 R5, RZ, RZ, R82 ;  /* 0x000000ffff059224 */ /* 0x000fe200078e0052 */
[----:B------:R-:W3:Y:S01]  /*1baa0*/  LDL.LU R2, [R1+0xa4] ;  /* 0x0000a40001027983 */ /* 0x000ee20000300800 */
[----:B------:R-:W-:-:S03]  /*1bab0*/  PRMT R20, RZ, 0x7610, R20 ;  /* 0x00007610ff147816 */ /* 0x000fc60000000014 */
[----:B------:R0:W3:Y:S04]  /*1bac0*/  @!P1 LDG.E.U16 R30, desc[UR20][R4.64] ;  /* 0x00000014041e9981 */ /* 0x0000e8000c1e1500 */
[----:B------:R1:W-:Y:S01]  /*1bad0*/  STL [R1+0x8c], R68 ;  /* 0x00008c4401007387 */ /* 0x0003e20000100800 */
[-C--:B----4-:R-:W-:Y:S01]  /*1bae0*/  IADD3 R3, P3, PT, R3, R70.reuse, RZ ;  /* 0x0000004603037210 */ /* 0x090fe20007f7e0ff */
        /* <DEDUP_REMOVED lines=28> */
[----:B------:R1:W3:Y:S01]  /*1bcb0*/  @!P1 LDG.E.U16 R79, desc[UR20][R4.64] ;  /* 0x00000014044f9981 */ /* 0x0002e2000c1e1500 */
[----:B----4-:R-:W-:-:S03]  /*1bcc0*/  IADD3 R68, P3, PT, R68, R70, RZ ;  /* 0x0000004644447210 */ /* 0x010fc60007f7e0ff */
[----:B------:R-:W4:Y:S01]  /*1bcd0*/  LDL.LU R72, [R1+0xc4] ;  /* 0x0000c40001487983 */ /* 0x000f220000300800 */
[----:B------:R-:W-:-:S03]  /*1bce0*/  IADD3 R32, P4, PT, R32, R70, RZ ;  /* 0x0000004620207210 */ /* 0x000fc60007f9e0ff */
[----:B------:R2:W-:Y:S01]  /*1bcf0*/  STL [R1+0xb0], R68 ;  /* 0x0000b04401007387 */ /* 0x0005e20000100800 */
[----:B-1----:R-:W-:-:S03]  /*1bd00*/  @!P1 IMAD.MOV.U32 R5, RZ, RZ, R2 ;  /* 0x000000ffff059224 */ /* 0x002fc600078e0002 */
[----:B0-----:R-:W4:Y:S01]  /*1bd10*/  LDL.LU R2, [R1+0xc8] ;  /* 0x0000c80001027983 */ /* 0x001f220000300800 */
[----:B------:R-:W-:-:S03]  /*1bd20*/  @!P1 IMAD.MOV.U32 R4, RZ, RZ, R0 ;  /* 0x000000ffff049224 */ /* 0x000fc600078e0000 */
[----:B------:R-:W4:Y:S04]  /*1bd30*/  LDL.LU R33, [R1+0xd0] ;  /* 0x0000d00001217983 */ /* 0x000f280000300800 */
[----:B------:R-:W4:Y:S04]  /*1bd40*/  LDL.LU R0, [R1+0xd8] ;  /* 0x0000d80001007983 */ /* 0x000f280000300800 */
[----:B------:R0:W-:Y:S04]  /*1bd50*/  STL [R1+0xb8], R32 ;  /* 0x0000b82001007387 */ /* 0x0001e80000100800 */
[----:B------:R1:W4:Y:S01]  /*1bd60*/  @!P1 LDG.E.U16 R65, desc[UR20][R4.64] ;  /* 0x0000001404419981 */ /* 0x000322000c1e1500 */
[----:B------:R-:W-:-:S05]  /*1bd70*/  IMAD.X R83, R83, 0x1, R69, P3 ;  /* 0x0000000153537824 */ /* 0x000fca00018e0645 */
[----:B------:R-:W-:Y:S01]  /*1bd80*/  STL [R1+0xac], R83 ;  /* 0x0000ac5301007387 */ /* 0x000fe20000100800 */
[----:B-1----:R-:W-:Y:S01]  /*1bd90*/  @!P1 IMAD.MOV.U32 R4, RZ, RZ, R68 ;  /* 0x000000ffff049224 */ /* 0x002fe200078e0044 */
[----:B--2---:R-:W-:-:S05]  /*1bda0*/  IADD3 R3, P3, PT, R3, R70, RZ ;  /* 0x0000004603037210 */ /* 0x004fca0007f7e0ff */
[----:B------:R-:W-:Y:S04]  /*1bdb0*/  STL [R1+0xc0], R3 ;  /* 0x0000c00301007387 */ /* 0x000fe80000100800 */
[----:B------:R-:W2:Y:S01]  /*1bdc0*/  LDL.LU R68, [R1+0xcc] ;  /* 0x0000cc0001447983 */ /* 0x000ea20000300800 */
[----:B------:R-:W-:Y:S01]  /*1bdd0*/  PRMT R56, RZ, 0x7610, R56 ;  /* 0x00007610ff387816 */ /* 0x000fe20000000038 */
[----:B------:R-:W-:Y:S02]  /*1bde0*/  @!P1 IMAD.MOV.U32 R5, RZ, RZ, R83 ;  /* 0x000000ffff059224 */ /* 0x000fe400078e0053 */
[----:B------:R-:W-:Y:S01]  /*1bdf0*/  IMAD.X R82, R82, 0x1, R69, P4 ;  /* 0x0000000152527824 */ /* 0x000fe200020e0645 */
[----:B------:R-:W-:Y:S02]  /*1be00*/  PRMT R47, RZ, 0x7610, R47 ;  /* 0x00007610ff2f7816 */ /* 0x000fe4000000002f */
[----:B------:R1:W2:Y:S04]  /*1be10*/  @!P1 LDG.E.U16 R56, desc[UR20][R4.64] ;  /* 0x0000001404389981 */ /* 0x0002a8000c1e1500 */
[----:B------:R-:W-:Y:S01]  /*1be20*/  STL [R1+0xb4], R82 ;  /* 0x0000b45201007387 */ /* 0x000fe20000100800 */
[----:B---3--:R-:W-:-:S02]  /*1be30*/  IMAD.X R71, R71, 0x1, R69, P3 ;  /* 0x0000000147477824 */ /* 0x008fc400018e0645 */
[----:B-1----:R-:W-:Y:S02]  /*1be40*/  @!P1 IMAD.MOV.U32 R4, RZ, RZ, R32 ;  /* 0x000000ffff049224 */ /* 0x002fe400078e0020 */
[----:B------:R-:W-:Y:S01]  /*1be50*/  @!P1 IMAD.MOV.U32 R5, RZ, RZ, R82 ;  /* 0x000000ffff059224 */ /* 0x000fe200078e0052 */
[----:B0-----:R-:W3:Y:S01]  /*1be60*/  LDL.LU R32, [R1+0xd4] ;  /* 0x0000d40001207983 */ /* 0x001ee20000300800 */
[----:B------:R-:W-:-:S03]  /*1be70*/  PRMT R38, RZ, 0x7610, R38 ;  /* 0x00007610ff267816 */ /* 0x000fc60000000026 */
[----:B------:R0:W3:Y:S01]  /*1be80*/  @!P1 LDG.E.U16 R47, desc[UR20][R4.64] ;  /* 0x00000014042f9981 */ /* 0x0000e2000c1e1500 */
[----:B----4-:R-:W-:-:S03]  /*1be90*/  IADD3 R2, P3, PT, R2, R70, RZ ;  /* 0x0000004602027210 */ /* 0x010fc60007f7e0ff */
[----:B------:R1:W-:Y:S01]  /*1bea0*/  STL [R1+0xbc], R71 ;  /* 0x0000bc4701007387 */ /* 0x0003e20000100800 */
[-C--:B------:R-:W-:Y:S01]  /*1beb0*/  IADD3 R33, P4, PT, R33, R70.reuse, RZ ;  /* 0x0000004621217210 */ /* 0x080fe20007f9e0ff */
[----:B0-----:R-:W-:Y:S02]  /*1bec0*/  @!P1 IMAD.MOV.U32 R5, RZ, RZ, R71 ;  /* 0x000000ffff059224 */ /* 0x001fe400078e0047 */
[----:B------:R-:W-:Y:S01]  /*1bed0*/  IMAD.X R72, R72, 0x1, R69, P3 ;  /* 0x0000000148487824 */ /* 0x000fe200018e0645 */
[----:B------:R-:W-:Y:S01]  /*1bee0*/  IADD3 R0, P3, PT, R0, R70, RZ ;  /* 0x0000004600007210 */ /* 0x000fe20007f7e0ff */
[----:B------:R-:W-:Y:S01]  /*1bef0*/  @!P1 IMAD.MOV.U32 R4, RZ, RZ, R3 ;  /* 0x000000ffff049224 */ /* 0x000fe200078e0003 */
[----:B-1----:R-:W4:Y:S04]  /*1bf00*/  LDL.LU R71, [R1+0xe0] ;  /* 0x0000e00001477983 */ /* 0x002f280000300800 */
        /* <DEDUP_REMOVED lines=102> */
[--C-:B------:R-:W-:Y:S01]  /*1c570*/  IMAD.X R82, R82, 0x1, R69.reuse, P4 ;  /* 0x0000000152527824 */ /* 0x100fe200020e0645 */
        /* <DEDUP_REMOVED lines=59> */
[----:B------:R-:W-:Y:S01]  /*1c930*/  IMAD.X R82, R82, 0x1, R69, P4 ;  /* 0x0000000152527824 */ /* 0x000fe200020e0645 */
        /* <DEDUP_REMOVED lines=20> */
[----:B------:R1:W-:Y:S04]  /*1ca80*/  STL [R1+0x174], R72 ;  /* 0x0001744801007387 */ /* 0x0003e80000100800 */
[----:B------:R-:W-:Y:S04]  /*1ca90*/  STL [R1+0x188], R0 ;  /* 0x0001880001007387 */ /* 0x000fe80000100800 */
[----:B------:R0:W4:Y:S04]  /*1caa0*/  @!P1 LDG.E.U16 R17, desc[UR20][R4.64] ;  /* 0x0000001404119981 */ /* 0x000128000c1e1500 */
[----:B------:R-:W4:Y:S01]  /*1cab0*/  LDL.LU R83, [R1+0x18c] ;  /* 0x00018c0001537983 */ /* 0x000f220000300800 */
[----:B0-----:R-:W-:-:S02]  /*1cac0*/  @!P1 IMAD.MOV.U32 R4, RZ, RZ, R2 ;  /* 0x000000ffff049224 */ /* 0x001fc400078e0002 */
[----:B--2---:R-:W-:-:S05]  /*1cad0*/  IMAD.X R71, R71, 0x1, R69, P4 ;  /* 0x0000000147477824 */ /* 0x004fca00020e0645 */
[----:B------:R0:W-:Y:S04]  /*1cae0*/  STL [R1+0x17c], R71 ;  /* 0x00017c4701007387 */ /* 0x0001e80000100800 */
[----:B------:R-:W2:Y:S01]  /*1caf0*/  LDL.LU R2, [R1+0x1a0] ;  /* 0x0001a00001027983 */ /* 0x000ea20000300800 */
        /* <DEDUP_REMOVED lines=87> */
[----:B------:R0:W-:Y:S04]  /*1d070*/  STL [R1+0x1d0], R32 ;  /* 0x0001d02001007387 */ /* 0x0001e80000100800 */
        /* <DEDUP_REMOVED lines=10> */
[----:B------:R-:W3:Y:S01]  /*1d120*/  LDL.LU R2, [R1+0x1e4] ;  /* 0x0001e40001027983 */ /* 0x000ee20000300800 */
[----:B------:R-:W-:-:S03]  /*1d130*/  PRMT R52, RZ, 0x7610, R52 ;  /* 0x00007610ff347816 */ /* 0x000fc60000000034 */
[----:B------:R1:W3:Y:S04]  /*1d140*/  @!P1 LDG.E.U16 R61, desc[UR20][R4.64] ;  /* 0x00000014043d9981 */ /* 0x0002e8000c1e1500 */
[----:B------:R0:W-:Y:S01]  /*1d150*/  STL [R1+0x1cc], R68 ;  /* 0x0001cc4401007387 */ /* 0x0001e20000100800 */
[-C--:B----4-:R-:W-:Y:S01]  /*1d160*/  IADD3 R3, P3, PT, R3, R70.reuse, RZ ;  /* 0x0000004603037210 */ /* 0x090fe20007f7e0ff */
[----:B-1----:R-:W-:Y:S02]  /*1d170*/  @!P1 IMAD.MOV.U32 R4, RZ, RZ, R32 ;  /* 0x000000ffff049224 */ /* 0x002fe400078e0020 */
[----:B0-----:R-:W4:Y:S01]  /*1d180*/  LDL.LU R32, [R1+0x1f0] ;  /* 0x0001f00001207983 */ /* 0x001f220000300800 */
[----:B------:R-:W-:Y:S01]  /*1d190*/  IADD3 R71, P4, PT, R71, R70, RZ ;  /* 0x0000004647477210 */ /* 0x000fe20007f9e0ff */
[----:B------:R-:W-:-:S02]  /*1d1a0*/  @!P1 IMAD.MOV.U32 R5, RZ, RZ, R68 ;  /* 0x000000ffff059224 */ /* 0x000fc400078e0044 */
[----:B------:R-:W-:Y:S01]  /*1d1b0*/  IMAD.X R33, R33, 0x1, R69, P3 ;  /* 0x0000000121217824 */ /* 0x000fe200018e0645 */
[----:B------:R-:W-:Y:S01]  /*1d1c0*/  IADD3 R0, P3, PT, R0, R70, RZ ;  /* 0x0000004600007210 */ /* 0x000fe20007f7e0ff */
[----:B------:R-:W4:Y:S04]  /*1d1d0*/  LDL.LU R68, [R1+0x1f8] ;  /* 0x0001f80001447983 */ /* 0x000f280000300800 */
[----:B------:R-:W-:Y:S04]  /*1d1e0*/  STL [R1+0x1d8], R3 ;  /* 0x0001d80301007387 */ /* 0x000fe80000100800 */
[----:B------:R-:W-:Y:S04]  /*1d1f0*/  STL [R1+0x1e0], R71 ;  /* 0x0001e04701007387 */ /* 0x000fe80000100800 */
[----:B------:R0:W4:Y:S04]  /*1d200*/  @!P1 LDG.E.U16 R52, desc[UR20][R4.64] ;  /* 0x0000001404349981 */ /* 0x000128000c1e1500 */
[----:B------:R1:W-:Y:S04]  /*1d210*/  STL [R1+0x1d4], R33 ;  /* 0x0001d42101007387 */ /* 0x0003e80000100800 */
[----:B------:R2:W-:Y:S01]  /*1d220*/  STL [R1+0x1e8], R0 ;  /* 0x0001e80001007387 */ /* 0x0005e20000100800 */
[----:B0-----:R-:W-:-:S02]  /*1d230*/  @!P1 IMAD.MOV.U32 R5, RZ, RZ, R33 ;  /* 0x000000ffff059224 */ /* 0x001fc400078e0021 */
[----:B------:R-:W-:Y:S01]  /*1d240*/  @!P1 IMAD.MOV.U32 R4, RZ, RZ, R3 ;  /* 0x000000ffff049224 */ /* 0x000fe200078e0003 */
[----:B-1----:R-:W4:Y:S01]  /*1d250*/  LDL.LU R33, [R1+0x1ec] ;  /* 0x0001ec0001217983 */ /* 0x002f220000300800 */
[----:B--2---:R-:W-:-:S05]  /*1d260*/  IMAD.X R72, R72, 0x1, R69, P4 ;  /* 0x0000000148487824 */ /* 0x004fca00020e0645 */
[----:B------:R0:W-:Y:S04]  /*1d270*/  STL [R1+0x1dc], R72 ;  /* 0x0001dc4801007387 */ /* 0x0001e80000100800 */
[----:B------:R-:W2:Y:S04]  /*1d280*/  LDL.LU R3, [R1+0x200] ;  /* 0x0002000001037983 */ /* 0x000ea80000300800 */
[----:B------:R-:W2:Y:S01]  /*1d290*/  LDL.LU R111, [R1+0x1f4] ;  /* 0x0001f400016f7983 */ /* 0x000ea20000300800 */
[----:B------:R-:W-:Y:S02]  /*1d2a0*/  PRMT R43, RZ, 0x7610, R43 ;  /* 0x00007610ff2b7816 */ /* 0x000fe4000000002b */
[----:B------:R-:W-:-:S04]  /*1d2b0*/  PRMT R34, RZ, 0x7610, R34 ;  /* 0x00007610ff227816 */ /* 0x000fc80000000022 */
[----:B------:R1:W2:Y:S01]  /*1d2c0*/  @!P1 LDG.E.U16 R43, desc[UR20][R4.64] ;  /* 0x00000014042b9981 */ /* 0x0002a2000c1e1500 */
[----:B---3--:R-:W-:-:S05]  /*1d2d0*/  IMAD.X R2, R2, 0x1, R69, P3 ;  /* 0x0000000102027824 */ /* 0x008fca00018e0645 */
[----:B------:R3:W-:Y:S01]  /*1d2e0*/  STL [R1+0x1e4], R2 ;  /* 0x0001e40201007387 */ /* 0x0007e20000100800 */
[----:B-1----:R-:W-:Y:S02]  /*1d2f0*/  @!P1 IMAD.MOV.U32 R4, RZ, RZ, R71 ;  /* 0x000000ffff049224 */ /* 0x002fe400078e0047 */
[----:B------:R-:W-:Y:S01]  /*1d300*/  @!P1 IMAD.MOV.U32 R5, RZ, RZ, R72 ;  /* 0x000000ffff059224 */ /* 0x000fe200078e0048 */
[----:B------:R-:W2:Y:S04]  /*1d310*/  LDL.LU R71, [R1+0x1fc] ;  /* 0x0001fc0001477983 */ /* 0x000ea80000300800 */
[----:B------:R1:W2:Y:S01]  /*1d320*/  @!P1 LDG.E.U16 R34, desc[UR20][R4.64] ;  /* 0x0000001404229981 */ /* 0x0002a2000c1e1500 */
[----:B----4-:R-:W-:-:S03]  /*1d330*/  IADD3 R32, P3, PT, R32, R70, RZ ;  /* 0x0000004620207210 */ /* 0x010fc60007f7e0ff */
[----:B------:R-:W4:Y:S04]  /*1d340*/  LDL.LU R82, [R1+0x204] ;  /* 0x0002040001527983 */ /* 0x000f280000300800 */
[----:B------:R3:W-:Y:S01]  /*1d350*/  STL [R1+0x1f0], R32 ;  /* 0x0001f02001007387 */ /* 0x0007e20000100800 */
[----:B-1----:R-:W-:-:S03]  /*1d360*/  @!P1 IMAD.MOV.U32 R4, RZ, RZ, R0 ;  /* 0x000000ffff049224 */ /* 0x002fc600078e0000 */
[----:B------:R-:W4:Y:S01]  /*1d370*/  LDL.LU R0, [R1+0x208] ;  /* 0x0002080001007983 */ /* 0x000f220000300800 */
[----:B------:R-:W-:Y:S01]  /*1d380*/  IADD3 R68, P4, PT, R68, R70, RZ ;  /* 0x0000004644447210 */ /* 0x000fe20007f9e0ff */
[----:B------:R-:W-:Y:S02]  /*1d390*/  @!P1 IMAD.MOV.U32 R5, RZ, RZ, R2 ;  /* 0x000000ffff059224 */ /* 0x000fe400078e0002 */
[----:B0-----:R-:W4:Y:S04]  /*1d3a0*/  LDL.LU R72, [R1+0x210] ;  /* 0x0002100001487983 */ /* 0x001f280000300800 */
[----:B---3--:R-:W3:Y:S01]  /*1d3b0*/  LDL.LU R2, [R1+0x218] ;  /* 0x0002180001027983 */ /* 0x008ee20000300800 */
[----:B------:R-:W-:-:S03]  /*1d3c0*/  PRMT R15, RZ, 0x7610, R15 ;  /* 0x00007610ff0f7816 */ /* 0x000fc6000000000f */
[----:B------:R0:W-:Y:S01]  /*1d3d0*/  STL [R1+0x1f8], R68 ;  /* 0x0001f84401007387 */ /* 0x0001e20000100800 */
[----:B------:R-:W-:-:S05]  /*1d3e0*/  IMAD.X R33, R33, 0x1, R69, P3 ;  /* 0x0000000121217824 */ /* 0x000fca00018e0645 */
[----:B------:R1:W-:Y:S04]  /*1d3f0*/  STL [R1+0x1ec], R33 ;  /* 0x0001ec2101007387 */ /* 0x0003e80000100800 */
[----:B------:R0:W3:Y:S02]  /*1d400*/  @!P1 LDG.E.U16 R15, desc[UR20][R32.64] ;  /* 0x00000014200f9981 */ /* 0x0000e4000c1e1500 */
[----:B0-----:R-:W-:Y:S01]  /*1d410*/  @!P1 IMAD.MOV.U32 R32, RZ, RZ, R68 ;  /* 0x000000ffff209224 */ /* 0x001fe200078e0044 */
[----:B--2---:R-:W-:-:S05]  /*1d420*/  IADD3 R3, P3, PT, R3, R70, RZ ;  /* 0x0000004603037210 */ /* 0x004fca0007f7e0ff */
[----:B------:R-:W-:Y:S01]  /*1d430*/  STL [R1+0x200], R3 ;  /* 0x0002000301007387 */ /* 0x000fe20000100800 */
[----:B------:R-:W-:-:S03]  /*1d440*/  IMAD.X R111, R111, 0x1, R69, P4 ;  /* 0x000000016f6f7824 */ /* 0x000fc600020e0645 */
[----:B------:R-:W2:Y:S04]  /*1d450*/  LDL.LU R83, [R1+0x20c] ;  /* 0x00020c0001537983 */ /* 0x000ea80000300800 */
[----:B------:R-:W-:Y:S04]  /*1d460*/  STL [R1+0x1f4], R111 ;  /* 0x0001f46f01007387 */ /* 0x000fe80000100800 */
[----:B------:R-:W2:Y:S01]  /*1d470*/  LDL.LU R68, [R1+0x214] ;  /* 0x0002140001447983 */ /* 0x000ea20000300800 */
[----:B------:R-:W-:Y:S01]  /*1d480*/  PRMT R25, RZ, 0x7610, R25 ;  /* 0x00007610ff197816 */ /* 0x000fe20000000019 */
[----:B-1----:R-:W-:-:S05]  /*1d490*/  @!P1 IMAD.MOV.U32 R33, RZ, RZ, R111 ;  /* 0x000000ffff219224 */ /* 0x002fca00078e006f */
[----:B------:R0:W2:Y:S01]  /*1d4a0*/  @!P1 LDG.E.U16 R25, desc[UR20][R4.64] ;  /* 0x0000001404199981 */ /* 0x0000a2000c1e1500 */
[----:B------:R-:W-:Y:S01]  /*1d4b0*/  IMAD.X R71, R71, 0x1, R69, P3 ;  /* 0x0000000147477824 */ /* 0x000fe200018e0645 */
[----:B------:R-:W-:Y:S02]  /*1d4c0*/  PRMT R74, RZ, 0x7610, R74 ;  /* 0x00007610ff4a7816 */ /* 0x000fe4000000004a */
[----:B0-----:R-:W-:Y:S02]  /*1d4d0*/  PRMT R5, RZ, 0x7610, R5 ;  /* 0x00007610ff057816 */ /* 0x001fe40000000005 */
[----:B------:R0:W-:Y:S01]  /*1d4e0*/  STL [R1+0x1fc], R71 ;  /* 0x0001fc4701007387 */ /* 0x0001e20000100800 */
[----:B----4-:R-:W-:-:S03]  /*1d4f0*/  IADD3 R0, P3, PT, R0, R70, RZ ;  /* 0x0000004600007210 */ /* 0x010fc60007f7e0ff */
[----:B------:R1:W4:Y:S01]  /*1d500*/  @!P1 LDG.E.U16 R5, desc[UR20][R32.64] ;  /* 0x0000001420059981 */ /* 0x000322000c1e1500 */
[-C--:B------:R-:W-:Y:S01]  /*1d510*/  IADD3 R72, P4, PT, R72, R70.reuse, RZ ;  /* 0x0000004648487210 */ /* 0x080fe20007f9e0ff */
[----:B------:R-:W-:Y:S01]  /*1d520*/  IMAD.X R82, R82, 0x1, R69, P3 ;  /* 0x0000000152527824 */ /* 0x000fe200018e0645 */
[----:B---3--:R-:W-:Y:S01]  /*1d530*/  IADD3 R2, P3, PT, R2, R70, RZ ;  /* 0x0000004602027210 */ /* 0x008fe20007f7e0ff */
[----:B-1----:R-:W-:Y:S02]  /*1d540*/  @!P1 IMAD.MOV.U32 R32, RZ, RZ, R3 ;  /* 0x000000ffff209224 */ /* 0x002fe400078e0003 */
[----:B------:R-:W-:Y:S02]  /*1d550*/  @!P1 IMAD.MOV.U32 R33, RZ, RZ, R71 ;  /* 0x000000ffff219224 */ /* 0x000fe400078e0047 */
[----:B0-----:R-:W3:Y:S04]  /*1d560*/  LDL.LU R71, [R1+0x220] ;  /* 0x0002200001477983 */ /* 0x001ee80000300800 */
[----:B------:R-:W4:Y:S04]  /*1d570*/  LDL.LU R3, [R1+0x228] ;  /* 0x0002280001037983 */ /* 0x000f280000300800 */
[----:B------:R-:W-:Y:S04]  /*1d580*/  STL [R1+0x208], R0 ;  /* 0x0002080001007387 */ /* 0x000fe80000100800 */
[----:B------:R-:W-:Y:S04]  /*1d590*/  STL [R1+0x210], R72 ;  /* 0x0002104801007387 */ /* 0x000fe80000100800 */
[----:B------:R0:W4:Y:S04]  /*1d5a0*/  @!P1 LDG.E.U16 R74, desc[UR20][R32.64] ;  /* 0x00000014204a9981 */ /* 0x000128000c1e1500 */
[----:B------:R1:W-:Y:S04]  /*1d5b0*/  STL [R1+0x204], R82 ;  /* 0x0002045201007387 */ /* 0x0003e80000100800 */
[----:B------:R-:W-:Y:S01]  /*1d5c0*/  STL [R1+0x218], R2 ;  /* 0x0002180201007387 */ /* 0x000fe20000100800 */
[----:B0-----:R-:W-:-:S03]  /*1d5d0*/  @!P1 IMAD.MOV.U32 R33, RZ, RZ, R82 ;  /* 0x000000ffff219224 */ /* 0x001fc600078e0052 */
[----:B-1----:R-:W4:Y:S01]  /*1d5e0*/  LDL.LU R82, [R1+0x21c] ;  /* 0x00021c0001527983 */ /* 0x002f220000300800 */
[----:B------:R-:W-:Y:S02]  /*1d5f0*/  @!P1 IMAD.MOV.U32 R32, RZ, RZ, R0 ;  /* 0x000000ffff209224 */ /* 0x000fe400078e0000 */
[----:B--2---:R-:W-:-:S05]  /*1d600*/  IMAD.X R83, R83, 0x1, R69, P4 ;  /* 0x0000000153537824 */ /* 0x004fca00020e0645 */
[----:B------:R-:W-:Y:S04]  /*1d610*/  STL [R1+0x20c], R83 ;  /* 0x00020c5301007387 */ /* 0x000fe80000100800 */
[----:B------:R-:W2:Y:S01]  /*1d620*/  LDL.LU R0, [R1+0x230] ;  /* 0x0002300001007983 */ /* 0x000ea20000300800 */
[----:B------:R-:W-:-:S03]  /*1d630*/  IMAD.X R68, R68, 0x1, R69, P3 ;  /* 0x0000000144447824 */ /* 0x000fc600018e0645 */
[----:B------:R-:W2:Y:S04]  /*1d640*/  LDL.LU R140, [R1+0x224] ;  /* 0x00022400018c7983 */ /* 0x000ea80000300800 */
[----:B------:R0:W-:Y:S04]  /*1d650*/  STL [R1+0x214], R68 ;  /* 0x0002144401007387 */ /* 0x0001e80000100800 */
[----:B------:R-:W2:Y:S01]  /*1d660*/  LDL.LU R111, [R1+0x22c] ;  /* 0x00022c00016f7983 */ /* 0x000ea20000300800 */
[----:B------:R-:W-:Y:S02]  /*1d670*/  PRMT R60, RZ, 0x7610, R60 ;  /* 0x00007610ff3c7816 */ /* 0x000fe4000000003c */
[----:B------:R-:W-:Y:S01]  /*1d680*/  PRMT R51, RZ, 0x7610, R51 ;  /* 0x00007610ff337816 */ /* 0x000fe20000000033 */
[----:B------:R-:W2:Y:S04]  /*1d690*/  LDL.LU R139, [R1+0x234] ;  /* 0x00023400018b7983 */ /* 0x000ea80000300800 */
[----:B------:R1:W2:Y:S01]  /*1d6a0*/  @!P1 LDG.E.U16 R60, desc[UR20][R32.64] ;  /* 0x00000014203c9981 */ /* 0x0002a2000c1e1500 */
[----:B------:R-:W-:Y:S01]  /*1d6b0*/  PRMT R42, RZ, 0x7610, R42 ;  /* 0x00007610ff2a7816 */ /* 0x000fe2000000002a */
[----:B-1----:R-:W-:-:S02]  /*1d6c0*/  @!P1 IMAD.MOV.U32 R32, RZ, RZ, R72 ;  /* 0x000000ffff209224 */ /* 0x002fc400078e0048 */
[----:B------:R-:W-:Y:S01]  /*1d6d0*/  @!P1 IMAD.MOV.U32 R33, RZ, RZ, R83 ;  /* 0x000000ffff219224 */ /* 0x000fe200078e0053 */
[----:B---3--:R-:W-:-:S04]  /*1d6e0*/  IADD3 R71, P3, PT, R71, R70, RZ ;  /* 0x0000004647477210 */ /* 0x008fc80007f7e0ff */
[----:B------:R1:W3:Y:S01]  /*1d6f0*/  @!P1 LDG.E.U16 R51, desc[UR20][R32.64] ;  /* 0x0000001420339981 */ /* 0x0002e2000c1e1500 */
[----:B----4-:R-:W-:-:S03]  /*1d700*/  IADD3 R3, P4, PT, R3, R70, RZ ;  /* 0x0000004603037210 */ /* 0x010fc60007f9e0ff */
[----:B------:R-:W-:Y:S04]  /*1d710*/  STL [R1+0x220], R71 ;  /* 0x0002204701007387 */ /* 0x000fe80000100800 */
[----:B------:R-:W4:Y:S01]  /*1d720*/  LDL.LU R72, [R1+0x238] ;  /* 0x0002380001487983 */ /* 0x000f220000300800 */
[----:B-1----:R-:W-:Y:S02]  /*1d730*/  @!P1 IMAD.MOV.U32 R32, RZ, RZ, R2 ;  /* 0x000000ffff209224 */ /* 0x002fe400078e0002 */
[----:B------:R-:W-:Y:S02]  /*1d740*/  @!P1 IMAD.MOV.U32 R33, RZ, RZ, R68 ;  /* 0x000000ffff219224 */ /* 0x000fe400078e0044 */
[----:B0-----:R-:W3:Y:S04]  /*1d750*/  LDL.LU R68, [R1+0x240] ;  /* 0x0002400001447983 */ /* 0x001ee80000300800 */
[----:B------:R-:W3:Y:S04]  /*1d760*/  LDL.LU R2, [R1+0x248] ;  /* 0x0002480001027983 */ /* 0x000ee80000300800 */
[----:B------:R0:W3:Y:S01]  /*1d770*/  @!P1 LDG.E.U16 R42, desc[UR20][R32.64] ;  /* 0x00000014202a9981 */ /* 0x0000e2000c1e1500 */
[----:B------:R-:W-:-:S03]  /*1d780*/  IMAD.X R82, R82, 0x1, R69, P3 ;  /* 0x0000000152527824 */ /* 0x000fc600018e0645 */
[----:B------:R-:W-:Y:S01]  /*1d790*/  STL [R1+0x228], R3 ;  /* 0x0002280301007387 */ /* 0x000fe20000100800 */
[----:B0-----:R-:W-:Y:S01]  /*1d7a0*/  PRMT R33, RZ, 0x7610, R33 ;  /* 0x00007610ff217816 */ /* 0x001fe20000000021 */
[----:B------:R-:W-:Y:S02]  /*1d7b0*/  @!P1 IMAD.MOV.U32 R83, RZ, RZ, R82 ;  /* 0x000000ffff539224 */ /* 0x000fe400078e0052 */
[----:B------:R0:W-:Y:S01]  /*1d7c0*/  STL [R1+0x21c], R82 ;  /* 0x00021c5201007387 */ /* 0x0001e20000100800 */
[----:B------:R-:W-:Y:S01]  /*1d7d0*/  PRMT R24, RZ, 0x7610, R24 ;  /* 0x00007610ff187816 */ /* 0x000fe20000000018 */
[----:B0-----:R-:W-:-:S05]  /*1d7e0*/  @!P1 IMAD.MOV.U32 R82, RZ, RZ, R71 ;  /* 0x000000ffff529224 */ /* 0x001fca00078e0047 */
[----:B------:R0:W3:Y:S02]  /*1d7f0*/  @!P1 LDG.E.U16 R33, desc[UR20][R82.64] ;  /* 0x0000001452219981 */ /* 0x0000e4000c1e1500 */
[----:B0-----:R-:W-:Y:S01]  /*1d800*/  @!P1 IMAD.MOV.U32 R82, RZ, RZ, R3 ;  /* 0x000000ffff529224 */ /* 0x001fe200078e0003 */
[----:B--2---:R-:W-:Y:S01]  /*1d810*/  IADD3 R0, P3, PT, R0, R70, RZ ;  /* 0x0000004600007210 */ /* 0x004fe20007f7e0ff */
[----:B------:R-:W-:-:S04]  /*1d820*/  IMAD.X R140, R140, 0x1, R69, P4 ;  /* 0x000000018c8c7824 */ /* 0x000fc800020e0645 */
[----:B------:R-:W-:Y:S01]  /*1d830*/  STL [R1+0x230], R0 ;  /* 0x0002300001007387 */ /* 0x000fe20000100800 */
[----:B------:R-:W-:-:S03]  /*1d840*/  @!P1 IMAD.MOV.U32 R83, RZ, RZ, R140 ;  /* 0x000000ffff539224 */ /* 0x000fc600078e008c */
[----:B------:R-:W2:Y:S01]  /*1d850*/  LDL.LU R71, [R1+0x23c] ;  /* 0x00023c0001477983 */ /* 0x000ea20000300800 */
[----:B------:R-:W-:-:S03]  /*1d860*/  IMAD.X R111, R111, 0x1, R69, P3 ;  /* 0x000000016f6f7824 */ /* 0x000fc600018e0645 */
[----:B------:R-:W-:Y:S04]  /*1d870*/  STL [R1+0x224], R140 ;  /* 0x0002248c01007387 */ /* 0x000fe80000100800 */
[----:B------:R-:W2:Y:S04]  /*1d880*/  LDL.LU R3, [R1+0x244] ;  /* 0x0002440001037983 */ /* 0x000ea80000300800 */
[----:B------:R0:W2:Y:S04]  /*1d890*/  @!P1 LDG.E.U16 R24, desc[UR20][R82.64] ;  /* 0x0000001452189981 */ /* 0x0000a8000c1e1500 */
[----:B------:R1:W-:Y:S01]  /*1d8a0*/  STL [R1+0x22c], R111 ;  /* 0x00022c6f01007387 */ /* 0x0003e20000100800 */
[----:B0-----:R-:W-:-:S03]  /*1d8b0*/  @!P1 IMAD.MOV.U32 R83, RZ, RZ, R111 ;  /* 0x000000ffff539224 */ /* 0x001fc600078e006f */
[----:B-1----:R-:W2:Y:S01]  /*1d8c0*/  LDL.LU R111, [R1+0x250] ;  /* 0x00025000016f7983 */ /* 0x002ea20000300800 */
[----:B------:R-:W-:Y:S01]  /*1d8d0*/  PRMT R14, RZ, 0x7610, R14 ;  /* 0x00007610ff0e7816 */ /* 0x000fe2000000000e */
[----:B------:R-:W-:Y:S01]  /*1d8e0*/  @!P1 IMAD.MOV.U32 R82, RZ, RZ, R0 ;  /* 0x000000ffff529224 */ /* 0x000fe200078e0000 */
[----:B------:R-:W-:Y:S01]  /*1d8f0*/  PRMT R4, RZ, 0x7610, R4 ;  /* 0x00007610ff047816 */ /* 0x000fe20000000004 */
[----:B------:R-:W2:Y:S04]  /*1d900*/  LDL.LU R0, [R1+0x258] ;  /* 0x0002580001007983 */ /* 0x000ea80000300800 */
[----:B------:R0:W2:Y:S01]  /*1d910*/  @!P1 LDG.E.U16 R14, desc[UR20][R82.64] ;  /* 0x00000014520e9981 */ /* 0x0000a2000c1e1500 */
[----:B----4-:R-:W-:-:S05]  /*1d920*/  IADD3 R72, P3, PT, R72, R70, RZ ;  /* 0x0000004648487210 */ /* 0x010fca0007f7e0ff */
[----:B------:R-:W-:Y:S01]  /*1d930*/  IMAD.X R139, R139, 0x1, R69, P3 ;  /* 0x000000018b8b7824 */ /* 0x000fe200018e0645 */
[-C--:B---3--:R-:W-:Y:S01]  /*1d940*/  IADD3 R68, P4, PT, R68, R70.reuse, RZ ;  /* 0x0000004644447210 */ /* 0x088fe20007f9e0ff */
[----:B0-----:R-:W-:Y:S02]  /*1d950*/  @!P1 IMAD.MOV.U32 R82, RZ, RZ, R72 ;  /* 0x000000ffff529224 */ /* 0x001fe400078e0048 */
[----:B------:R-:W-:Y:S01]  /*1d960*/  @!P1 IMAD.MOV.U32 R83, RZ, RZ, R139 ;  /* 0x000000ffff539224 */ /* 0x000fe200078e008b */
[----:B------:R-:W-:Y:S01]  /*1d970*/  IADD3 R2, P3, PT, R2, R70, RZ ;  /* 0x0000004602027210 */ /* 0x000fe20007f7e0ff */
[----:B------:R0:W-:Y:S01]  /*1d980*/  STL [R1+0x238], R72 ;  /* 0x0002384801007387 */ /* 0x0001e20000100800 */
[----:B------:R-:W-:-:S03]  /*1d990*/  PRMT R73, RZ, 0x7610, R73 ;  /* 0x00007610ff497816 */ /* 0x000fc60000000049 */
[----:B------:R1:W3:Y:S04]  /*1d9a0*/  @!P1 LDG.E.U16 R4, desc[UR20][R82.64] ;  /* 0x0000001452049981 */ /* 0x0002e8000c1e1500 */
[----:B------:R4:W-:Y:S04]  /*1d9b0*/  STL [R1+0x240], R68 ;  /* 0x0002404401007387 */ /* 0x0009e80000100800 */
[----:B------:R-:W-:Y:S01]  /*1d9c0*/  STL [R1+0x234], R139 ;  /* 0x0002348b01007387 */ /* 0x000fe20000100800 */
[----:B-1----:R-:W-:-:S03]  /*1d9d0*/  @!P1 IMAD.MOV.U32 R82, RZ, RZ, R68 ;  /* 0x000000ffff529224 */ /* 0x002fc600078e0044 */
[----:B------:R-:W-:Y:S01]  /*1d9e0*/  STL [R1+0x248], R2 ;  /* 0x0002480201007387 */ /* 0x000fe20000100800 */
[----:B------:R-:W-:-:S03]  /*1d9f0*/  PRMT R59, RZ, 0x7610, R59 ;  /* 0x00007610ff3b7816 */ /* 0x000fc6000000003b */
[----:B0-----:R-:W3:Y:S01]  /*1da00*/  LDL.LU R72, [R1+0x260] ;  /* 0x0002600001487983 */ /* 0x001ee20000300800 */
[----:B--2---:R-:W-:-:S04]  /*1da10*/  IMAD.X R71, R71, 0x1, R69, P4 ;  /* 0x0000000147477824 */ /* 0x004fc800020e0645 */
[----:B------:R-:W-:Y:S01]  /*1da20*/  @!P1 IMAD.MOV.U32 R83, RZ, RZ, R71 ;  /* 0x000000ffff539224 */ /* 0x000fe200078e0047 */
[----:B------:R0:W-:Y:S01]  /*1da30*/  STL [R1+0x23c], R71 ;  /* 0x00023c4701007387 */ /* 0x0001e20000100800 */
[----:B------:R-:W-:-:S03]  /*1da40*/  IMAD.X R3, R3, 0x1, R69, P3 ;  /* 0x0000000103037824 */ /* 0x000fc600018e0645 */
[----:B----4-:R-:W2:Y:S04]  /*1da50*/  LDL.LU R68, [R1+0x254] ;  /* 0x0002540001447983 */ /* 0x010ea80000300800 */
[----:B------:R1:W4:Y:S04]  /*1da60*/  @!P1 LDG.E.U16 R73, desc[UR20][R82.64] ;  /* 0x0000001452499981 */ /* 0x000328000c1e1500 */
[----:B------:R0:W-:Y:S04]  /*1da70*/  STL [R1+0x244], R3 ;  /* 0x0002440301007387 */ /* 0x0001e80000100800 */
[----:B------:R-:W3:Y:S01]  /*1da80*/  LDL.LU R140, [R1+0x25c] ;  /* 0x00025c00018c7983 */ /* 0x000ee20000300800 */
[----:B-1----:R-:W-:Y:S01]  /*1da90*/  @!P1 IMAD.MOV.U32 R82, RZ, RZ, R2 ;  /* 0x000000ffff529224 */ /* 0x002fe200078e0002 */
[----:B------:R-:W-:Y:S01]  /*1daa0*/  IADD3 R111, P3, PT, R111, R70, RZ ;  /* 0x000000466f6f7210 */ /* 0x000fe20007f7e0ff */
[----:B------:R-:W-:Y:S01]  /*1dab0*/  @!P1 IMAD.MOV.U32 R83, RZ, RZ, R3 ;  /* 0x000000ffff539224 */ /* 0x000fe200078e0003 */
[----:B0-----:R-:W3:Y:S04]  /*1dac0*/  LDL.LU R71, [R1+0x268] ;  /* 0x0002680001477983 */ /* 0x001ee80000300800 */
[----:B------:R0:W-:Y:S04]  /*1dad0*/  STL [R1+0x250], R111 ;  /* 0x0002506f01007387 */ /* 0x0001e80000100800 */
[----:B------:R-:W3:Y:S04]  /*1dae0*/  LDL.LU R3, [R1+0x26c] ;  /* 0x00026c0001037983 */ /* 0x000ee80000300800 */
[----:B------:R-:W3:Y:S04]  /*1daf0*/  LDL.LU R2, [R1+0x270] ;  /* 0x0002700001027983 */ /* 0x000ee80000300800 */
[----:B------:R1:W3:Y:S04]  /*1db00*/  @!P1 LDG.E.U16 R59, desc[UR20][R82.64] ;  /* 0x00000014523b9981 */ /* 0x0002e8000c1e1500 */
[----:B------:R-:W3:Y:S01]  /*1db10*/  LDL.LU R139, [R1+0x278] ;  /* 0x00027800018b7983 */ /* 0x000ee20000300800 */
[----:B-1----:R-:W-:-:S03]  /*1db20*/  IMAD.MOV.U32 R83, RZ, RZ, R111 ;  /* 0x000000ffff537224 */ /* 0x002fc600078e006f */
[----:B0-----:R-:W3:Y:S04]  /*1db30*/  LDL.LU R111, [R1+0xa38] ;  /* 0x000a3800016f7983 */ /* 0x001ee80000300800 */
[----:B------:R-:W3:Y:S01]  /*1db40*/  LDL.LU R82, [R1+0x24c] ;  /* 0x00024c0001527983 */ /* 0x000ee20000300800 */
[----:B------:R-:W-:-:S05]  /*1db50*/  IADD3 R0, P4, PT, R0, R70, RZ ;  /* 0x0000004600007210 */ /* 0x000fca0007f9e0ff */
[----:B------:R-:W-:Y:S01]  /*1db60*/  STL [R1+0x258], R0 ;  /* 0x0002580001007387 */ /* 0x000fe20000100800 */
[----:B------:R-:W-:Y:S02]  /*1db70*/  PRMT R50, RZ, 0x7610, R50 ;  /* 0x00007610ff327816 */ /* 0x000fe40000000032 */
[----:B------:R-:W-:Y:S02]  /*1db80*/  PRMT R41, RZ, 0x7610, R41 ;  /* 0x00007610ff297816 */ /* 0x000fe40000000029 */
[----:B------:R-:W-:Y:S01]  /*1db90*/  PRMT R32, RZ, 0x7610, R32 ;  /* 0x00007610ff207816 */ /* 0x000fe20000000020 */
[--C-:B--2---:R-:W-:Y:S02]  /*1dba0*/  IMAD.X R68, R68, 0x1, R69.reuse, P4 ;  /* 0x0000000144447824 */ /* 0x104fe400020e0645 */
[----:B---3--:R-:W-:-:S05]  /*1dbb0*/  IMAD.X R82, R82, 0x1, R69, P3 ;  /* 0x0000000152527824 */ /* 0x008fca00018e0645 */
[----:B------:R-:W-:Y:S01]  /*1dbc0*/  @!P1 LOP3.LUT R83, R83, R82, RZ, 0x3c, !PT ;  /* 0x0000005253539212 */ /* 0x000fe200078e3cff */
[----:B------:R0:W-:Y:S01]  /*1dbd0*/  STL [R1+0x24c], R82 ;  /* 0x00024c5201007387 */ /* 0x0001e20000100800 */
[----:B------:R-:W-:Y:S02]  /*1dbe0*/  IADD3 R72, P3, PT, R72, R70, RZ ;  /* 0x0000004648487210 */ /* 0x000fe40007f7e0ff */
[----:B0-----:R-:W-:-:S04]  /*1dbf0*/  @!P1 LOP3.LUT R82, R83, R82, RZ, 0x3c, !PT ;  /* 0x0000005253529212 */ /* 0x001fc800078e3cff */
[----:B------:R-:W-:Y:S01]  /*1dc00*/  @!P1 LOP3.LUT R83, R83, R82, RZ, 0x3c, !PT ;  /* 0x0000005253539212 */ /* 0x000fe200078e3cff */
[----:B------:R-:W-:-:S04]  /*1dc10*/  IMAD.X R140, R140, 0x1, R69, P3 ;  /* 0x000000018c8c7824 */ /* 0x000fc800018e0645 */
[----:B------:R0:W2:Y:S02]  /*1dc20*/  @!P1 LDG.E.U16 R50, desc[UR20][R82.64] ;  /* 0x0000001452329981 */ /* 0x0000a4000c1e1500 */
[----:B0-----:R-:W-:Y:S02]  /*1dc30*/  @!P1 IMAD.MOV.U32 R82, RZ, RZ, R0 ;  /* 0x000000ffff529224 */ /* 0x001fe400078e0000 */
[----:B------:R-:W-:-:S05]  /*1dc40*/  @!P1 IMAD.MOV.U32 R83, RZ, RZ, R68 ;  /* 0x000000ffff539224 */ /* 0x000fca00078e0044 */
[----:B------:R0:W3:Y:S02]  /*1dc50*/  @!P1 LDG.E.U16 R41, desc[UR20][R82.64] ;  /* 0x0000001452299981 */ /* 0x0000e4000c1e1500 */
[----:B0-----:R-:W-:Y:S02]  /*1dc60*/  IMAD.MOV.U32 R82, RZ, RZ, R140 ;  /* 0x000000ffff527224 */ /* 0x001fe400078e008c */
[----:B------:R-:W-:-:S05]  /*1dc70*/  IMAD.MOV.U32 R83, RZ, RZ, R72 ;  /* 0x000000ffff537224 */ /* 0x000fca00078e0048 */
[-C--:B------:R-:W-:Y:S01]  /*1dc80*/  @!P1 LOP3.LUT R83, R83, R82.reuse, RZ, 0x3c, !PT ;  /* 0x0000005253539212 */ /* 0x080fe200078e3cff */
[----:B------:R-:W-:Y:S03]  /*1dc90*/  STL [R1+0x260], R72 ;  /* 0x0002604801007387 */ /* 0x000fe60000100800 */
[----:B------:R-:W-:Y:S01]  /*1dca0*/  @!P1 LOP3.LUT R82, R83, R82, RZ, 0x3c, !PT ;  /* 0x0000005253529212 */ /* 0x000fe200078e3cff */
[----:B------:R0:W-:Y:S01]  /*1dcb0*/  STL [R1+0x254], R68 ;  /* 0x0002544401007387 */ /* 0x0001e20000100800 */
[----:B------:R-:W-:Y:S02]  /*1dcc0*/  IADD3 R71, P4, PT, R71, R70, RZ ;  /* 0x0000004647477210 */ /* 0x000fe40007f9e0ff */
[----:B------:R-:W-:-:S05]  /*1dcd0*/  @!P1 LOP3.LUT R83, R83, R82, RZ, 0x3c, !PT ;  /* 0x0000005253539212 */ /* 0x000fca00078e3cff */
[----:B------:R1:W2:Y:S04]  /*1dce0*/  @!P1 LDG.E.U16 R32, desc[UR20][R82.64] ;  /* 0x0000001452209981 */ /* 0x0002a8000c1e1500 */
[----:B0-----:R-:W2:Y:S04]  /*1dcf0*/  LDL.LU R68, [R1+0xa34] ;  /* 0x000a340001447983 */ /* 0x001ea80000300800 */
[----:B------:R-:W2:Y:S04]  /*1dd00*/  LDL.LU R0, [R1+0x280] ;  /* 0x0002800001007983 */ /* 0x000ea80000300800 */
[----:B------:R0:W-:Y:S01]  /*1dd10*/  STL [R1+0x25c], R140 ;  /* 0x00025c8c01007387 */ /* 0x0001e20000100800 */
[----:B-1----:R-:W-:-:S03]  /*1dd20*/  IMAD.MOV.U32 R83, RZ, RZ, R71 ;  /* 0x000000ffff537224 */ /* 0x002fc600078e0047 */
[----:B0-----:R-:W5:Y:S04]  /*1dd30*/  LDL.LU R140, [R1+0xa30] ;  /* 0x000a3000018c7983 */ /* 0x001f680000300800 */
[----:B------:R-:W5:Y:S04]  /*1dd40*/  LDL.LU R72, [R1+0xa2c] ;  /* 0x000a2c0001487983 */ /* 0x000f680000300800 */
[----:B------:R0:W-:Y:S04]  /*1dd50*/  STL [R1+0x268], R71 ;  /* 0x0002684701007387 */ /* 0x0001e80000100800 */
[----:B0-----:R-:W5:Y:S04]  /*1dd60*/  LDL.LU R71, [R1+0xa28] ;  /* 0x000a280001477983 */ /* 0x001f680000300800 */
[----:B------:R-:W2:Y:S01]  /*1dd70*/  LDL.LU R82, [R1+0x264] ;  /* 0x0002640001527983 */ /* 0x000ea20000300800 */
[----:B------:R-:W-:-:S05]  /*1dd80*/  IADD3 R2, P3, PT, R2, R70, RZ ;  /* 0x0000004602027210 */ /* 0x000fca0007f7e0ff */
[----:B------:R-:W-:Y:S01]  /*1dd90*/  STL [R1+0x270], R2 ;  /* 0x0002700201007387 */ /* 0x000fe20000100800 */
[----:B------:R-:W-:Y:S01]  /*1dda0*/  PRMT R23, RZ, 0x7610, R23 ;  /* 0x00007610ff177816 */ /* 0x000fe20000000017 */
[----:B------:R-:W-:Y:S01]  /*1ddb0*/  IMAD.X R3, R3, 0x1, R69, P3 ;  /* 0x0000000103037824 */ /* 0x000fe200018e0645 */
[----:B------:R-:W-:Y:S02]  /*1ddc0*/  PRMT R13, RZ, 0x7610, R13 ;  /* 0x00007610ff0d7816 */ /* 0x000fe4000000000d */
[----:B------:R-:W-:Y:S01]  /*1ddd0*/  IADD3 R139, P3, PT, R139, R70, RZ ;  /* 0x000000468b8b7210 */ /* 0x000fe20007f7e0ff */
[----:B--2---:R-:W-:-:S05]  /*1dde0*/  IMAD.X R82, R82, 0x1, R69, P4 ;  /* 0x0000000152527824 */ /* 0x004fca00020e0645 */
[-C--:B------:R-:W-:Y:S01]  /*1ddf0*/  @!P1 LOP3.LUT R83, R83, R82.reuse, RZ, 0x3c, !PT ;  /* 0x0000005253539212 */ /* 0x080fe200078e3cff */
[----:B------:R0:W-:Y:S03]  /*1de00*/  STL [R1+0x264], R82 ;  /* 0x0002645201007387 */ /* 0x0001e60000100800 */
[----:B0-----:R-:W-:-:S04]  /*1de10*/  @!P1 LOP3.LUT R82, R83, R82, RZ, 0x3c, !PT ;  /* 0x0000005253529212 */ /* 0x001fc800078e3cff */
[----:B------:R-:W-:Y:S01]  /*1de20*/  @!P1 LOP3.LUT R83, R83, R82, RZ, 0x3c, !PT ;  /* 0x0000005253539212 */ /* 0x000fe200078e3cff */
[----:B------:R0:W-:Y:S04]  /*1de30*/  STL [R1+0x26c], R3 ;  /* 0x00026c0301007387 */ /* 0x0001e80000100800 */
[----:B------:R1:W2:Y:S02]  /*1de40*/  @!P1 LDG.E.U16 R23, desc[UR20][R82.64] ;  /* 0x0000001452179981 */ /* 0x0002a4000c1e1500 */
[----:B-1----:R-:W-:Y:S02]  /*1de50*/  @!P1 IMAD.MOV.U32 R82, RZ, RZ, R2 ;  /* 0x000000ffff529224 */ /* 0x002fe400078e0002 */
[----:B------:R-:W-:Y:S02]  /*1de60*/  @!P1 IMAD.MOV.U32 R83, RZ, RZ, R3 ;  /* 0x000000ffff539224 */ /* 0x000fe400078e0003 */
[----:B0-----:R-:W5:Y:S04]  /*1de70*/  LDL.LU R3, [R1+0xa24] ;  /* 0x000a240001037983 */ /* 0x001f680000300800 */
[----:B------:R-:W5:Y:S04]  /*1de80*/  LDL.LU R2, [R1+0xa20] ;  /* 0x000a200001027983 */ /* 0x000f680000300800 */
[----:B------:R0:W-:Y:S04]  /*1de90*/  STL [R1+0x278], R139 ;  /* 0x0002788b01007387 */ /* 0x0001e80000100800 */
[----:B------:R1:W2:Y:S04]  /*1dea0*/  @!P1 LDG.E.U16 R13, desc[UR20][R82.64] ;  /* 0x00000014520d9981 */ /* 0x0002a8000c1e1500 */
[----:B------:R-:W2:Y:S01]  /*1deb0*/  LDL.LU R83, [R1+0x274] ;  /* 0x0002740001537983 */ /* 0x000ea20000300800 */
[----:B------:R-:W-:Y:S01]  /*1dec0*/  PRMT R85, RZ, 0x7610, R85 ;  /* 0x00007610ff557816 */ /* 0x000fe20000000055 */
[----:B-1----:R-:W-:-:S02]  /*1ded0*/  @!P1 IMAD.MOV.U32 R82, RZ, RZ, R139 ;  /* 0x000000ffff529224 */ /* 0x002fc400078e008b */
[----:B--2---:R-:W-:-:S05]  /*1dee0*/  IMAD.X R83, R83, 0x1, R69, P3 ;  /* 0x0000000153537824 */ /* 0x004fca00018e0645 */
[----:B------:R1:W-:Y:S04]  /*1def0*/  STL [R1+0x274], R83 ;  /* 0x0002745301007387 */ /* 0x0003e80000100800 */
[----:B0-----:R-:W2:Y:S04]  /*1df00*/  LDL.LU R139, [R1+0x298] ;  /* 0x00029800018b7983 */ /* 0x001ea80000300800 */
[----:B------:R0:W2:Y:S04]  /*1df10*/  @!P1 LDG.E.U16 R85, desc[UR20][R82.64] ;  /* 0x0000001452559981 */ /* 0x0000a8000c1e1500 */
[----:B-1----:R-:W2:Y:S01]  /*1df20*/  LDL.LU R83, [R1+0x27c] ;  /* 0x00027c0001537983 */ /* 0x002ea20000300800 */
[----:B------:R-:W-:-:S02]  /*1df30*/  IADD3 R0, P3, PT, R0, R70, RZ ;  /* 0x0000004600007210 */ /* 0x000fc40007f7e0ff */
[----:B------:R-:W-:-:S03]  /*1df40*/  PRMT R87, RZ, 0x7610, R87 ;  /* 0x00007610ff577816 */ /* 0x000fc60000000057 */
[----:B0-----:R-:W-:Y:S01]  /*1df50*/  @!P1 IMAD.MOV.U32 R82, RZ, RZ, R0 ;  /* 0x000000ffff529224 */ /* 0x001fe200078e0000 */
[----:B------:R0:W-:Y:S01]  /*1df60*/  STL [R1+0x280], R0 ;  /* 0x0002800001007387 */ /* 0x0001e20000100800 */
[----:B--2---:R-:W-:-:S05]  /*1df70*/  IMAD.X R83, R83, 0x1, R69, P3 ;  /* 0x0000000153537824 */ /* 0x004fca00018e0645 */
[----:B------:R1:W-:Y:S04]  /*1df80*/  STL [R1+0x27c], R83 ;  /* 0x00027c5301007387 */ /* 0x0003e80000100800 */
[----:B0-----:R-:W5:Y:S04]  /*1df90*/  LDL.LU R0, [R1+0xa1c] ;  /* 0x000a1c0001007983 */ /* 0x001f680000300800 */
[----:B------:R0:W2:Y:S04]  /*1dfa0*/  @!P1 LDG.E.U16 R87, desc[UR20][R82.64] ;  /* 0x0000001452579981 */ /* 0x0000a8000c1e1500 */
[----:B------:R-:W2:Y:S04]  /*1dfb0*/  LDL.LU R82, [R1+0x284] ;  /* 0x0002840001527983 */ /* 0x000ea80000300800 */
[----:B-1----:R-:W0:Y:S01]  /*1dfc0*/  LDL.LU R83, [R1+0x288] ;  /* 0x0002880001537983 */ /* 0x002e220000300800 */
[----:B------:R-:W-:-:S02]  /*1dfd0*/  PRMT R89, RZ, 0x7610, R89 ;  /* 0x00007610ff597816 */ /* 0x000fc40000000059 */
[----:B0-----:R-:W-:-:S05]  /*1dfe0*/  IADD3 R83, P3, PT, R83, R70, RZ ;  /* 0x0000004653537210 */ /* 0x001fca0007f7e0ff */
[----:B--2---:R-:W-:Y:S01]  /*1dff0*/  IMAD.X R82, R82, 0x1, R69, P3 ;  /* 0x0000000152527824 */ /* 0x004fe200018e0645 */
[----:B------:R0:W-:Y:S04]  /*1e000*/  STL [R1+0x288], R83 ;  /* 0x0002885301007387 */ /* 0x0001e80000100800 */
[----:B------:R1:W-:Y:S01]  /*1e010*/  STL [R1+0x284], R82 ;  /* 0x0002845201007387 */ /* 0x0003e20000100800 */
[----:B0-----:R-:W-:-:S04]  /*1e020*/  @!P1 LOP3.LUT R83, R83, R82, RZ, 0x3c, !PT ;  /* 0x0000005253539212 */ /* 0x001fc800078e3cff */
[----:B-1----:R-:W-:-:S04]  /*1e030*/  @!P1 LOP3.LUT R82, R83, R82, RZ, 0x3c, !PT ;  /* 0x0000005253529212 */ /* 0x002fc800078e3cff */
[----:B------:R-:W-:-:S05]  /*1e040*/  @!P1 LOP3.LUT R83, R83, R82, RZ, 0x3c, !PT ;  /* 0x0000005253539212 */ /* 0x000fca00078e3cff */
[----:B------:R0:W2:Y:S04]  /*1e050*/  @!P1 LDG.E.U16 R89, desc[UR20][R82.64] ;  /* 0x0000001452599981 */ /* 0x0000a8000c1e1500 */
[----:B------:R-:W2:Y:S04]  /*1e060*/  LDL.LU R82, [R1+0x28c] ;  /* 0x00028c0001527983 */ /* 0x000ea80000300800 */
[----:B------:R-:W0:Y:S01]  /*1e070*/  LDL.LU R83, [R1+0x290] ;  /* 0x0002900001537983 */ /* 0x000e220000300800 */
[----:B------:R-:W-:Y:S02]  /*1e080*/  PRMT R91, RZ, 0x7610, R91 ;  /* 0x00007610ff5b7816 */ /* 0x000fe4000000005b */
        /* <DEDUP_REMOVED lines=8> */
[----:B------:R-:W2:Y:S01]  /*1e110*/  LDL.LU R83, [R1+0x294] ;  /* 0x0002940001537983 */ /* 0x000ea20000300800 */
[----:B------:R-:W-:Y:S02]  /*1e120*/  IADD3 R139, P3, PT, R139, R70, RZ ;  /* 0x000000468b8b7210 */ /* 0x000fe40007f7e0ff */
[----:B------:R-:W-:-:S03]  /*1e130*/  PRMT R93, RZ, 0x7610, R93 ;  /* 0x00007610ff5d7816 */ /* 0x000fc6000000005d */
[----:B0-----:R-:W-:Y:S01]  /*1e140*/  @!P1 IMAD.MOV.U32 R82, RZ, RZ, R139 ;  /* 0x000000ffff529224 */ /* 0x001fe200078e008b */
[----:B------:R0:W-:Y:S01]  /*1e150*/  STL [R1+0x298], R139 ;  /* 0x0002988b01007387 */ /* 0x0001e20000100800 */
[----:B--2---:R-:W-:-:S05]  /*1e160*/  IMAD.X R83, R83, 0x1, R69, P3 ;  /* 0x0000000153537824 */ /* 0x004fca00018e0645 */
[----:B------:R1:W-:Y:S04]  /*1e170*/  STL [R1+0x294], R83 ;  /* 0x0002945301007387 */ /* 0x0003e80000100800 */
[----:B0-----:R-:W2:Y:S04]  /*1e180*/  LDL.LU R139, [R1+0x2b8] ;  /* 0x0002b800018b7983 */ /* 0x001ea80000300800 */
        /* <DEDUP_REMOVED lines=374> */
[----:B------:R0:W-:Y:S02]  /*1f8f0*/  STL [R1+0x118], R139 ;  /* 0x0001188b01007387 */ /* 0x0001e40000100800 */
[----:B0-----:R-:W-:Y:S01]  /*1f900*/  LOP3.LUT R139, R68, 0x10, RZ, 0x3c, !PT ;  /* 0x00000010448b7812 */ /* 0x001fe200078e3cff */
[----:B--2---:R-:W-:-:S05]  /*1f910*/  IMAD.X R83, R83, 0x1, R69, P3 ;  /* 0x0000000153537824 */ /* 0x004fca00018e0645 */
[----:B------:R0:W2:Y:S01]  /*1f920*/  @!P1 LDG.E.U16 R138, desc[UR20][R82.64] ;  /* 0x00000014528a9981 */ /* 0x0000a2000c1e1500 */
[----:B------:R-:W-:Y:S06]  /*1f930*/  BAR.SYNC.DEFER_BLOCKING 0x0 ;  /* 0x0000000000007b1d */ /* 0x000fec0000010000 */
[----:B------:R0:W-:Y:S04]  /*1f940*/  STL [R1+0x114], R83 ;  /* 0x0001145301007387 */ /* 0x0001e80000100800 */
        /* <DEDUP_REMOVED lines=58> */
[----:B------:R-:W-:-:S03]  /*1fcf0*/  LOP3.LUT R59, R68, 0x40, RZ, 0x3c, !PT ;  /* 0x00000040443b7812 */ /* 0x000fc600078e3cff */
[----:B------:R-:W-:Y:S04]  /*1fd00*/  STS.U16 [R139+UR9+0xa180], R43 ;  /* 0x00a1802b8b007988 */ /* 0x000fe80008000409 */
[----:B------:R-:W-:Y:S04]  /*1fd10*/  STS.U16 [R139+UR9+0xa580], R42 ;  /* 0x00a5802a8b007988 */ /* 0x000fe80008000409 */
[----:B---3--:R1:W-:Y:S04]  /*1fd20*/  STS.U16 [R139+UR9+0xa980], R41 ;  /* 0x00a980298b007988 */ /* 0x0083e80008000409 */
        /* <DEDUP_REMOVED lines=29> */
[----:B------:R3:W-:Y:S01]  /*1ff00*/  STS.U16 [R50+UR9+0x9e80], R26 ;  /* 0x009e801a32007988 */ /* 0x0007e20008000409 */
[----:B-1----:R-:W-:-:S03]  /*1ff10*/  LOP3.LUT R41, R68, 0x60, RZ, 0x3c, !PT ;  /* 0x0000006044297812 */ /* 0x002fc600078e3cff */
        /* <DEDUP_REMOVED lines=16> */
[----:B0-----:R-:W-:-:S03]  /*20020*/  LOP3.LUT R32, R68, 0x70, RZ, 0x3c, !PT ;  /* 0x0000007044207812 */ /* 0x001fc600078e3cff */
        /* <DEDUP_REMOVED lines=23> */
[----:B--2---:R3:W-:Y:S01]  /*201a0*/  STS.U16 [R32+UR9+0xbf80], R138 ;  /* 0x00bf808a20007988 */ /* 0x0047e20008000409 */
[----:B------:R0:W-:Y:S06]  /*201b0*/  MEMBAR.ALL.CTA ;  /* 0x0000000000007992 */ /* 0x0001ec0000008000 */
[----:B0-----:R-:W0:Y:S01]  /*201c0*/  FENCE.VIEW.ASYNC.S ;  /* 0x00000000000073c6 */ /* 0x001e220000000000 */
[----:B------:R-:W-:-:S04]  /*201d0*/  ULEA UR6, UR18, UR9, 0x3 ;  /* 0x0000000912067291 */ /* 0x000fc8000f8e18ff */
[----:B------:R-:W-:Y:S01]  /*201e0*/  UIADD3 UR6, UPT, UPT, UR6, 0x10000, URZ ;  /* 0x0001000006067890 */ /* 0x000fe2000fffe0ff */
[----:B0-----:R-:W-:Y:S06]  /*201f0*/  BAR.SYNC.DEFER_BLOCKING 0x0 ;  /* 0x0000000000007b1d */ /* 0x001fec0000010000 */
[----:B---3--:R-:W-:Y:S05]  /*20200*/  @P0 BRA `(.L_x_10) ;  /* 0x0000000000900947 */ /* 0x008fea0003800000 */
[----:B------:R-:W-:Y:S02]  /*20210*/  UIADD3 UR19, UPT, UPT, UR8, 0x88, URZ ;  /* 0x0000008808137890 */ /* 0x000fe4000fffe0ff */
[----:B------:R-:W-:Y:S02]  /*20220*/  UIADD3 UR36, UPT, UPT, UR8, 0x90, URZ ;  /* 0x0000009008247890 */ /* 0x000fe4000fffe0ff */
[----:B------:R-:W-:Y:S02]  /*20230*/  UIADD3 UR37, UPT, UPT, UR8, 0x98, URZ ;  /* 0x0000009808257890 */ /* 0x000fe4000fffe0ff */
[----:B------:R-:W-:Y:S02]  /*20240*/  UIADD3 UR42, UPT, UPT, UR8, 0xa0, URZ ;  /* 0x000000a0082a7890 */ /* 0x000fe4000fffe0ff */
[----:B------:R-:W-:Y:S02]  /*20250*/  UIADD3 UR43, UPT, UPT, UR8, 0xa8, URZ ;  /* 0x000000a8082b7890 */ /* 0x000fe4000fffe0ff */
[----:B------:R-:W-:Y:S01]  /*20260*/  UIADD3 UR48, UPT, UPT, UR8, 0xb0, URZ ;  /* 0x000000b008307890 */ /* 0x000fe2000fffe0ff */
[----:B------:R-:W-:Y:S01]  /*20270*/  UMOV UR16, 0x0 ;  /* 0x0000000000107882 */ /* 0x000fe20000000000 */
[----:B------:R-:W-:Y:S01]  /*20280*/  UMOV UR17, 0x8200490 ;  /* 0x0820049000117882 */ /* 0x000fe20000000000 */
[----:B------:R-:W-:Y:S01]  /*20290*/  UMOV UR13, 0x40004040 ;  /* 0x40004040000d7882 */ /* 0x000fe20000000000 */
[----:B------:R-:W-:-:S02]  /*202a0*/  UIADD3 UR49, UPT, UPT, UR8, 0xb8, URZ ;  /* 0x000000b808317890 */ /* 0x000fc4000fffe0ff */
[----:B------:R0:W-:Y:S01]  /*202b0*/  UTCHMMA tmem[UR11], gdesc[UR12], tmem[UR8], tmem[UR16], idesc[UR17], UPT ;  /* 0x00ff100c0b0079ea */ /* 0x0001e2000b800008 */
[----:B------:R-:W-:Y:S01]  /*202c0*/  UMOV UR34, 0x0 ;  /* 0x0000000000227882 */ /* 0x000fe20000000000 */
[----:B------:R-:W-:Y:S01]  /*202d0*/  UMOV UR35, 0x8200490 ;  /* 0x0820049000237882 */ /* 0x000fe20000000000 */
[----:B------:R-:W-:Y:S01]  /*202e0*/  UMOV UR38, 0x0 ;  /* 0x0000000000267882 */ /* 0x000fe20000000000 */
[----:B------:R-:W-:Y:S01]  /*202f0*/  UMOV UR39, 0x8200490 ;  /* 0x0820049000277882 */ /* 0x000fe20000000000 */
        /* <DEDUP_REMOVED lines=21> */
.L_x_10:
[----:B------:R-:W2:Y:S01]  /*20450*/  LDL R4, [R1+0x798] ;  /* 0x0007980001047983 */ /* 0x000ea20000100800 */
[----:B------:R-:W-:-:S04]  /*20460*/  UIADD3 UR18, UPT, UPT, UR18, 0x1, URZ ;  /* 0x0000000112127890 */ /* 0x000fc8000fffe0ff */
[----:B------:R-:W-:-:S04]  /*20470*/  UISETP.GT.AND UP1, UPT, UR18, 0x1, UPT ;  /* 0x000000011200788c */ /* 0x000fc8000bf24270 */
[----:B0-----:R-:W-:Y:S02]  /*20480*/  USEL UR4, URZ, 0x1, !UP1 ;  /* 0x00000001ff047887 */ /* 0x001fe4000c800000 */
[----:B------:R-:W-:Y:S02]  /*20490*/  USEL UR18, UR18, URZ, !UP1 ;  /* 0x000000ff12127287 */ /* 0x000fe4000c800000 */
[----:B------:R-:W-:-:S03]  /*204a0*/  ULOP3.LUT UR7, UR5, UR4, URZ, 0x3c, !UPT ;  /* 0x0000000405077292 */ /* 0x000fc6000f8e3cff */
[----:B------:R-:W-:-:S04]  /*204b0*/  UMOV UR4, UR5 ;  /* 0x0000000500047c82 */ /* 0x000fc80008000000 */
[----:B------:R-:W-:Y:S01]  /*204c0*/  UMOV UR5, UR7 ;  /* 0x0000000700057c82 */ /* 0x000fe20008000000 */
[----:B--2--5:R-:W-:-:S13]  /*204d0*/  ISETP.NE.U32.AND P1, PT, R140, R4, PT ;  /* 0x000000048c00720c */ /* 0x024fda0003f25070 */
[----:B------:R-:W-:Y:S05]  /*204e0*/  @P1 BRA `(.L_x_11) ;  /* 0xffffff4400941947 */ /* 0x000fea000383ffff */
.L_x_8:
[----:B------:R-:W2:Y:S01]  /*204f0*/  LDL.LU R8, [R1+0x84c] ;  /* 0x00084c0001087983 */ /* 0x000ea20000300800 */
[----:B------:R-:W0:Y:S01]  /*20500*/  LDC R9, c[0x0][0x3a0] ;  /* 0x0000e800ff097b82 */ /* 0x000e220000000800 */
[----:B------:R-:W2:Y:S02]  /*20510*/  LDCU.128 UR12, c[0x0][0x390] ;  /* 0x00007200ff0c77ac */ /* 0x000ea40008000c00 */
[----:B------:R-:W3:Y:S01]  /*20520*/  LDL.LU R5, [R1+0x868] ;  /* 0x0008680001057983 */ /* 0x000ee20000300800 */
[----:B------:R-:W1:Y:S03]  /*20530*/  LDCU UR5, c[0x0][0x3b8] ;  /* 0x00007700ff0577ac */ /* 0x000e660008000800 */
[----:B------:R-:W4:Y:S01]  /*20540*/  LDL.LU R7, [R1+0x864] ;  /* 0x0008640001077983 */ /* 0x000f220000300800 */
[----:B------:R-:W5:Y:S03]  /*20550*/  LDCU UR7, c[0x0][0x3b4] ;  /* 0x00007680ff0777ac */ /* 0x000f660008000800 */
[----:B------:R-:W4:Y:S01]  /*20560*/  LDL.LU R6, [R1+0x860] ;  /* 0x0008600001067983 */ /* 0x000f220000300800 */
[----:B-1----:R-:W-:-:S02]  /*20570*/  IMAD R4, R0, UR5, RZ ;  /* 0x0000000500047c24 */ /* 0x002fc4000f8e02ff */
[----:B0-----:R-:W-:-:S05]  /*20580*/  VIADD R9, R9, 0x7f ;  /* 0x0000007f09097836 */ /* 0x001fca0000000000 */
[----:B------:R-:W-:Y:S02]  /*20590*/  ISETP.GE.AND P6, PT, R9, 0x80, PT ;  /* 0x000000800900780c */ /* 0x000fe40003fc6270 */
[C---:B--2---:R-:W-:Y:S01]  /*205a0*/  ISETP.GE.AND P1, PT, R8.reuse, UR14, PT ;  /* 0x0000000e08007c0c */ /* 0x044fe2000bf26270 */
[----:B-----5:R-:W-:-:S03]  /*205b0*/  IMAD R3, R8, UR7, RZ ;  /* 0x0000000708037c24 */ /* 0x020fc6000f8e02ff */
[----:B---3--:R-:W-:Y:S01]  /*205c0*/  ISETP.LT.AND P5, PT, R5, UR15, !P1 ;  /* 0x0000000f05007c0c */ /* 0x008fe2000cfa1270 */
[----:B------:R-:W-:Y:S01]  /*205d0*/  VIADD R5, R4, UR5 ;  /* 0x0000000504057c36 */ /* 0x000fe20008000000 */
[----:B------:R-:W-:Y:S02]  /*205e0*/  LEA R2, P4, R3, UR12, 0x1 ;  /* 0x0000000c03027c11 */ /* 0x000fe4000f8808ff */
[----:B----4-:R-:W-:Y:S02]  /*205f0*/  ISETP.LT.AND P3, PT, R7, UR15, !P1 ;  /* 0x0000000f07007c0c */ /* 0x010fe4000cf61270 */
[----:B------:R-:W-:Y:S02]  /*20600*/  LEA.HI.X.SX32 R3, R3, UR13, 0x1, P4 ;  /* 0x0000000d03037c11 */ /* 0x000fe4000a0f0eff */
[----:B------:R-:W-:Y:S01]  /*20610*/  ISETP.LT.AND P0, PT, R6, UR15, !P1 ;  /* 0x0000000f06007c0c */ /* 0x000fe2000cf01270 */
[----:B------:R-:W-:-:S04]  /*20620*/  VIADD R6, R5, UR5 ;  /* 0x0000000505067c36 */ /* 0x000fc80008000000 */
[----:B------:R-:W-:Y:S01]  /*20630*/  VIADD R7, R6, UR5 ;  /* 0x0000000506077c36 */ /* 0x000fe20008000000 */
[----:B------:R-:W-:Y:S07]  /*20640*/  @!P6 BRA `(.L_x_12) ;  /* 0x000000000010e947 */ /* 0x000fee0003800000 */
[----:B------:R-:W-:-:S06]  /*20650*/  USHF.L.U32 UR4, UR4, 0x1f, URZ ;  /* 0x0000001f04047899 */ /* 0x000fcc00080006ff */
[----:B------:R-:W-:-:S04]  /*20660*/  IMAD.U32 R8, RZ, RZ, UR4 ;  /* 0x00000004ff087e24 */ /* 0x000fc8000f8e00ff */
[----:B------:R-:W0:Y:S02]  /*20670*/  SYNCS.PHASECHK.TRANS64.TRYWAIT P4, [UR6], R8 ;  /* 0x00000008ff0075a7 */ /* 0x000e240008081106 */
[----:B0-----:R-:W-:Y:S05]  /*20680*/  @!P4 BRA `(.L_x_13) ;  /* 0x000000400068c947 */ /* 0x001fea0003800000 */
.L_x_12:
[----:B------:R-:W2:Y:S01]  /*20690*/  LDL.LU R10, [R1+0x870] ;  /* 0x00087000010a7983 */ /* 0x000ea20000300800 */
[----:B------:R-:W-:Y:S01]  /*206a0*/  BAR.SYNC.DEFER_BLOCKING 0x0 ;  /* 0x0000000000007b1d */ /* 0x000fe20000010000 */
[-C--:B------:R-:W-:Y:S01]  /*206b0*/  LEA R156, P4, R4, R2.reuse, 0x1 ;  /* 0x00000002049c7211 */ /* 0x080fe200078808ff */
[----:B------:R-:W-:Y:S01]  /*206c0*/  VIADD R8, R7, UR5 ;  /* 0x0000000507087c36 */ /* 0x000fe20008000000 */
[----:B------:R-:W-:-:S03]  /*206d0*/  LEA R154, P6, R5, R2, 0x1 ;  /* 0x00000002059a7211 */ /* 0x000fc600078c08ff */
[----:B------:R-:W0:Y:S01]  /*206e0*/  LDCU UR6, c[0x0][0x39c] ;  /* 0x00007380ff0677ac */ /* 0x000e220008000800 */
[----:B------:R-:W3:Y:S01]  /*206f0*/  LDL.LU R9, [R1+0x86c] ;  /* 0x00086c0001097983 */ /* 0x000ee20000300800 */
[-C--:B------:R-:W-:Y:S01]  /*20700*/  LEA.HI.X.SX32 R157, R4, R3.reuse, 0x1, P4 ;  /* 0x00000003049d7211 */ /* 0x080fe200020f0eff */
[----:B------:R-:W-:Y:S01]  /*20710*/  VIADD R4, R8, UR5 ;  /* 0x0000000508047c36 */ /* 0x000fe20008000000 */
[----:B------:R-:W1:Y:S01]  /*20720*/  LDCU UR4, c[0x0][0x39c] ;  /* 0x00007380ff0477ac */ /* 0x000e620008000800 */
[----:B------:R-:W4:Y:S01]  /*20730*/  LDCU UR7, c[0x0][0x39c] ;  /* 0x00007380ff0777ac */ /* 0x000f220008000800 */
[----:B------:R-:W5:Y:S02]  /*20740*/  @!P2 SYNCS.CCTL.IV [UR9+0x10000] ;  /* 0x01000000ff00a9b1 */ /* 0x000f640008000009 */
[----:B-----5:R-:W-:Y:S01]  /*20750*/  BAR.SYNC.DEFER_BLOCKING 0x0 ;  /* 0x0000000000007b1d */ /* 0x020fe20000010000 */
[----:B------:R-:W-:Y:S01]  /*20760*/  LEA.HI.X.SX32 R155, R5, R3, 0x1, P6 ;  /* 0x00000003059b7211 */ /* 0x000fe200030f0eff */
[----:B------:R-:W-:Y:S01]  /*20770*/  VIADD R5, R4, UR5 ;  /* 0x0000000504057c36 */ /* 0x000fe20008000000 */
[----:B------:R-:W-:-:S02]  /*20780*/  LEA R134, P4, R6, R2, 0x1 ;  /* 0x0000000206867211 */ /* 0x000fc400078808ff */
[-C--:B------:R-:W-:Y:S02]  /*20790*/  LEA R136, P6, R7, R2.reuse, 0x1 ;  /* 0x0000000207887211 */ /* 0x080fe400078c08ff */
[-C--:B------:R-:W-:Y:S01]  /*207a0*/  LEA.HI.X.SX32 R135, R6, R3.reuse, 0x1, P4 ;  /* 0x0000000306877211 */ /* 0x080fe200020f0eff */
[----:B------:R-:W-:Y:S01]  /*207b0*/  VIADD R6, R5, UR5 ;  /* 0x0000000505067c36 */ /* 0x000fe20008000000 */
[-C--:B------:R-:W-:Y:S01]  /*207c0*/  LEA R152, P4, R8, R2.reuse, 0x1 ;  /* 0x0000000208987211 */ /* 0x080fe200078808ff */
[----:B------:R-:W5:Y:S01]  /*207d0*/  LDL.LU R161, [R1+0x874] ;  /* 0x0008740001a17983 */ /* 0x000f620000300800 */
[-C--:B------:R-:W-:Y:S01]  /*207e0*/  LEA.HI.X.SX32 R137, R7, R3.reuse, 0x1, P6 ;  /* 0x0000000307897211 */ /* 0x080fe200030f0eff */
[----:B------:R-:W-:Y:S01]  /*207f0*/  VIADD R7, R6, UR5 ;  /* 0x0000000506077c36 */ /* 0x000fe20008000000 */
[----:B------:R-:W-:Y:S01]  /*20800*/  LEA.HI.X.SX32 R153, R8, R3, 0x1, P4 ;  /* 0x0000000308997211 */ /* 0x000fe200020f0eff */
[----:B------:R-:W4:Y:S01]  /*20810*/  LDL.LU R159, [R1+0x878] ;  /* 0x00087800019f7983 */ /* 0x000f220000300800 */
[----:B------:R-:W-:Y:S01]  /*20820*/  LEA R148, P4, R5, R2, 0x1 ;  /* 0x0000000205947211 */ /* 0x000fe200078808ff */
[----:B------:R-:W-:-:S02]  /*20830*/  VIADD R8, R7, UR5 ;  /* 0x0000000507087c36 */ /* 0x000fc40008000000 */
[----:B------:R-:W4:Y:S01]  /*20840*/  LDL.LU R158, [R1+0x87c] ;  /* 0x00087c00019e7983 */ /* 0x000f220000300800 */
[-C--:B------:R-:W-:Y:S02]  /*20850*/  LEA.HI.X.SX32 R149, R5, R3.reuse, 0x1, P4 ;  /* 0x0000000305957211 */ /* 0x080fe400020f0eff */
[CC--:B------:R-:W-:Y:S01]  /*20860*/  LEA R144, P4, R7.reuse, R2.reuse, 0x1 ;  /* 0x0000000207907211 */ /* 0x0c0fe200078808ff */
[----:B------:R-:W4:Y:S01]  /*20870*/  LDL.LU R160, [R1+0x880] ;  /* 0x0008800001a07983 */ /* 0x000f220000300800 */
[----:B------:R-:W0:Y:S01]  /*20880*/  @!P2 SYNCS.CCTL.IV [UR9+0x10008] ;  /* 0x01000800ff00a9b1 */ /* 0x000e220008000009 */
[CC--:B------:R-:W-:Y:S01]  /*20890*/  LEA R150, P2, R4.reuse, R2.reuse, 0x1 ;  /* 0x0000000204967211 */ /* 0x0c0fe200078408ff */
[----:B------:R-:W0:Y:S01]  /*208a0*/  LDCU UR9, c[0x0][0x39c] ;  /* 0x00007380ff0977ac */ /* 0x000e220008000800 */
[-C--:B------:R-:W-:Y:S02]  /*208b0*/  LEA.HI.X.SX32 R145, R7, R3.reuse, 0x1, P4 ;  /* 0x0000000307917211 */ /* 0x080fe400020f0eff */
[----:B------:R-:W-:Y:S01]  /*208c0*/  LEA.HI.X.SX32 R151, R4, R3, 0x1, P2 ;  /* 0x0000000304977211 */ /* 0x000fe200010f0eff */
[----:B------:R-:W-:Y:S01]  /*208d0*/  VIADD R4, R8, UR5 ;  /* 0x0000000508047c36 */ /* 0x000fe20008000000 */
[----:B------:R-:W-:-:S03]  /*208e0*/  LEA R146, P2, R6, R2, 0x1 ;  /* 0x0000000206927211 */ /* 0x000fc600078408ff */
[----:B------:R-:W-:Y:S01]  /*208f0*/  VIADD R133, R4, UR5 ;  /* 0x0000000504857c36 */ /* 0x000fe20008000000 */
[-C--:B------:R-:W-:Y:S02]  /*20900*/  LEA.HI.X.SX32 R147, R6, R3.reuse, 0x1, P2 ;  /* 0x0000000306937211 */ /* 0x080fe400010f0eff */
[-C--:B------:R-:W-:Y:S02]  /*20910*/  LEA R140, P4, R4, R2.reuse, 0x1 ;  /* 0x00000002048c7211 */ /* 0x080fe400078808ff */
[-C--:B------:R-:W-:Y:S02]  /*20920*/  LEA R142, P2, R8, R2.reuse, 0x1 ;  /* 0x00000002088e7211 */ /* 0x080fe400078408ff */
[-C--:B------:R-:W-:Y:S02]  /*20930*/  LEA.HI.X.SX32 R141, R4, R3.reuse, 0x1, P4 ;  /* 0x00000003048d7211 */ /* 0x080fe400020f0eff */
[----:B------:R-:W-:Y:S02]  /*20940*/  LEA.HI.X.SX32 R143, R8, R3, 0x1, P2 ;  /* 0x00000003088f7211 */ /* 0x000fe400010f0eff */
[----:B------:R-:W-:-:S04]  /*20950*/  LEA R138, P2, R133, R2, 0x1 ;  /* 0x00000002858a7211 */ /* 0x000fc800078408ff */
[----:B------:R-:W-:Y:S02]  /*20960*/  LEA.HI.X.SX32 R139, R133, R3, 0x1, P2 ;  /* 0x00000003858b7211 */ /* 0x000fe400010f0eff */
[----:B------:R-:W-:Y:S02]  /*20970*/  ISETP.LT.AND P2, PT, R0, UR15, !P1 ;  /* 0x0000000f00007c0c */ /* 0x000fe4000cf41270 */
[----:B--2---:R-:W-:Y:S02]  /*20980*/  ISETP.LT.AND P6, PT, R10, UR15, !P1 ;  /* 0x0000000f0a007c0c */ /* 0x004fe4000cfc1270 */
[----:B---3--:R-:W-:Y:S02]  /*20990*/  ISETP.LT.AND P4, PT, R9, UR15, !P1 ;  /* 0x0000000f09007c0c */ /* 0x008fe4000cf81270 */
[----:B------:R-:W2:Y:S01]  /*209a0*/  LDTM.x128 R4, tmem[UR10] ;  /* 0x0000000a000479ee */ /* 0x000ea200083c0000 */
[----:B------:R-:W-:Y:S01]  /*209b0*/  NOP ;  /* 0x0000000000007918 */ /* 0x000fe20000000000 */
[----:B--2---:R-:W-:-:S05]  /*209c0*/  F2FP.BF16.F32.PACK_AB R0, R5, R4 ;  /* 0x000000040500723e */ /* 0x004fca00000010ff */
[----:B------:R2:W-:Y:S02]  /*209d0*/  @P2 STG.E.U16 desc[UR20][R156.64], R0 ;  /* 0x000000009c002986 */ /* 0x0005e4000c101514 */
[----:B--2---:R-:W-:-:S05]  /*209e0*/  PRMT R0, R0, 0x7632, R0 ;  /* 0x0000763200007816 */ /* 0x004fca0000000000 */
[----:B------:R2:W-:Y:S02]  /*209f0*/  @P5 STG.E.U16 desc[UR20][R154.64], R0 ;  /* 0x000000009a005986 */ /* 0x0005e4000c101514 */
[----:B--2---:R-:W-:-:S05]  /*20a00*/  F2FP.BF16.F32.PACK_AB R0, R7, R6 ;  /* 0x000000060700723e */ /* 0x004fca00000010ff */
[----:B------:R2:W-:Y:S02]  /*20a10*/  @P3 STG.E.U16 desc[UR20][R134.64], R0 ;  /* 0x0000000086003986 */ /* 0x0005e4000c101514 */
[----:B--2---:R-:W-:-:S05]  /*20a20*/  PRMT R0, R0, 0x7632, R0 ;  /* 0x0000763200007816 */ /* 0x004fca0000000000 */
[----:B------:R2:W-:Y:S04]  /*20a30*/  @P0 STG.E.U16 desc[UR20][R136.64], R0 ;  /* 0x0000000088000986 */ /* 0x0005e8000c101514 */
[----:B--2---:R-:W2:Y:S04]  /*20a40*/  LDL.LU R137, [R1+0x884] ;  /* 0x0008840001897983 */ /* 0x004ea80000300800 */
[----:B------:R-:W3:Y:S01]  /*20a50*/  LDL.LU R136, [R1+0x888] ;  /* 0x0008880001887983 */ /* 0x000ee20000300800 */
[----:B------:R-:W-:Y:S01]  /*20a60*/  VIADD R133, R133, UR5 ;  /* 0x0000000585857c36 */ /* 0x000fe20008000000 */
[----:B------:R-:W-:-:S02]  /*20a70*/  P2R R132, PR, RZ, 0x40 ;  /* 0x00000040ff847803 */ /* 0x000fc40000000000 */
[----:B----4-:R-:W-:Y:S01]  /*20a80*/  ISETP.LT.AND P3, PT, R158, UR15, !P1 ;  /* 0x0000000f9e007c0c */ /* 0x010fe2000cf61270 */
[----:B------:R-:W4:Y:S01]  /*20a90*/  LDL.LU R165, [R1+0x890] ;  /* 0x0008900001a57983 */ /* 0x000f220000300800 */
[----:B------:R-:W-:Y:S02]  /*20aa0*/  LEA R156, P6, R133, R2, 0x1 ;  /* 0x00000002859c7211 */ /* 0x000fe400078c08ff */
[----:B------:R-:W-:Y:S01]  /*20ab0*/  ISETP.LT.AND P5, PT, R159, UR15, !P1 ;  /* 0x0000000f9f007c0c */ /* 0x000fe2000cfa1270 */
[----:B------:R-:W4:Y:S01]  /*20ac0*/  LDL.LU R164, [R1+0x8a4] ;  /* 0x0008a40001a47983 */ /* 0x000f220000300800 */
[CC--:B------:R-:W-:Y:S01]  /*20ad0*/  LEA.HI.X.SX32 R157, R133.reuse, R3.reuse, 0x1, P6 ;  /* 0x00000003859d7211 */ /* 0x0c0fe200030f0eff */
[----:B------:R-:W-:Y:S01]  /*20ae0*/  VIADD R133, R133, UR5 ;  /* 0x0000000585857c36 */ /* 0x000fe20008000000 */
[----:B------:R-:W-:Y:S01]  /*20af0*/  F2FP.BF16.F32.PACK_AB R0, R9, R8 ;  /* 0x000000080900723e */ /* 0x000fe200000010ff */
[----:B------:R-:W4:Y:S03]  /*20b00*/  LDL.LU R163, [R1+0x8b0] ;  /* 0x0008b00001a37983 */ /* 0x000f260000300800 */
[C---:B------:R-:W-:Y:S01]  /*20b10*/  LEA R4, P6, R133.reuse, R2, 0x1 ;  /* 0x0000000285047211 */ /* 0x040fe200078c08ff */
[----:B------:R-:W4:Y:S03]  /*20b20*/  LDL.LU R162, [R1+0x8c4] ;  /* 0x0008c40001a27983 */ /* 0x000f260000300800 */
[C---:B------:R-:W-:Y:S01]  /*20b30*/  LEA.HI.X.SX32 R5, R133.reuse, R3, 0x1, P6 ;  /* 0x0000000385057211 */ /* 0x040fe200030f0eff */
[----:B------:R-:W-:-:S05]  /*20b40*/  VIADD R133, R133, UR5 ;  /* 0x0000000585857c36 */ /* 0x000fca0008000000 */
[----:B------:R-:W-:-:S04]  /*20b50*/  LEA R154, P6, R133, R2, 0x1 ;  /* 0x00000002859a7211 */ /* 0x000fc800078c08ff */
        /* <DEDUP_REMOVED lines=12> */
[----:B------:R-:W-:Y:S02]  /*20c20*/  LEA.HI.X.SX32 R9, R133, R3, 0x1, P6 ;  /* 0x0000000385097211 */ /* 0x000fe400030f0eff */
[----:B------:R-:W-:Y:S02]  /*20c30*/  ISETP.NE.AND P6, PT, R132, RZ, PT ;  /* 0x000000ff8400720c */ /* 0x000fe40003fc5270 */
[----:B-----5:R-:W-:Y:S02]  /*20c40*/  ISETP.LT.AND P2, PT, R161, UR15, !P1 ;  /* 0x0000000fa1007c0c */ /* 0x020fe4000cf41270 */
[----:B------:R-:W-:Y:S01]  /*20c50*/  F2FP.BF16.F32.PACK_AB R10, R11, R10 ;  /* 0x0000000a0b0a723e */ /* 0x000fe200000010ff */
[----:B------:R-:W5:Y:S01]  /*20c60*/  LDL.LU R161, [R1+0x8d0] ;  /* 0x0008d00001a17983 */ /* 0x000f620000300800 */
[----:B------:R-:W-:-:S03]  /*20c70*/  ISETP.LT.AND P0, PT, R160, UR15, !P1 ;  /* 0x0000000fa0007c0c */ /* 0x000fc6000cf01270 */
[----:B------:R-:W5:Y:S04]  /*20c80*/  LDL.LU R160, [R1+0x8e4] ;  /* 0x0008e40001a07983 */ /* 0x000f680000300800 */
[----:B------:R0:W-:Y:S01]  /*20c90*/  @P6 STG.E.U16 desc[UR20][R152.64], R0 ;  /* 0x0000000098006986 */ /* 0x0001e2000c101514 */
[----:B------:R-:W-:Y:S02]  /*20ca0*/  F2FP.BF16.F32.PACK_AB R12, R13, R12 ;  /* 0x0000000c0d0c723e */ /* 0x000fe400000010ff */
[----:B0-----:R-:W-:-:S05]  /*20cb0*/  PRMT R0, R0, 0x7632, R0 ;  /* 0x0000763200007816 */ /* 0x001fca0000000000 */
[----:B------:R0:W-:Y:S01]  /*20cc0*/  @P4 STG.E.U16 desc[UR20][R150.64], R0 ;  /* 0x0000000096004986 */ /* 0x0001e2000c101514 */
[----:B------:R-:W-:-:S03]  /*20cd0*/  F2FP.BF16.F32.PACK_AB R14, R15, R14 ;  /* 0x0000000e0f0e723e */ /* 0x000fc600000010ff */
[----:B------:R-:W-:Y:S01]  /*20ce0*/  @P2 STG.E.U16 desc[UR20][R148.64], R10 ;  /* 0x0000000a94002986 */ /* 0x000fe2000c101514 */
[----:B0-----:R-:W-:-:S05]  /*20cf0*/  PRMT R0, R10, 0x7632, R0 ;  /* 0x000076320a007816 */ /* 0x001fca0000000000 */
[----:B------:R0:W-:Y:S04]  /*20d00*/  @P5 STG.E.U16 desc[UR20][R146.64], R0 ;  /* 0x0000000092005986 */ /* 0x0001e8000c101514 */
[----:B------:R-:W-:Y:S01]  /*20d10*/  @P3 STG.E.U16 desc[UR20][R144.64], R12 ;  /* 0x0000000c90003986 */ /* 0x000fe2000c101514 */
[----:B0-----:R-:W-:-:S05]  /*20d20*/  PRMT R0, R12, 0x7632, R0 ;  /* 0x000076320c007816 */ /* 0x001fca0000000000 */
[----:B------:R0:W-:Y:S02]  /*20d30*/  @P0 STG.E.U16 desc[UR20][R142.64], R0 ;  /* 0x000000008e000986 */ /* 0x0001e4000c101514 */
[----:B0-----:R-:W-:Y:S02]  /*20d40*/  PRMT R0, R14, 0x7632, R0 ;  /* 0x000076320e007816 */ /* 0x001fe40000000000 */
[----:B--2---:R-:W-:Y:S02]  /*20d50*/  ISETP.LT.AND P6, PT, R137, UR15, !P1 ;  /* 0x0000000f89007c0c */ /* 0x004fe4000cfc1270 */
[----:B------:R-:W1:Y:S01]  /*20d60*/  LDL.LU R137, [R1+0x7b4] ;  /* 0x0007b40001897983 */ /* 0x000e620000300800 */
[----:B---3--:R-:W-:-:S03]  /*20d70*/  ISETP.LT.AND P4, PT, R136, UR15, !P1 ;  /* 0x0000000f88007c0c */ /* 0x008fc6000cf81270 */
[----:B------:R-:W2:Y:S04]  /*20d80*/  LDL.LU R136, [R1+0x8e0] ;  /* 0x0008e00001887983 */ /* 0x000ea80000300800 */
[----:B------:R-:W3:Y:S04]  /*20d90*/  LDL.LU R132, [R1+0x8dc] ;  /* 0x0008dc0001847983 */ /* 0x000ee80000300800 */
[----:B------:R-:W2:Y:S04]  /*20da0*/  LDL.LU R11, [R1+0x8d8] ;  /* 0x0008d800010b7983 */ /* 0x000ea80000300800 */
[----:B------:R0:W-:Y:S04]  /*20db0*/  @P6 STG.E.U16 desc[UR20][R140.64], R14 ;  /* 0x0000000e8c006986 */ /* 0x0001e8000c101514 */
[----:B0-----:R-:W3:Y:S04]  /*20dc0*/  LDL.LU R14, [R1+0x8d4] ;  /* 0x0008d400010e7983 */ /* 0x001ee80000300800 */
[----:B------:R-:W3:Y:S01]  /*20dd0*/  LDL.LU R13, [R1+0x8cc] ;  /* 0x0008cc00010d7983 */ /* 0x000ee20000300800 */
[----:B----4-:R-:W-:-:S02]  /*20de0*/  ISETP.LT.AND P2, PT, R165, UR15, !P1 ;  /* 0x0000000fa5007c0c */ /* 0x010fc4000cf41270 */
[----:B------:R-:W-:Y:S02]  /*20df0*/  ISETP.LT.AND P5, PT, R164, UR15, !P1 ;  /* 0x0000000fa4007c0c */ /* 0x000fe4000cfa1270 */
[----:B------:R-:W-:Y:S02]  /*20e00*/  F2FP.BF16.F32.PACK_AB R16, R17, R16 ;  /* 0x000000101110723e */ /* 0x000fe400000010ff */
[----:B------:R-:W-:Y:S01]  /*20e10*/  ISETP.LT.AND P3, PT, R163, UR15, !P1 ;  /* 0x0000000fa3007c0c */ /* 0x000fe2000cf61270 */
[----:B------:R0:W-:Y:S01]  /*20e20*/  @P4 STG.E.U16 desc[UR20][R138.64], R0 ;  /* 0x000000008a004986 */ /* 0x0001e2000c101514 */
[----:B------:R-:W-:Y:S02]  /*20e30*/  ISETP.LT.AND P0, PT, R162, UR15, !P1 ;  /* 0x0000000fa2007c0c */ /* 0x000fe4000cf01270 */
[----:B------:R-:W-:Y:S01]  /*20e40*/  F2FP.BF16.F32.PACK_AB R18, R19, R18 ;  /* 0x000000121312723e */ /* 0x000fe200000010ff */
[----:B------:R-:W4:Y:S04]  /*20e50*/  LDL.LU R12, [R1+0x8e8] ;  /* 0x0008e800010c7983 */ /* 0x000f280000300800 */
[----:B------:R-:W-:Y:S01]  /*20e60*/  @P2 STG.E.U16 desc[UR20][R156.64], R16 ;  /* 0x000000109c002986 */ /* 0x000fe2000c101514 */
[----:B0-----:R-:W-:-:S02]  /*20e70*/  PRMT R0, R16, 0x7632, R0 ;  /* 0x0000763210007816 */ /* 0x001fc40000000000 */
[----:B------:R-:W-:-:S03]  /*20e80*/  F2FP.BF16.F32.PACK_AB R20, R21, R20 ;  /* 0x000000141514723e */ /* 0x000fc600000010ff */
[----:B------:R0:W-:Y:S04]  /*20e90*/  @P5 STG.E.U16 desc[UR20][R4.64], R0 ;  /* 0x0000000004005986 */ /* 0x0001e8000c101514 */
[----:B------:R-:W-:Y:S01]  /*20ea0*/  @P3 STG.E.U16 desc[UR20][R154.64], R18 ;  /* 0x000000129a003986 */ /* 0x000fe2000c101514 */
[----:B0-----:R-:W-:Y:S02]  /*20eb0*/  PRMT R0, R18, 0x7632, R0 ;  /* 0x0000763212007816 */ /* 0x001fe40000000000 */
[----:B-----5:R-:W-:Y:S02]  /*20ec0*/  ISETP.LT.AND P6, PT, R161, UR15, !P1 ;  /* 0x0000000fa1007c0c */ /* 0x020fe4000cfc1270 */
[----:B------:R-:W-:Y:S01]  /*20ed0*/  ISETP.LT.AND P4, PT, R160, UR15, !P1 ;  /* 0x0000000fa0007c0c */ /* 0x000fe2000cf81270 */
[----:B------:R0:W-:Y:S10]  /*20ee0*/  @P0 STG.E.U16 desc[UR20][R6.64], R0 ;  /* 0x0000000006000986 */ /* 0x0001f4000c101514 */
[----:B------:R-:W-:Y:S01]  /*20ef0*/  @P6 STG.E.U16 desc[UR20][R134.64], R20 ;  /* 0x0000001486006986 */ /* 0x000fe2000c101514 */
[----:B0-----:R-:W-:-:S05]  /*20f00*/  PRMT R0, R20, 0x7632, R0 ;  /* 0x0000763214007816 */ /* 0x001fca0000000000 */
[----:B------:R0:W-:Y:S01]  /*20f10*/  @P4 STG.E.U16 desc[UR20][R158.64], R0 ;  /* 0x000000009e004986 */ /* 0x0001e2000c101514 */
[----:B--2---:R-:W-:Y:S01]  /*20f20*/  ISETP.LT.AND P0, PT, R11, UR6, !P1 ;  /* 0x000000060b007c0c */ /* 0x004fe2000cf01270 */
[----:B------:R-:W-:Y:S02]  /*20f30*/  VIADD R133, R133, UR5 ;  /* 0x0000000585857c36 */ /* 0x000fe40008000000 */
[----:B------:R-:W2:Y:S01]  /*20f40*/  LDL.LU R11, [R1+0x8c8] ;  /* 0x0008c800010b7983 */ /* 0x000ea20000300800 */
[----:B-1----:R-:W-:Y:S01]  /*20f50*/  ISETP.LT.AND P2, PT, R137, UR4, !P1 ;  /* 0x0000000489007c0c */ /* 0x002fe2000cf41270 */
[----:B------:R-:W1:Y:S01]  /*20f60*/  LDCU UR4, c[0x0][0x39c] ;  /* 0x00007380ff0477ac */ /* 0x000e620008000800 */
[----:B------:R-:W-:Y:S01]  /*20f70*/  F2FP.BF16.F32.PACK_AB R22, R23, R22 ;  /* 0x000000161716723e */ /* 0x000fe200000010ff */
[----:B------:R-:W2:Y:S01]  /*20f80*/  LDCU UR6, c[0x0][0x39c] ;  /* 0x00007380ff0677ac */ /* 0x000ea20008000800 */
[----:B---3--:R-:W-:Y:S01]  /*20f90*/  ISETP.LT.AND P4, PT, R13, UR9, !P1 ;  /* 0x000000090d007c0c */ /* 0x008fe2000cf81270 */
[----:B0-----:R-:W-:Y:S01]  /*20fa0*/  VIADD R0, R133, UR5 ;  /* 0x0000000585007c36 */ /* 0x001fe20008000000 */
[----:B------:R-:W3:Y:S01]  /*20fb0*/  LDL.LU R13, [R1+0x8ec] ;  /* 0x0008ec00010d7983 */ /* 0x000ee20000300800 */
[----:B-1----:R-:W-:Y:S01]  /*20fc0*/  ISETP.LT.AND P5, PT, R136, UR4, !P1 ;  /* 0x0000000488007c0c */ /* 0x002fe2000cfa1270 */
[----:B------:R-:W0:Y:S01]  /*20fd0*/  LDCU UR4, c[0x0][0x39c] ;  /* 0x00007380ff0477ac */ /* 0x000e220008000800 */
[----:B------:R-:W-:Y:S01]  /*20fe0*/  ISETP.LT.AND P6, PT, R14, UR7, !P1 ;  /* 0x000000070e007c0c */ /* 0x000fe2000cfc1270 */
[----:B------:R-:W5:Y:S01]  /*20ff0*/  LDL.LU R15, [R1+0x8f4] ;  /* 0x0008f400010f7983 */ /* 0x000f620000300800 */
[----:B------:R-:W3:Y:S01]  /*21000*/  LDCU UR7, c[0x0][0x39c] ;  /* 0x00007380ff0777ac */ /* 0x000ee20008000800 */
[----:B------:R-:W-:-:S02]  /*21010*/  F2FP.BF16.F32.PACK_AB R24, R25, R24 ;  /* 0x000000181918723e */ /* 0x000fc400000010ff */
[----:B------:R-:W-:Y:S01]  /*21020*/  F2FP.BF16.F32.PACK_AB R26, R27, R26 ;  /* 0x0000001a1b1a723e */ /* 0x000fe200000010ff */
[----:B------:R-:W1:Y:S01]  /*21030*/  LDCU UR9, c[0x0][0x39c] ;  /* 0x00007380ff0977ac */ /* 0x000e620008000800 */
[----:B0-----:R-:W-:Y:S01]  /*21040*/  ISETP.LT.AND P3, PT, R132, UR4, !P1 ;  /* 0x0000000484007c0c */ /* 0x001fe2000cf61270 */
[----:B------:R-:W4:Y:S03]  /*21050*/  LDCU UR4, c[0x0][0x39c] ;  /* 0x00007380ff0477ac */ /* 0x000f260008000800 */
[----:B------:R0:W-:Y:S01]  /*21060*/  @P5 STG.E.U16 desc[UR20][R8.64], R22 ;  /* 0x0000001608005986 */ /* 0x0001e2000c101514 */
[----:B------:R-:W-:-:S04]  /*21070*/  LEA R4, P5, R133, R2, 0x1 ;  /* 0x0000000285047211 */ /* 0x000fc800078a08ff */
[-C--:B------:R-:W-:Y:S02]  /*21080*/  LEA.HI.X.SX32 R5, R133, R3.reuse, 0x1, P5 ;  /* 0x0000000385057211 */ /* 0x080fe400028f0eff */
[----:B------:R-:W-:Y:S02]  /*21090*/  LEA R6, P5, R0, R2, 0x1 ;  /* 0x0000000200067211 */ /* 0x000fe400078a08ff */
[----:B0-----:R-:W-:Y:S01]  /*210a0*/  PRMT R9, R22, 0x7632, R9 ;  /* 0x0000763216097816 */ /* 0x001fe20000000009 */
[C---:B------:R-:W-:Y:S01]  /*210b0*/  VIADD R8, R0.reuse, UR5 ;  /* 0x0000000500087c36 */ /* 0x040fe20008000000 */
[----:B------:R-:W-:-:S03]  /*210c0*/  LEA.HI.X.SX32 R7, R0, R3, 0x1, P5 ;  /* 0x0000000300077211 */ /* 0x000fc600028f0eff */
[----:B------:R0:W-:Y:S01]  /*210d0*/  @P3 STG.E.U16 desc[UR20][R4.64], R9 ;  /* 0x0000000904003986 */ /* 0x0001e2000c101514 */
[----:B----4-:R-:W-:Y:S01]  /*210e0*/  ISETP.LT.AND P3, PT, R12, UR4, !P1 ;  /* 0x000000040c007c0c */ /* 0x010fe2000cf61270 */
[C---:B------:R-:W-:Y:S01]  /*210f0*/  VIADD R0, R8.reuse, UR5 ;  /* 0x0000000508007c36 */ /* 0x040fe20008000000 */
[----:B------:R-:W5:Y:S01]  /*21100*/  LDCU UR4, c[0x0][0x39c] ;  /* 0x00007380ff0477ac */ /* 0x000f620008000800 */
[----:B------:R-:W4:Y:S04]  /*21110*/  LDL.LU R12, [R1+0x900] ;  /* 0x00090000010c7983 */ /* 0x000f280000300800 */
[----:B------:R1:W-:Y:S01]  /*21120*/  @P0 STG.E.U16 desc[UR20][R6.64], R24 ;  /* 0x0000001806000986 */ /* 0x0003e2000c101514 */
[----:B0-----:R-:W-:-:S04]  /*21130*/  LEA R4, P5, R8, R2, 0x1 ;  /* 0x0000000208047211 */ /* 0x001fc800078a08ff */
[----:B------:R-:W-:Y:S02]  /*21140*/  LEA.HI.X.SX32 R5, R8, R3, 0x1, P5 ;  /* 0x0000000308057211 */ /* 0x000fe400028f0eff */
[----:B-1----:R-:W-:Y:S02]  /*21150*/  PRMT R7, R24, 0x7632, R7 ;  /* 0x0000763218077816 */ /* 0x002fe40000000007 */
[----:B------:R-:W-:-:S03]  /*21160*/  LEA R6, P5, R0, R2, 0x1 ;  /* 0x0000000200067211 */ /* 0x000fc600078a08ff */
[----:B------:R0:W-:Y:S02]  /*21170*/  @P6 STG.E.U16 desc[UR20][R4.64], R7 ;  /* 0x0000000704006986 */ /* 0x0001e4000c101514 */
[C---:B0-----:R-:W-:Y:S02]  /*21180*/  LEA.HI.X.SX32 R7, R0.reuse, R3, 0x1, P5 ;  /* 0x0000000300077211 */ /* 0x041fe400028f0eff */
[----:B--2---:R-:W-:Y:S01]  /*21190*/  ISETP.LT.AND P0, PT, R11, UR6, !P1 ;  /* 0x000000060b007c0c */ /* 0x004fe2000cf01270 */
[----:B------:R-:W-:Y:S01]  /*211a0*/  VIADD R8, R0, UR5 ;  /* 0x0000000500087c36 */ /* 0x000fe20008000000 */
[----:B------:R-:W2:Y:S01]  /*211b0*/  LDL.LU R11, [R1+0x8fc] ;  /* 0x0008fc00010b7983 */ /* 0x000ea20000300800 */
[----:B------:R-:W4:Y:S03]  /*211c0*/  LDCU UR6, c[0x0][0x39c] ;  /* 0x00007380ff0677ac */ /* 0x000f260008000800 */
[----:B------:R-:W2:Y:S01]  /*211d0*/  LDL.LU R14, [R1+0x90c] ;  /* 0x00090c00010e7983 */ /* 0x000ea20000300800 */
[----:B---3--:R-:W-:-:S03]  /*211e0*/  ISETP.LT.AND P5, PT, R13, UR7, !P1 ;  /* 0x000000070d007c0c */ /* 0x008fc6000cfa1270 */
[----:B------:R-:W-:Y:S01]  /*211f0*/  @P4 STG.E.U16 desc[UR20][R6.64], R26 ;  /* 0x0000001a06004986 */ /* 0x000fe2000c101514 */
[C---:B------:R-:W-:Y:S01]  /*21200*/  LEA R4, P6, R8.reuse, R2, 0x1 ;  /* 0x0000000208047211 */ /* 0x040fe200078c08ff */
[----:B------:R-:W0:Y:S02]  /*21210*/  LDCU UR7, c[0x0][0x39c] ;  /* 0x00007380ff0777ac */ /* 0x000e240008000800 */
[----:B------:R-:W3:Y:S01]  /*21220*/  LDL.LU R13, [R1+0x908] ;  /* 0x00090800010d7983 */ /* 0x000ee20000300800 */
[----:B------:R-:W-:Y:S02]  /*21230*/  LEA.HI.X.SX32 R5, R8, R3, 0x1, P6 ;  /* 0x0000000308057211 */ /* 0x000fe400030f0eff */
[----:B------:R-:W-:Y:S01]  /*21240*/  PRMT R0, R26, 0x7632, R0 ;  /* 0x000076321a007816 */ /* 0x000fe20000000000 */
[----:B------:R-:W-:Y:S01]  /*21250*/  VIADD R8, R8, UR5 ;  /* 0x0000000508087c36 */ /* 0x000fe20008000000 */
[----:B-----5:R-:W-:Y:S01]  /*21260*/  ISETP.LT.AND P4, PT, R15, UR4, !P1 ;  /* 0x000000040f007c0c */ /* 0x020fe2000cf81270 */
[----:B------:R-:W2:Y:S02]  /*21270*/  LDCU UR4, c[0x0][0x39c] ;  /* 0x00007380ff0477ac */ /* 0x000ea40008000800 */
[----:B------:R1:W-:Y:S01]  /*21280*/  @P3 STG.E.U16 desc[UR20][R4.64], R0 ;  /* 0x0000000004003986 */ /* 0x0003e2000c101514 */
[----:B------:R-:W-:Y:S01]  /*21290*/  F2FP.BF16.F32.PACK_AB R28, R29, R28 ;  /* 0x0000001c1d1c723e */ /* 0x000fe200000010ff */
[C---:B-1----:R-:W-:Y:S01]  /*212a0*/  VIADD R0, R8.reuse, UR5 ;  /* 0x0000000508007c36 */ /* 0x042fe20008000000 */
[----:B------:R-:W-:-:S04]  /*212b0*/  LEA R4, P3, R8, R2, 0x1 ;  /* 0x0000000208047211 */ /* 0x000fc800078608ff */
[----:B------:R-:W-:Y:S02]  /*212c0*/  LEA R6, P6, R0, R2, 0x1 ;  /* 0x0000000200067211 */ /* 0x000fe400078c08ff */
[-C--:B------:R-:W-:Y:S02]  /*212d0*/  LEA.HI.X.SX32 R5, R8, R3.reuse, 0x1, P3 ;  /* 0x0000000308057211 */ /* 0x080fe400018f0eff */
[----:B------:R-:W-:Y:S02]  /*212e0*/  PRMT R8, R28, 0x7632, R8 ;  /* 0x000076321c087816 */ /* 0x000fe40000000008 */
[C---:B------:R-:W-:Y:S01]  /*212f0*/  LEA.HI.X.SX32 R7, R0.reuse, R3, 0x1, P6 ;  /* 0x0000000300077211 */ /* 0x040fe200030f0eff */
[----:B------:R-:W-:Y:S01]  /*21300*/  VIADD R0, R0, UR5 ;  /* 0x0000000500007c36 */ /* 0x000fe20008000000 */
[----:B------:R1:W-:Y:S01]  /*21310*/  @P0 STG.E.U16 desc[UR20][R4.64], R28 ;  /* 0x0000001c04000986 */ /* 0x0003e2000c101514 */
[----:B----4-:R-:W-:-:S03]  /*21320*/  ISETP.LT.AND P3, PT, R12, UR6, !P1 ;  /* 0x000000060c007c0c */ /* 0x010fc6000cf61270 */
[----:B------:R4:W-:Y:S01]  /*21330*/  @P5 STG.E.U16 desc[UR20][R6.64], R8 ;  /* 0x0000000806005986 */ /* 0x0009e2000c101514 */
[----:B------:R-:W-:Y:S01]  /*21340*/  F2FP.BF16.F32.PACK_AB R30, R31, R30 ;  /* 0x0000001e1f1e723e */ /* 0x000fe200000010ff */
[----:B------:R-:W5:Y:S02]  /*21350*/  LDCU UR6, c[0x0][0x39c] ;  /* 0x00007380ff0677ac */ /* 0x000f640008000800 */
[----:B------:R-:W5:Y:S01]  /*21360*/  LDL.LU R12, [R1+0x910] ;  /* 0x00091000010c7983 */ /* 0x000f620000300800 */
[----:B-1----:R-:W-:-:S04]  /*21370*/  LEA R4, P5, R0, R2, 0x1 ;  /* 0x0000000200047211 */ /* 0x002fc800078a08ff */
[----:B------:R-:W-:Y:S02]  /*21380*/  LEA.HI.X.SX32 R5, R0, R3, 0x1, P5 ;  /* 0x0000000300057211 */ /* 0x000fe400028f0eff */
[----:B--2---:R-:W-:Y:S01]  /*21390*/  ISETP.LT.AND P0, PT, R11, UR4, !P1 ;  /* 0x000000040b007c0c */ /* 0x004fe2000cf01270 */
[----:B------:R-:W5:Y:S01]  /*213a0*/  LDCU UR4, c[0x0][0x39c] ;  /* 0x00007380ff0477ac */ /* 0x000f620008000800 */
[----:B------:R-:W2:Y:S01]  /*213b0*/  LDL.LU R11, [R1+0x918] ;  /* 0x00091800010b7983 */ /* 0x000ea20000300800 */
[----:B0-----:R-:W-:Y:S01]  /*213c0*/  ISETP.LT.AND P6, PT, R14, UR7, !P1 ;  /* 0x000000070e007c0c */ /* 0x001fe2000cfc1270 */
[----:B------:R-:W-:Y:S02]  /*213d0*/  VIADD R0, R0, UR5 ;  /* 0x0000000500007c36 */ /* 0x000fe40008000000 */
[----:B------:R-:W2:Y:S01]  /*213e0*/  LDL.LU R14, [R1+0x924] ;  /* 0x00092400010e7983 */ /* 0x000ea20000300800 */
[----:B----4-:R-:W-:Y:S01]  /*213f0*/  PRMT R8, R30, 0x7632, R8 ;  /* 0x000076321e087816 */ /* 0x010fe20000000008 */
[----:B------:R-:W0:Y:S01]  /*21400*/  LDCU UR7, c[0x0][0x39c] ;  /* 0x00007380ff0777ac */ /* 0x000e220008000800 */
[----:B---3--:R-:W-:Y:S01]  /*21410*/  ISETP.LT.AND P5, PT, R13, UR9, !P1 ;  /* 0x000000090d007c0c */ /* 0x008fe2000cfa1270 */
[----:B------:R1:W-:Y:S01]  /*21420*/  @P4 STG.E.U16 desc[UR20][R4.64], R30 ;  /* 0x0000001e04004986 */ /* 0x0003e2000c101514 */
[C---:B------:R-:W-:Y:S01]  /*21430*/  VIADD R7, R0.reuse, UR5 ;  /* 0x0000000500077c36 */ /* 0x040fe20008000000 */
[----:B------:R-:W3:Y:S02]  /*21440*/  LDCU UR9, c[0x0][0x39c] ;  /* 0x00007380ff0977ac */ /* 0x000ee40008000800 */
[----:B------:R-:W3:Y:S01]  /*21450*/  LDL.LU R13, [R1+0x920] ;  /* 0x00092000010d7983 */ /* 0x000ee20000300800 */
[----:B-1----:R-:W-:-:S04]  /*21460*/  LEA R4, P4, R0, R2, 0x1 ;  /* 0x0000000200047211 */ /* 0x002fc800078808ff */
[-C--:B------:R-:W-:Y:S01]  /*21470*/  LEA.HI.X.SX32 R5, R0, R3.reuse, 0x1, P4 ;  /* 0x0000000300057211 */ /* 0x080fe200020f0eff */
[C---:B------:R-:W-:Y:S01]  /*21480*/  VIADD R0, R7.reuse, UR5 ;  /* 0x0000000507007c36 */ /* 0x040fe20008000000 */
[----:B------:R-:W-:Y:S02]  /*21490*/  LEA R6, P4, R7, R2, 0x1 ;  /* 0x0000000207067211 */ /* 0x000fe400078808ff */
[----:B------:R-:W-:Y:S01]  /*214a0*/  F2FP.BF16.F32.PACK_AB R32, R33, R32 ;  /* 0x000000202120723e */ /* 0x000fe200000010ff */
[----:B------:R1:W-:Y:S01]  /*214b0*/  @P3 STG.E.U16 desc[UR20][R4.64], R8 ;  /* 0x0000000804003986 */ /* 0x0003e2000c101514 */
[----:B------:R-:W-:-:S05]  /*214c0*/  LEA.HI.X.SX32 R7, R7, R3, 0x1, P4 ;  /* 0x0000000307077211 */ /* 0x000fca00020f0eff */
[----:B------:R4:W-:Y:S01]  /*214d0*/  @P0 STG.E.U16 desc[UR20][R6.64], R32 ;  /* 0x0000002006000986 */ /* 0x0009e2000c101514 */
[C---:B-1----:R-:W-:Y:S01]  /*214e0*/  LEA R4, P4, R0.reuse, R2, 0x1 ;  /* 0x0000000200047211 */ /* 0x042fe200078808ff */
[----:B------:R-:W-:-:S03]  /*214f0*/  VIADD R8, R0, UR5 ;  /* 0x0000000500087c36 */ /* 0x000fc60008000000 */
[----:B------:R-:W-:Y:S02]  /*21500*/  LEA.HI.X.SX32 R5, R0, R3, 0x1, P4 ;  /* 0x0000000300057211 */ /* 0x000fe400020f0eff */
[----:B-----5:R-:W-:Y:S01]  /*21510*/  ISETP.LT.AND P3, PT, R12, UR4, !P1 ;  /* 0x000000040c007c0c */ /* 0x020fe2000cf61270 */
[----:B------:R-:W1:Y:S01]  /*21520*/  LDCU UR4, c[0x0][0x39c] ;  /* 0x00007380ff0477ac */ /* 0x000e620008000800 */
[----:B------:R-:W1:Y:S01]  /*21530*/  LDL.LU R12, [R1+0x928] ;  /* 0x00092800010c7983 */ /* 0x000e620000300800 */
[----:B----4-:R-:W-:-:S04]  /*21540*/  LEA R6, P4, R8, R2, 0x1 ;  /* 0x0000000208067211 */ /* 0x010fc800078808ff */
[-C--:B------:R-:W-:Y:S02]  /*21550*/  LEA.HI.X.SX32 R7, R8, R3.reuse, 0x1, P4 ;  /* 0x0000000308077211 */ /* 0x080fe400020f0eff */
[----:B--2---:R-:W-:Y:S02]  /*21560*/  ISETP.LT.AND P0, PT, R11, UR6, !P1 ;  /* 0x000000060b007c0c */ /* 0x004fe4000cf01270 */
[----:B------:R-:W-:Y:S01]  /*21570*/  PRMT R0, R32, 0x7632, R0 ;  /* 0x0000763220007816 */ /* 0x000fe20000000000 */
[----:B------:R-:W2:Y:S01]  /*21580*/  LDL.LU R11, [R1+0x930] ;  /* 0x00093000010b7983 */ /* 0x000ea20000300800 */
[----:B------:R-:W-:Y:S01]  /*21590*/  F2FP.BF16.F32.PACK_AB R34, R35, R34 ;  /* 0x000000222322723e */ /* 0x000fe200000010ff */
[----:B------:R-:W-:Y:S01]  /*215a0*/  VIADD R8, R8, UR5 ;  /* 0x0000000508087c36 */ /* 0x000fe20008000000 */
[----:B------:R-:W2:Y:S01]  /*215b0*/  LDCU UR6, c[0x0][0x39c] ;  /* 0x00007380ff0677ac */ /* 0x000ea20008000800 */
[----:B---3--:R-:W-:Y:S01]  /*215c0*/  ISETP.LT.AND P4, PT, R13, UR9, !P1 ;  /* 0x000000090d007c0c */ /* 0x008fe2000cf81270 */
[----:B------:R3:W-:Y:S01]  /*215d0*/  @P6 STG.E.U16 desc[UR20][R4.64], R0 ;  /* 0x0000000004006986 */ /* 0x0007e2000c101514 */
[----:B------:R-:W-:Y:S01]  /*215e0*/  PRMT R9, R34, 0x7632, R9 ;  /* 0x0000763222097816 */ /* 0x000fe20000000009 */
[----:B------:R-:W4:Y:S02]  /*215f0*/  LDCU UR9, c[0x0][0x39c] ;  /* 0x00007380ff0977ac */ /* 0x000f240008000800 */
[----:B------:R-:W5:Y:S04]  /*21600*/  LDL.LU R13, [R1+0x934] ;  /* 0x00093400010d7983 */ /* 0x000f680000300800 */
[----:B------:R4:W-:Y:S01]  /*21610*/  @P5 STG.E.U16 desc[UR20][R6.64], R34 ;  /* 0x0000002206005986 */ /* 0x0009e2000c101514 */
[----:B0-----:R-:W-:Y:S01]  /*21620*/  ISETP.LT.AND P6, PT, R14, UR7, !P1 ;  /* 0x000000070e007c0c */ /* 0x001fe2000cfc1270 */
[----:B------:R-:W5:Y:S01]  /*21630*/  LDCU UR7, c[0x0][0x39c] ;  /* 0x00007380ff0777ac */ /* 0x000f620008000800 */
[CC--:B---3--:R-:W-:Y:S01]  /*21640*/  LEA R4, P5, R8.reuse, R2.reuse, 0x1 ;  /* 0x0000000208047211 */ /* 0x0c8fe200078a08ff */
[C---:B------:R-:W-:Y:S01]  /*21650*/  VIADD R0, R8.reuse, UR5 ;  /* 0x0000000508007c36 */ /* 0x040fe20008000000 */
[----:B------:R-:W3:Y:S02]  /*21660*/  LDL.LU R15, [R1+0x93c] ;  /* 0x00093c00010f7983 */ /* 0x000ee40000300800 */
[----:B------:R-:W-:Y:S01]  /*21670*/  LEA.HI.X.SX32 R5, R8, R3, 0x1, P5 ;  /* 0x0000000308057211 */ /* 0x000fe200028f0eff */
[C---:B------:R-:W-:Y:S01]  /*21680*/  VIADD R8, R0.reuse, UR5 ;  /* 0x0000000500087c36 */ /* 0x040fe20008000000 */
[----:B----4-:R-:W-:-:S03]  /*21690*/  LEA R6, P5, R0, R2, 0x1 ;  /* 0x0000000200067211 */ /* 0x010fc600078a08ff */
[----:B------:R0:W-:Y:S01]  /*216a0*/  @P3 STG.E.U16 desc[UR20][R4.64], R9 ;  /* 0x0000000904003986 */ /* 0x0001e2000c101514 */
[----:B------:R-:W-:Y:S02]  /*216b0*/  F2FP.BF16.F32.PACK_AB R36, R37, R36 ;  /* 0x000000242524723e */ /* 0x000fe400000010ff */
[----:B------:R-:W-:Y:S01]  /*216c0*/  LEA.HI.X.SX32 R7, R0, R3, 0x1, P5 ;  /* 0x0000000300077211 */ /* 0x000fe200028f0eff */
[----:B------:R-:W-:-:S04]  /*216d0*/  VIADD R0, R8, UR5 ;  /* 0x0000000508007c36 */ /* 0x000fc80008000000 */
[----:B------:R4:W-:Y:S01]  /*216e0*/  @P0 STG.E.U16 desc[UR20][R6.64], R36 ;  /* 0x0000002406000986 */ /* 0x0009e2000c101514 */
[-C--:B0-----:R-:W-:Y:S02]  /*216f0*/  LEA R4, P5, R8, R2.reuse, 0x1 ;  /* 0x0000000208047211 */ /* 0x081fe400078a08ff */
[----:B-1----:R-:W-:Y:S01]  /*21700*/  ISETP.LT.AND P3, PT, R12, UR4, !P1 ;  /* 0x000000040c007c0c */ /* 0x002fe2000cf61270 */
[----:B------:R-:W3:Y:S01]  /*21710*/  LDCU UR4, c[0x0][0x39c] ;  /* 0x00007380ff0477ac */ /* 0x000ee20008000800 */
[----:B------:R-:W3:Y:S01]  /*21720*/  LDL.LU R12, [R1+0x7ec] ;  /* 0x0007ec00010c7983 */ /* 0x000ee20000300800 */
[----:B------:R-:W-:Y:S02]  /*21730*/  LEA.HI.X.SX32 R5, R8, R3, 0x1, P5 ;  /* 0x0000000308057211 */ /* 0x000fe400028f0eff */
[----:B----4-:R-:W-:Y:S02]  /*21740*/  PRMT R7, R36, 0x7632, R7 ;  /* 0x0000763224077816 */ /* 0x010fe40000000007 */
[----:B------:R-:W-:-:S03]  /*21750*/  LEA R6, P5, R0, R2, 0x1 ;  /* 0x0000000200067211 */ /* 0x000fc600078a08ff */
[----:B------:R0:W-:Y:S02]  /*21760*/  @P6 STG.E.U16 desc[UR20][R4.64], R7 ;  /* 0x0000000704006986 */ /* 0x0001e4000c101514 */
[C---:B0-----:R-:W-:Y:S02]  /*21770*/  LEA.HI.X.SX32 R7, R0.reuse, R3, 0x1, P5 ;  /* 0x0000000300077211 */ /* 0x041fe400028f0eff */
[----:B--2---:R-:W-:Y:S01]  /*21780*/  ISETP.LT.AND P0, PT, R11, UR6, !P1 ;  /* 0x000000060b007c0c */ /* 0x004fe2000cf01270 */
[----:B------:R-:W-:Y:S01]  /*21790*/  VIADD R8, R0, UR5 ;  /* 0x0000000500087c36 */ /* 0x000fe20008000000 */
[----:B------:R-:W2:Y:S01]  /*217a0*/  LDL.LU R11, [R1+0x948] ;  /* 0x00094800010b7983 */ /* 0x000ea20000300800 */
[----:B------:R-:W-:Y:S01]  /*217b0*/  F2FP.BF16.F32.PACK_AB R38, R39, R38 ;  /* 0x000000262726723e */ /* 0x000fe200000010ff */
[----:B------:R-:W0:Y:S02]  /*217c0*/  LDCU UR6, c[0x0][0x39c] ;  /* 0x00007380ff0677ac */ /* 0x000e240008000800 */
[----:B------:R-:W4:Y:S01]  /*217d0*/  LDL.LU R14, [R1+0x954] ;  /* 0x00095400010e7983 */ /* 0x000f220000300800 */
[----:B-----5:R-:W-:-:S02]  /*217e0*/  ISETP.LT.AND P5, PT, R13, UR7, !P1 ;  /* 0x000000070d007c0c */ /* 0x020fc4000cfa1270 */
[----:B------:R-:W-:Y:S01]  /*217f0*/  LEA R4, P6, R8, R2, 0x1 ;  /* 0x0000000208047211 */ /* 0x000fe200078c08ff */
[----:B------:R-:W5:Y:S01]  /*21800*/  LDL.LU R13, [R1+0x950] ;  /* 0x00095000010d7983 */ /* 0x000f620000300800 */
[----:B------:R-:W-:Y:S01]  /*21810*/  PRMT R0, R38, 0x7632, R0 ;  /* 0x0000763226007816 */ /* 0x000fe20000000000 */
[----:B------:R-:W4:Y:S01]  /*21820*/  LDCU UR7, c[0x0][0x39c] ;  /* 0x00007380ff0777ac */ /* 0x000f220008000800 */
[C---:B------:R-:W-:Y:S01]  /*21830*/  LEA.HI.X.SX32 R5, R8.reuse, R3, 0x1, P6 ;  /* 0x0000000308057211 */ /* 0x040fe200030f0eff */
[----:B------:R-:W-:Y:S01]  /*21840*/  VIADD R8, R8, UR5 ;  /* 0x0000000508087c36 */ /* 0x000fe20008000000 */
[----:B------:R-:W-:Y:S01]  /*21850*/  @P4 STG.E.U16 desc[UR20][R6.64], R38 ;  /* 0x0000002606004986 */ /* 0x000fe2000c101514 */
[----:B---3--:R-:W-:Y:S01]  /*21860*/  ISETP.LT.AND P4, PT, R15, UR4, !P1 ;  /* 0x000000040f007c0c */ /* 0x008fe2000cf81270 */
        /* <DEDUP_REMOVED lines=10> */
[----:B0-----:R-:W-:Y:S01]  /*21910*/  ISETP.LT.AND P3, PT, R12, UR6, !P1 ;  /* 0x000000060c007c0c */ /* 0x001fe2000cf61270 */
[----:B------:R0:W-:Y:S01]  /*21920*/  @P0 STG.E.U16 desc[UR20][R4.64], R40 ;  /* 0x0000002804000986 */ /* 0x0001e2000c101514 */
[----:B------:R-:W-:Y:S01]  /*21930*/  F2FP.BF16.F32.PACK_AB R42, R43, R42 ;  /* 0x0000002a2b2a723e */ /* 0x000fe200000010ff */
[----:B------:R-:W1:Y:S02]  /*21940*/  LDCU UR6, c[0x0][0x39c] ;  /* 0x00007380ff0677ac */ /* 0x000e640008000800 */
[----:B------:R-:W3:Y:S04]  /*21950*/  LDL.LU R12, [R1+0x958] ;  /* 0x00095800010c7983 */ /* 0x000ee80000300800 */
[----:B------:R1:W-:Y:S01]  /*21960*/  @P5 STG.E.U16 desc[UR20][R6.64], R8 ;  /* 0x0000000806005986 */ /* 0x0003e2000c101514 */
[----:B0-----:R-:W-:-:S04]  /*21970*/  LEA R4, P5, R0, R2, 0x1 ;  /* 0x0000000200047211 */ /* 0x001fc800078a08ff */
[----:B------:R-:W-:Y:S02]  /*21980*/  LEA.HI.X.SX32 R5, R0, R3, 0x1, P5 ;  /* 0x0000000300057211 */ /* 0x000fe400028f0eff */
[----:B--2---:R-:W-:Y:S01]  /*21990*/  ISETP.LT.AND P0, PT, R11, UR4, !P1 ;  /* 0x000000040b007c0c */ /* 0x004fe2000cf01270 */
[----:B------:R-:W3:Y:S01]  /*219a0*/  LDCU UR4, c[0x0][0x39c] ;  /* 0x00007380ff0477ac */ /* 0x000ee20008000800 */
[----:B------:R-:W2:Y:S01]  /*219b0*/  LDL.LU R11, [R1+0x960] ;  /* 0x00096000010b7983 */ /* 0x000ea20000300800 */
[----:B----4-:R-:W-:Y:S01]  /*219c0*/  ISETP.LT.AND P6, PT, R14, UR7, !P1 ;  /* 0x000000070e007c0c */ /* 0x010fe2000cfc1270 */
[----:B------:R-:W-:Y:S02]  /*219d0*/  VIADD R0, R0, UR5 ;  /* 0x0000000500007c36 */ /* 0x000fe40008000000 */
[----:B------:R-:W4:Y:S01]  /*219e0*/  LDL.LU R14, [R1+0x96c] ;  /* 0x00096c00010e7983 */ /* 0x000f220000300800 */
[----:B-1----:R-:W-:Y:S01]  /*219f0*/  PRMT R8, R42, 0x7632, R8 ;  /* 0x000076322a087816 */ /* 0x002fe20000000008 */
[----:B------:R-:W4:Y:S01]  /*21a00*/  LDCU UR7, c[0x0][0x39c] ;  /* 0x00007380ff0777ac */ /* 0x000f220008000800 */
[----:B-----5:R-:W-:Y:S01]  /*21a10*/  ISETP.LT.AND P5, PT, R13, UR9, !P1 ;  /* 0x000000090d007c0c */ /* 0x020fe2000cfa1270 */
[----:B------:R0:W-:Y:S01]  /*21a20*/  @P4 STG.E.U16 desc[UR20][R4.64], R42 ;  /* 0x0000002a04004986 */ /* 0x0001e2000c101514 */
[C---:B------:R-:W-:Y:S01]  /*21a30*/  VIADD R7, R0.reuse, UR5 ;  /* 0x0000000500077c36 */ /* 0x040fe20008000000 */
[----:B------:R-:W1:Y:S02]  /*21a40*/  LDCU UR9, c[0x0][0x39c] ;  /* 0x00007380ff0977ac */ /* 0x000e640008000800 */
[----:B------:R-:W1:Y:S01]  /*21a50*/  LDL.LU R13, [R1+0x968] ;  /* 0x00096800010d7983 */ /* 0x000e620000300800 */
[----:B0-----:R-:W-:-:S04]  /*21a60*/  LEA R4, P4, R0, R2, 0x1 ;  /* 0x0000000200047211 */ /* 0x001fc800078808ff */
[-C--:B------:R-:W-:Y:S01]  /*21a70*/  LEA.HI.X.SX32 R5, R0, R3.reuse, 0x1, P4 ;  /* 0x0000000300057211 */ /* 0x080fe200020f0eff */
[C---:B------:R-:W-:Y:S01]  /*21a80*/  VIADD R0, R7.reuse, UR5 ;  /* 0x0000000507007c36 */ /* 0x040fe20008000000 */
[----:B------:R-:W-:Y:S02]  /*21a90*/  LEA R6, P4, R7, R2, 0x1 ;  /* 0x0000000207067211 */ /* 0x000fe400078808ff */
[----:B------:R-:W-:Y:S01]  /*21aa0*/  F2FP.BF16.F32.PACK_AB R44, R45, R44 ;  /* 0x0000002c2d2c723e */ /* 0x000fe200000010ff */
[----:B------:R0:W-:Y:S01]  /*21ab0*/  @P3 STG.E.U16 desc[UR20][R4.64], R8 ;  /* 0x0000000804003986 */ /* 0x0001e2000c101514 */
[----:B------:R-:W-:-:S05]  /*21ac0*/  LEA.HI.X.SX32 R7, R7, R3, 0x1, P4 ;  /* 0x0000000307077211 */ /* 0x000fca00020f0eff */
[----:B------:R5:W-:Y:S01]  /*21ad0*/  @P0 STG.E.U16 desc[UR20][R6.64], R44 ;  /* 0x0000002c06000986 */ /* 0x000be2000c101514 */
[CC--:B0-----:R-:W-:Y:S01]  /*21ae0*/  LEA R4, P4, R0.reuse, R2.reuse, 0x1 ;  /* 0x0000000200047211 */ /* 0x0c1fe200078808ff */
[----:B------:R-:W-:Y:S01]  /*21af0*/  VIADD R8, R0, UR5 ;  /* 0x0000000500087c36 */ /* 0x000fe20008000000 */
[----:B---3--:R-:W-:Y:S01]  /*21b00*/  ISETP.LT.AND P3, PT, R12, UR4, !P1 ;  /* 0x000000040c007c0c */ /* 0x008fe2000cf61270 */
[----:B------:R-:W0:Y:S01]  /*21b10*/  LDCU UR4, c[0x0][0x39c] ;  /* 0x00007380ff0477ac */ /* 0x000e220008000800 */
[----:B------:R-:W0:Y:S01]  /*21b20*/  LDL.LU R12, [R1+0x7e0] ;  /* 0x0007e000010c7983 */ /* 0x000e220000300800 */
[----:B------:R-:W-:Y:S02]  /*21b30*/  LEA.HI.X.SX32 R5, R0, R3, 0x1, P4 ;  /* 0x0000000300057211 */ /* 0x000fe400020f0eff */
[----:B-----5:R-:W-:-:S04]  /*21b40*/  LEA R6, P4, R8, R2, 0x1 ;  /* 0x0000000208067211 */ /* 0x020fc800078808ff */
[-C--:B------:R-:W-:Y:S02]  /*21b50*/  LEA.HI.X.SX32 R7, R8, R3.reuse, 0x1, P4 ;  /* 0x0000000308077211 */ /* 0x080fe400020f0eff */
[----:B--2---:R-:W-:Y:S02]  /*21b60*/  ISETP.LT.AND P0, PT, R11, UR6, !P1 ;  /* 0x000000060b007c0c */ /* 0x004fe4000cf01270 */
[----:B------:R-:W-:Y:S01]  /*21b70*/  PRMT R0, R44, 0x7632, R0 ;  /* 0x000076322c007816 */ /* 0x000fe20000000000 */
[----:B------:R-:W2:Y:S01]  /*21b80*/  LDL.LU R11, [R1+0x978] ;  /* 0x00097800010b7983 */ /* 0x000ea20000300800 */
[----:B------:R-:W-:Y:S01]  /*21b90*/  F2FP.BF16.F32.PACK_AB R46, R47, R46 ;  /* 0x0000002e2f2e723e */ /* 0x000fe200000010ff */
[----:B------:R-:W-:Y:S01]  /*21ba0*/  VIADD R8, R8, UR5 ;  /* 0x0000000508087c36 */ /* 0x000fe20008000000 */
[----:B------:R-:W2:Y:S01]  /*21bb0*/  LDCU UR6, c[0x0][0x39c] ;  /* 0x00007380ff0677ac */ /* 0x000ea20008000800 */
[----:B-1----:R-:W-:Y:S01]  /*21bc0*/  ISETP.LT.AND P4, PT, R13, UR9, !P1 ;  /* 0x000000090d007c0c */ /* 0x002fe2000cf81270 */
[----:B------:R1:W-:Y:S01]  /*21bd0*/  @P6 STG.E.U16 desc[UR20][R4.64], R0 ;  /* 0x0000000004006986 */ /* 0x0003e2000c101514 */
[----:B------:R-:W-:Y:S01]  /*21be0*/  PRMT R9, R46, 0x7632, R9 ;  /* 0x000076322e097816 */ /* 0x000fe20000000009 */
[----:B------:R-:W3:Y:S02]  /*21bf0*/  LDCU UR9, c[0x0][0x39c] ;  /* 0x00007380ff0977ac */ /* 0x000ee40008000800 */
[----:B------:R-:W5:Y:S04]  /*21c00*/  LDL.LU R13, [R1+0x97c] ;  /* 0x00097c00010d7983 */ /* 0x000f680000300800 */
[----:B------:R3:W-:Y:S01]  /*21c10*/  @P5 STG.E.U16 desc[UR20][R6.64], R46 ;  /* 0x0000002e06005986 */ /* 0x0007e2000c101514 */
[----:B----4-:R-:W-:Y:S01]  /*21c20*/  ISETP.LT.AND P6, PT, R14, UR7, !P1 ;  /* 0x000000070e007c0c */ /* 0x010fe2000cfc1270 */
[----:B------:R-:W5:Y:S01]  /*21c30*/  LDCU UR7, c[0x0][0x39c] ;  /* 0x00007380ff0777ac */ /* 0x000f620008000800 */
[CC--:B-1----:R-:W-:Y:S01]  /*21c40*/  LEA R4, P5, R8.reuse, R2.reuse, 0x1 ;  /* 0x0000000208047211 */ /* 0x0c2fe200078a08ff */
[C---:B------:R-:W-:Y:S01]  /*21c50*/  VIADD R0, R8.reuse, UR5 ;  /* 0x0000000508007c36 */ /* 0x040fe20008000000 */
[----:B------:R-:W4:Y:S02]  /*21c60*/  LDL.LU R15, [R1+0x984] ;  /* 0x00098400010f7983 */ /* 0x000f240000300800 */
[----:B------:R-:W-:Y:S01]  /*21c70*/  LEA.HI.X.SX32 R5, R8, R3, 0x1, P5 ;  /* 0x0000000308057211 */ /* 0x000fe200028f0eff */
[C---:B------:R-:W-:Y:S01]  /*21c80*/  VIADD R8, R0.reuse, UR5 ;  /* 0x0000000500087c36 */ /* 0x040fe20008000000 */
[----:B---3--:R-:W-:-:S03]  /*21c90*/  LEA R6, P5, R0, R2, 0x1 ;  /* 0x0000000200067211 */ /* 0x008fc600078a08ff */
[----:B------:R1:W-:Y:S01]  /*21ca0*/  @P3 STG.E.U16 desc[UR20][R4.64], R9 ;  /* 0x0000000904003986 */ /* 0x0003e2000c101514 */
[----:B------:R-:W-:Y:S02]  /*21cb0*/  F2FP.BF16.F32.PACK_AB R48, R49, R48 ;  /* 0x000000303130723e */ /* 0x000fe400000010ff */
[----:B------:R-:W-:Y:S01]  /*21cc0*/  LEA.HI.X.SX32 R7, R0, R3, 0x1, P5 ;  /* 0x0000000300077211 */ /* 0x000fe200028f0eff */
[----:B------:R-:W-:-:S04]  /*21cd0*/  VIADD R0, R8, UR5 ;  /* 0x0000000508007c36 */ /* 0x000fc80008000000 */
[----:B------:R3:W-:Y:S01]  /*21ce0*/  @P0 STG.E.U16 desc[UR20][R6.64], R48 ;  /* 0x0000003006000986 */ /* 0x0007e2000c101514 */
[-C--:B-1----:R-:W-:Y:S02]  /*21cf0*/  LEA R4, P5, R8, R2.reuse, 0x1 ;  /* 0x0000000208047211 */ /* 0x082fe400078a08ff */
[----:B0-----:R-:W-:Y:S01]  /*21d00*/  ISETP.LT.AND P3, PT, R12, UR4, !P1 ;  /* 0x000000040c007c0c */ /* 0x001fe2000cf61270 */
[----:B------:R-:W4:Y:S01]  /*21d10*/  LDCU UR4, c[0x0][0x39c] ;  /* 0x00007380ff0477ac */ /* 0x000f220008000800 */
[----:B------:R-:W4:Y:S01]  /*21d20*/  LDL.LU R12, [R1+0x990] ;  /* 0x00099000010c7983 */ /* 0x000f220000300800 */
[----:B------:R-:W-:Y:S02]  /*21d30*/  LEA.HI.X.SX32 R5, R8, R3, 0x1, P5 ;  /* 0x0000000308057211 */ /* 0x000fe400028f0eff */
[----:B---3--:R-:W-:Y:S02]  /*21d40*/  PRMT R7, R48, 0x7632, R7 ;  /* 0x0000763230077816 */ /* 0x008fe40000000007 */
[----:B------:R-:W-:-:S03]  /*21d50*/  LEA R6, P5, R0, R2, 0x1 ;  /* 0x0000000200067211 */ /* 0x000fc600078a08ff */
[----:B------:R0:W-:Y:S02]  /*21d60*/  @P6 STG.E.U16 desc[UR20][R4.64], R7 ;  /* 0x0000000704006986 */ /* 0x0001e4000c101514 */
[C---:B0-----:R-:W-:Y:S02]  /*21d70*/  LEA.HI.X.SX32 R7, R0.reuse, R3, 0x1, P5 ;  /* 0x0000000300077211 */ /* 0x041fe400028f0eff */
[----:B--2---:R-:W-:Y:S01]  /*21d80*/  ISETP.LT.AND P0, PT, R11, UR6, !P1 ;  /* 0x000000060b007c0c */ /* 0x004fe2000cf01270 */
[----:B------:R-:W-:Y:S01]  /*21d90*/  VIADD R8, R0, UR5 ;  /* 0x0000000500087c36 */ /* 0x000fe20008000000 */
[----:B------:R-:W2:Y:S01]  /*21da0*/  LDL.LU R11, [R1+0x98c] ;  /* 0x00098c00010b7983 */ /* 0x000ea20000300800 */
[----:B------:R-:W0:Y:S03]  /*21db0*/  LDCU UR6, c[0x0][0x39c] ;  /* 0x00007380ff0677ac */ /* 0x000e260008000800 */
[----:B------:R-:W3:Y:S01]  /*21dc0*/  LDL.LU R14, [R1+0x99c] ;  /* 0x00099c00010e7983 */ /* 0x000ee20000300800 */
[----:B-----5:R-:W-:Y:S01]  /*21dd0*/  ISETP.LT.AND P5, PT, R13, UR7, !P1 ;  /* 0x000000070d007c0c */ /* 0x020fe2000cfa1270 */
[----:B------:R-:W3:Y:S02]  /*21de0*/  LDCU UR7, c[0x0][0x39c] ;  /* 0x00007380ff0777ac */ /* 0x000ee40008000800 */
[----:B------:R-:W5:Y:S01]  /*21df0*/  LDL.LU R13, [R1+0x998] ;  /* 0x00099800010d7983 */ /* 0x000f620000300800 */
[----:B------:R-:W-:-:S02]  /*21e00*/  LEA R4, P6, R8, R2, 0x1 ;  /* 0x0000000208047211 */ /* 0x000fc400078c08ff */
[----:B------:R-:W-:Y:S02]  /*21e10*/  F2FP.BF16.F32.PACK_AB R50, R51, R50 ;  /* 0x000000323332723e */ /* 0x000fe400000010ff */
[C---:B------:R-:W-:Y:S01]  /*21e20*/  LEA.HI.X.SX32 R5, R8.reuse, R3, 0x1, P6 ;  /* 0x0000000308057211 */ /* 0x040fe200030f0eff */
[----:B------:R-:W-:Y:S01]  /*21e30*/  VIADD R8, R8, UR5 ;  /* 0x0000000508087c36 */ /* 0x000fe20008000000 */
[----:B------:R-:W-:Y:S01]  /*21e40*/  PRMT R9, R50, 0x7632, R9 ;  /* 0x0000763232097816 */ /* 0x000fe20000000009 */
[----:B------:R1:W-:Y:S01]  /*21e50*/  @P4 STG.E.U16 desc[UR20][R6.64], R50 ;  /* 0x0000003206004986 */ /* 0x0003e2000c101514 */
[----:B----4-:R-:W-:Y:S01]  /*21e60*/  ISETP.LT.AND P4, PT, R15, UR4, !P1 ;  /* 0x000000040f007c0c */ /* 0x010fe2000cf81270 */
[----:B------:R-:W2:Y:S01]  /*21e70*/  LDCU UR4, c[0x0][0x39c] ;  /* 0x00007380ff0477ac */ /* 0x000ea20008000800 */
[----:B------:R-:W-:Y:S01]  /*21e80*/  VIADD R0, R8, UR5 ;  /* 0x0000000508007c36 */ /* 0x000fe20008000000 */
[----:B------:R4:W-:Y:S01]  /*21e90*/  @P3 STG.E.U16 desc[UR20][R4.64], R9 ;  /* 0x0000000904003986 */ /* 0x0009e2000c101514 */
[----:B------:R-:W-:-:S03]  /*21ea0*/  F2FP.BF16.F32.PACK_AB R52, R53, R52 ;  /* 0x000000343534723e */ /* 0x000fc600000010ff */
[-C--:B-1----:R-:W-:Y:S02]  /*21eb0*/  LEA R6, P6, R0, R2.reuse, 0x1 ;  /* 0x0000000200067211 */ /* 0x082fe400078c08ff */
[----:B----4-:R-:W-:Y:S02]  /*21ec0*/  LEA R4, P3, R8, R2, 0x1 ;  /* 0x0000000208047211 */ /* 0x010fe400078608ff */
[-C--:B------:R-:W-:Y:S02]  /*21ed0*/  LEA.HI.X.SX32 R7, R0, R3.reuse, 0x1, P6 ;  /* 0x0000000300077211 */ /* 0x080fe400030f0eff */
[----:B------:R-:W-:Y:S01]  /*21ee0*/  LEA.HI.X.SX32 R5, R8, R3, 0x1, P3 ;  /* 0x0000000308057211 */ /* 0x000fe200018f0eff */
[----:B------:R-:W-:Y:S01]  /*21ef0*/  VIADD R0, R0, UR5 ;  /* 0x0000000500007c36 */ /* 0x000fe20008000000 */
[----:B------:R-:W-:Y:S02]  /*21f00*/  PRMT R8, R52, 0x7632, R8 ;  /* 0x0000763234087816 */ /* 0x000fe40000000008 */
[----:B0-----:R-:W-:Y:S01]  /*21f10*/  ISETP.LT.AND P3, PT, R12, UR6, !P1 ;  /* 0x000000060c007c0c */ /* 0x001fe2000cf61270 */
[----:B------:R0:W-:Y:S01]  /*21f20*/  @P0 STG.E.U16 desc[UR20][R4.64], R52 ;  /* 0x0000003404000986 */ /* 0x0001e2000c101514 */
[----:B------:R-:W-:Y:S01]  /*21f30*/  F2FP.BF16.F32.PACK_AB R54, R55, R54 ;  /* 0x000000363736723e */ /* 0x000fe200000010ff */
[----:B------:R-:W1:Y:S02]  /*21f40*/  LDCU UR6, c[0x0][0x39c] ;  /* 0x00007380ff0677ac */ /* 0x000e640008000800 */
[----:B------:R-:W4:Y:S04]  /*21f50*/  LDL.LU R12, [R1+0x7d8] ;  /* 0x0007d800010c7983 */ /* 0x000f280000300800 */
[----:B------:R1:W-:Y:S01]  /*21f60*/  @P5 STG.E.U16 desc[UR20][R6.64], R8 ;  /* 0x0000000806005986 */ /* 0x0003e2000c101514 */
[----:B0-----:R-:W-:-:S04]  /*21f70*/  LEA R4, P5, R0, R2, 0x1 ;  /* 0x0000000200047211 */ /* 0x001fc800078a08ff */
[----:B------:R-:W-:Y:S02]  /*21f80*/  LEA.HI.X.SX32 R5, R0, R3, 0x1, P5 ;  /* 0x0000000300057211 */ /* 0x000fe400028f0eff */
[----:B--2---:R-:W-:Y:S01]  /*21f90*/  ISETP.LT.AND P0, PT, R11, UR4, !P1 ;  /* 0x000000040b007c0c */ /* 0x004fe2000cf01270 */
[----:B------:R-:W4:Y:S01]  /*21fa0*/  LDCU UR4, c[0x0][0x39c] ;  /* 0x00007380ff0477ac */ /* 0x000f220008000800 */
[----:B------:R-:W2:Y:S01]  /*21fb0*/  LDL.LU R11, [R1+0x9a8] ;  /* 0x0009a800010b7983 */ /* 0x000ea20000300800 */
[----:B---3--:R-:W-:Y:S01]  /*21fc0*/  ISETP.LT.AND P6, PT, R14, UR7, !P1 ;  /* 0x000000070e007c0c */ /* 0x008fe2000cfc1270 */
[----:B------:R-:W-:Y:S02]  /*21fd0*/  VIADD R0, R0, UR5 ;  /* 0x0000000500007c36 */ /* 0x000fe40008000000 */
[----:B------:R-:W3:Y:S01]  /*21fe0*/  LDL.LU R14, [R1+0x9b4] ;  /* 0x0009b400010e7983 */ /* 0x000ee20000300800 */
[----:B------:R-:W-:Y:S01]  /*21ff0*/  PRMT R9, R54, 0x7632, R9 ;  /* 0x0000763236097816 */ /* 0x000fe20000000009 */
[----:B------:R-:W3:Y:S01]  /*22000*/  LDCU UR7, c[0x0][0x39c] ;  /* 0x00007380ff0777ac */ /* 0x000ee20008000800 */
[----:B-----5:R-:W-:Y:S01]  /*22010*/  ISETP.LT.AND P5, PT, R13, UR9, !P1 ;  /* 0x000000090d007c0c */ /* 0x020fe2000cfa1270 */
[----:B------:R0:W-:Y:S01]  /*22020*/  @P4 STG.E.U16 desc[UR20][R4.64], R54 ;  /* 0x0000003604004986 */ /* 0x0001e2000c101514 */
[C---:B-1----:R-:W-:Y:S01]  /*22030*/  VIADD R7, R0.reuse, UR5 ;  /* 0x0000000500077c36 */ /* 0x042fe20008000000 */
        /* <DEDUP_REMOVED lines=8> */
[----:B------:R-:W-:Y:S01]  /*220c0*/  LEA.HI.X.SX32 R7, R7, R3, 0x1, P4 ;  /* 0x0000000307077211 */ /* 0x000fe200020f0eff */
[----:B------:R-:W-:-:S04]  /*220d0*/  VIADD R8, R0, UR5 ;  /* 0x0000000500087c36 */ /* 0x000fc80008000000 */
[----:B------:R5:W-:Y:S01]  /*220e0*/  @P0 STG.E.U16 desc[UR20][R6.64], R56 ;  /* 0x0000003806000986 */ /* 0x000be2000c101514 */
[-C--:B0-----:R-:W-:Y:S02]  /*220f0*/  LEA R4, P4, R0, R2.reuse, 0x1 ;  /* 0x0000000200047211 */ /* 0x081fe400078808ff */
[----:B----4-:R-:W-:Y:S01]  /*22100*/  ISETP.LT.AND P3, PT, R12, UR4, !P1 ;  /* 0x000000040c007c0c */ /* 0x010fe2000cf61270 */
[----:B------:R-:W0:Y:S01]  /*22110*/  LDCU UR4, c[0x0][0x39c] ;  /* 0x00007380ff0477ac */ /* 0x000e220008000800 */
[----:B------:R-:W0:Y:S01]  /*22120*/  LDL.LU R12, [R1+0x9b8] ;  /* 0x0009b800010c7983 */ /* 0x000e220000300800 */
[----:B------:R-:W-:Y:S02]  /*22130*/  LEA.HI.X.SX32 R5, R0, R3, 0x1, P4 ;  /* 0x0000000300057211 */ /* 0x000fe400020f0eff */
[----:B-----5:R-:W-:Y:S02]  /*22140*/  PRMT R7, R56, 0x7632, R7 ;  /* 0x0000763238077816 */ /* 0x020fe40000000007 */
[----:B------:R-:W-:-:S03]  /*22150*/  LEA R6, P4, R8, R2, 0x1 ;  /* 0x0000000208067211 */ /* 0x000fc600078808ff */
[----:B------:R4:W-:Y:S02]  /*22160*/  @P6 STG.E.U16 desc[UR20][R4.64], R7 ;  /* 0x0000000704006986 */ /* 0x0009e4000c101514 */
[C---:B----4-:R-:W-:Y:S02]  /*22170*/  LEA.HI.X.SX32 R7, R8.reuse, R3, 0x1, P4 ;  /* 0x0000000308077211 */ /* 0x050fe400020f0eff */
[----:B--2---:R-:W-:Y:S01]  /*22180*/  ISETP.LT.AND P0, PT, R11, UR6, !P1 ;  /* 0x000000060b007c0c */ /* 0x004fe2000cf01270 */
[----:B------:R-:W-:Y:S01]  /*22190*/  VIADD R8, R8, UR5 ;  /* 0x0000000508087c36 */ /* 0x000fe20008000000 */
[----:B------:R-:W2:Y:S01]  /*221a0*/  LDL.LU R11, [R1+0x9c0] ;  /* 0x0009c000010b7983 */ /* 0x000ea20000300800 */
[----:B------:R-:W-:Y:S01]  /*221b0*/  F2FP.BF16.F32.PACK_AB R58, R59, R58 ;  /* 0x0000003a3b3a723e */ /* 0x000fe200000010ff */
[----:B------:R-:W2:Y:S01]  /*221c0*/  LDCU UR6, c[0x0][0x39c] ;  /* 0x00007380ff0677ac */ /* 0x000ea20008000800 */
[----:B-1----:R-:W-:-:S03]  /*221d0*/  ISETP.LT.AND P4, PT, R13, UR9, !P1 ;  /* 0x000000090d007c0c */ /* 0x002fc6000cf81270 */
[----:B------:R1:W-:Y:S04]  /*221e0*/  @P5 STG.E.U16 desc[UR20][R6.64], R58 ;  /* 0x0000003a06005986 */ /* 0x0003e8000c101514 */
[----:B------:R-:W4:Y:S01]  /*221f0*/  LDL.LU R13, [R1+0x9c4] ;  /* 0x0009c400010d7983 */ /* 0x000f220000300800 */
[CC--:B------:R-:W-:Y:S01]  /*22200*/  LEA R4, P5, R8.reuse, R2.reuse, 0x1 ;  /* 0x0000000208047211 */ /* 0x0c0fe200078a08ff */
[----:B------:R-:W-:Y:S01]  /*22210*/  VIADD R0, R8, UR5 ;  /* 0x0000000508007c36 */ /* 0x000fe20008000000 */
[----:B---3--:R-:W-:Y:S01]  /*22220*/  ISETP.LT.AND P6, PT, R14, UR7, !P1 ;  /* 0x000000070e007c0c */ /* 0x008fe2000cfc1270 */
[----:B------:R-:W3:Y:S01]  /*22230*/  LDL.LU R15, [R1+0x9cc] ;  /* 0x0009cc00010f7983 */ /* 0x000ee20000300800 */
[----:B------:R-:W4:Y:S01]  /*22240*/  LDCU UR7, c[0x0][0x39c] ;  /* 0x00007380ff0777ac */ /* 0x000f220008000800 */
[----:B------:R-:W-:Y:S01]  /*22250*/  LEA.HI.X.SX32 R5, R8, R3, 0x1, P5 ;  /* 0x0000000308057211 */ /* 0x000fe200028f0eff */
[C---:B------:R-:W-:Y:S01]  /*22260*/  VIADD R8, R0.reuse, UR5 ;  /* 0x0000000500087c36 */ /* 0x040fe20008000000 */
[----:B-1----:R-:W-:Y:S01]  /*22270*/  LEA R6, P5, R0, R2, 0x1 ;  /* 0x0000000200067211 */ /* 0x002fe200078a08ff */
[----:B------:R-:W1:Y:S01]  /*22280*/  LDCU UR9, c[0x0][0x39c] ;  /* 0x00007380ff0977ac */ /* 0x000e620008000800 */
[----:B------:R-:W-:-:S02]  /*22290*/  PRMT R9, R58, 0x7632, R9 ;  /* 0x000076323a097816 */ /* 0x000fc40000000009 */
[----:B------:R-:W-:Y:S02]  /*222a0*/  F2FP.BF16.F32.PACK_AB R60, R61, R60 ;  /* 0x0000003c3d3c723e */ /* 0x000fe400000010ff */
[----:B------:R-:W-:Y:S01]  /*222b0*/  LEA.HI.X.SX32 R7, R0, R3, 0x1, P5 ;  /* 0x0000000300077211 */ /* 0x000fe200028f0eff */
[----:B------:R5:W-:Y:S01]  /*222c0*/  @P3 STG.E.U16 desc[UR20][R4.64], R9 ;  /* 0x0000000904003986 */ /* 0x000be2000c101514 */
[----:B------:R-:W-:-:S03]  /*222d0*/  VIADD R0, R8, UR5 ;  /* 0x0000000508007c36 */ /* 0x000fc60008000000 */
[----:B------:R1:W-:Y:S01]  /*222e0*/  @P0 STG.E.U16 desc[UR20][R6.64], R60 ;  /* 0x0000003c06000986 */ /* 0x0003e2000c101514 */
[-C--:B-----5:R-:W-:Y:S02]  /*222f0*/  LEA R4, P5, R8, R2.reuse, 0x1 ;  /* 0x0000000208047211 */ /* 0x0a0fe400078a08ff */
[----:B0-----:R-:W-:Y:S01]  /*22300*/  ISETP.LT.AND P3, PT, R12, UR4, !P1 ;  /* 0x000000040c007c0c */ /* 0x001fe2000cf61270 */
[----:B------:R-:W3:Y:S01]  /*22310*/  LDCU UR4, c[0x0][0x39c] ;  /* 0x00007380ff0477ac */ /* 0x000ee20008000800 */
[----:B------:R-:W5:Y:S01]  /*22320*/  LDL.LU R12, [R1+0x7d4] ;  /* 0x0007d400010c7983 */ /* 0x000f620000300800 */
        /* <DEDUP_REMOVED lines=8> */
[----:B------:R-:W5:Y:S03]  /*223b0*/  LDCU UR6, c[0x0][0x39c] ;  /* 0x00007380ff0677ac */ /* 0x000f660008000800 */
[----:B------:R-:W2:Y:S01]  /*223c0*/  LDL.LU R14, [R1+0x9e4] ;  /* 0x0009e400010e7983 */ /* 0x000ea20000300800 */
[----:B----4-:R-:W-:Y:S01]  /*223d0*/  ISETP.LT.AND P5, PT, R13, UR7, !P1 ;  /* 0x000000070d007c0c */ /* 0x010fe2000cfa1270 */
[----:B------:R-:W0:Y:S02]  /*223e0*/  LDCU UR7, c[0x0][0x39c] ;  /* 0x00007380ff0777ac */ /* 0x000e240008000800 */
[----:B------:R-:W4:Y:S01]  /*223f0*/  LDL.LU R13, [R1+0x9e0] ;  /* 0x0009e000010d7983 */ /* 0x000f220000300800 */
[----:B------:R-:W-:-:S02]  /*22400*/  LEA R4, P6, R8, R2, 0x1 ;  /* 0x0000000208047211 */ /* 0x000fc400078c08ff */
[----:B------:R-:W-:Y:S02]  /*22410*/  F2FP.BF16.F32.PACK_AB R62, R63, R62 ;  /* 0x0000003e3f3e723e */ /* 0x000fe400000010ff */
[C---:B------:R-:W-:Y:S01]  /*22420*/  LEA.HI.X.SX32 R5, R8.reuse, R3, 0x1, P6 ;  /* 0x0000000308057211 */ /* 0x040fe200030f0eff */
[----:B------:R-:W-:Y:S01]  /*22430*/  VIADD R8, R8, UR5 ;  /* 0x0000000508087c36 */ /* 0x000fe20008000000 */
[----:B------:R-:W-:Y:S01]  /*22440*/  PRMT R9, R62, 0x7632, R9 ;  /* 0x000076323e097816 */ /* 0x000fe20000000009 */
[----:B------:R1:W-:Y:S01]  /*22450*/  @P4 STG.E.U16 desc[UR20][R6.64], R62 ;  /* 0x0000003e06004986 */ /* 0x0003e2000c101514 */
[----:B---3--:R-:W-:Y:S01]  /*22460*/  ISETP.LT.AND P4, PT, R15, UR4, !P1 ;  /* 0x000000040f007c0c */ /* 0x008fe2000cf81270 */
[----:B------:R-:W2:Y:S01]  /*22470*/  LDCU UR4, c[0x0][0x39c] ;  /* 0x00007380ff0477ac */ /* 0x000ea20008000800 */
[----:B------:R-:W-:Y:S01]  /*22480*/  VIADD R0, R8, UR5 ;  /* 0x0000000508007c36 */ /* 0x000fe20008000000 */
[----:B------:R3:W-:Y:S01]  /*22490*/  @P3 STG.E.U16 desc[UR20][R4.64], R9 ;  /* 0x0000000904003986 */ /* 0x0007e2000c101514 */
[----:B------:R-:W-:-:S03]  /*224a0*/  F2FP.BF16.F32.PACK_AB R64, R65, R64 ;  /* 0x000000404140723e */ /* 0x000fc600000010ff */
[-C--:B-1----:R-:W-:Y:S02]  /*224b0*/  LEA R6, P6, R0, R2.reuse, 0x1 ;  /* 0x0000000200067211 */ /* 0x082fe400078c08ff */
[-C--:B---3--:R-:W-:Y:S02]  /*224c0*/  LEA R4, P3, R8, R2.reuse, 0x1 ;  /* 0x0000000208047211 */ /* 0x088fe400078608ff */
[-C--:B------:R-:W-:Y:S02]  /*224d0*/  LEA.HI.X.SX32 R7, R0, R3.reuse, 0x1, P6 ;  /* 0x0000000300077211 */ /* 0x080fe400030f0eff */
[----:B------:R-:W-:Y:S01]  /*224e0*/  LEA.HI.X.SX32 R5, R8, R3, 0x1, P3 ;  /* 0x0000000308057211 */ /* 0x000fe200018f0eff */
[----:B------:R-:W-:Y:S01]  /*224f0*/  VIADD R0, R0, UR5 ;  /* 0x0000000500007c36 */ /* 0x000fe20008000000 */
[----:B-----5:R-:W-:Y:S01]  /*22500*/  ISETP.LT.AND P3, PT, R12, UR6, !P1 ;  /* 0x000000060c007c0c */ /* 0x020fe2000cf61270 */
[----:B------:R-:W1:Y:S01]  /*22510*/  LDCU UR6, c[0x0][0x39c] ;  /* 0x00007380ff0677ac */ /* 0x000e620008000800 */
[----:B------:R-:W-:Y:S01]  /*22520*/  PRMT R8, R64, 0x7632, R8 ;  /* 0x0000763240087816 */ /* 0x000fe20000000008 */
[----:B------:R-:W3:Y:S04]  /*22530*/  LDL.LU R12, [R1+0x9e8] ;  /* 0x0009e800010c7983 */ /* 0x000ee80000300800 */
[----:B------:R5:W-:Y:S04]  /*22540*/  @P0 STG.E.U16 desc[UR20][R4.64], R64 ;  /* 0x0000004004000986 */ /* 0x000be8000c101514 */
[----:B------:R0:W-:Y:S01]  /*22550*/  @P5 STG.E.U16 desc[UR20][R6.64], R8 ;  /* 0x0000000806005986 */ /* 0x0001e2000c101514 */
[----:B-----5:R-:W-:-:S04]  /*22560*/  LEA R4, P5, R0, R2, 0x1 ;  /* 0x0000000200047211 */ /* 0x020fc800078a08ff */
[----:B------:R-:W-:Y:S02]  /*22570*/  LEA.HI.X.SX32 R5, R0, R3, 0x1, P5 ;  /* 0x0000000300057211 */ /* 0x000fe400028f0eff */
[----:B--2---:R-:W-:Y:S01]  /*22580*/  ISETP.LT.AND P0, PT, R11, UR4, !P1 ;  /* 0x000000040b007c0c */ /* 0x004fe2000cf01270 */
[----:B------:R-:W3:Y:S01]  /*22590*/  LDCU UR4, c[0x0][0x39c] ;  /* 0x00007380ff0477ac */ /* 0x000ee20008000800 */
[----:B------:R-:W1:Y:S01]  /*225a0*/  LDL.LU R11, [R1+0x9f0] ;  /* 0x0009f000010b7983 */ /* 0x000e620000300800 */
[----:B0-----:R-:W-:Y:S01]  /*225b0*/  ISETP.LT.AND P6, PT, R14, UR7, !P1 ;  /* 0x000000070e007c0c */ /* 0x001fe2000cfc1270 */
[----:B------:R-:W-:Y:S02]  /*225c0*/  VIADD R0, R0, UR5 ;  /* 0x0000000500007c36 */ /* 0x000fe40008000000 */
[----:B------:R-:W2:Y:S01]  /*225d0*/  LDL.LU R14, [R1+0x9fc] ;  /* 0x0009fc00010e7983 */ /* 0x000ea20000300800 */
[----:B------:R-:W-:Y:S01]  /*225e0*/  F2FP.BF16.F32.PACK_AB R66, R67, R66 ;  /* 0x000000424342723e */ /* 0x000fe200000010ff */
[----:B------:R-:W2:Y:S01]  /*225f0*/  LDCU UR7, c[0x0][0x39c] ;  /* 0x00007380ff0777ac */ /* 0x000ea20008000800 */
[----:B----4-:R-:W-:-:S03]  /*22600*/  ISETP.LT.AND P5, PT, R13, UR9, !P1 ;  /* 0x000000090d007c0c */ /* 0x010fc6000cfa1270 */
[----:B------:R0:W-:Y:S01]  /*22610*/  @P4 STG.E.U16 desc[UR20][R4.64], R66 ;  /* 0x0000004204004986 */ /* 0x0001e2000c101514 */
[----:B------:R-:W-:Y:S01]  /*22620*/  VIADD R7, R0, UR5 ;  /* 0x0000000500077c36 */ /* 0x000fe20008000000 */
[----:B------:R-:W4:Y:S02]  /*22630*/  LDCU UR9, c[0x0][0x39c] ;  /* 0x00007380ff0977ac */ /* 0x000f240008000800 */
[----:B------:R-:W4:Y:S01]  /*22640*/  LDL.LU R13, [R1+0x9f8] ;  /* 0x0009f800010d7983 */ /* 0x000f220000300800 */
[----:B------:R-:W-:Y:S02]  /*22650*/  PRMT R9, R66, 0x7632, R9 ;  /* 0x0000763242097816 */ /* 0x000fe40000000009 */
        /* <DEDUP_REMOVED lines=9> */
[----:B---3--:R-:W-:Y:S01]  /*226f0*/  ISETP.LT.AND P3, PT, R12, UR4, !P1 ;  /* 0x000000040c007c0c */ /* 0x008fe2000cf61270 */
[----:B------:R-:W3:Y:S01]  /*22700*/  LDCU UR4, c[0x0][0x39c] ;  /* 0x00007380ff0477ac */ /* 0x000ee20008000800 */
[CC--:B0-----:R-:W-:Y:S01]  /*22710*/  LEA R4, P4, R0.reuse, R2.reuse, 0x1 ;  /* 0x0000000200047211 */ /* 0x0c1fe200078808ff */
[----:B------:R-:W3:Y:S03]  /*22720*/  LDL.LU R12, [R1+0x7d0] ;  /* 0x0007d000010c7983 */ /* 0x000ee60000300800 */
[----:B------:R-:W-:Y:S02]  /*22730*/  LEA.HI.X.SX32 R5, R0, R3, 0x1, P4 ;  /* 0x0000000300057211 */ /* 0x000fe400020f0eff */
[----:B-----5:R-:W-:Y:S02]  /*22740*/  PRMT R7, R68, 0x7632, R7 ;  /* 0x0000763244077816 */ /* 0x020fe40000000007 */
[----:B------:R-:W-:-:S03]  /*22750*/  LEA R6, P4, R8, R2, 0x1 ;  /* 0x0000000208067211 */ /* 0x000fc600078808ff */
[----:B------:R0:W-:Y:S02]  /*22760*/  @P6 STG.E.U16 desc[UR20][R4.64], R7 ;  /* 0x0000000704006986 */ /* 0x0001e4000c101514 */
[C---:B0-----:R-:W-:Y:S02]  /*22770*/  LEA.HI.X.SX32 R7, R8.reuse, R3, 0x1, P4 ;  /* 0x0000000308077211 */ /* 0x041fe400020f0eff */
[----:B-1----:R-:W-:Y:S01]  /*22780*/  ISETP.LT.AND P0, PT, R11, UR6, !P1 ;  /* 0x000000060b007c0c */ /* 0x002fe2000cf01270 */
[----:B------:R-:W-:Y:S01]  /*22790*/  VIADD R8, R8, UR5 ;  /* 0x0000000508087c36 */ /* 0x000fe20008000000 */
[----:B------:R-:W5:Y:S01]  /*227a0*/  LDL.LU R11, [R1+0xa08] ;  /* 0x000a0800010b7983 */ /* 0x000f620000300800 */
[----:B------:R-:W-:Y:S01]  /*227b0*/  F2FP.BF16.F32.PACK_AB R70, R71, R70 ;  /* 0x000000464746723e */ /* 0x000fe200000010ff */
[----:B------:R-:W5:Y:S01]  /*227c0*/  LDCU UR6, c[0x0][0x39c] ;  /* 0x00007380ff0677ac */ /* 0x000f620008000800 */
[----:B----4-:R-:W-:-:S03]  /*227d0*/  ISETP.LT.AND P4, PT, R13, UR9, !P1 ;  /* 0x000000090d007c0c */ /* 0x010fc6000cf81270 */
[----:B------:R0:W-:Y:S04]  /*227e0*/  @P5 STG.E.U16 desc[UR20][R6.64], R70 ;  /* 0x0000004606005986 */ /* 0x0001e8000c101514 */
[----:B------:R-:W4:Y:S01]  /*227f0*/  LDL.LU R13, [R1+0xa0c] ;  /* 0x000a0c00010d7983 */ /* 0x000f220000300800 */
[CC--:B------:R-:W-:Y:S01]  /*22800*/  LEA R4, P5, R8.reuse, R2.reuse, 0x1 ;  /* 0x0000000208047211 */ /* 0x0c0fe200078a08ff */
[----:B------:R-:W-:Y:S01]  /*22810*/  VIADD R0, R8, UR5 ;  /* 0x0000000508007c36 */ /* 0x000fe20008000000 */
[----:B--2---:R-:W-:Y:S01]  /*22820*/  ISETP.LT.AND P6, PT, R14, UR7, !P1 ;  /* 0x000000070e007c0c */ /* 0x004fe2000cfc1270 */
[----:B------:R-:W2:Y:S01]  /*22830*/  LDL.LU R15, [R1+0xa14] ;  /* 0x000a1400010f7983 */ /* 0x000ea20000300800 */
[----:B------:R-:W4:Y:S01]  /*22840*/  LDCU UR7, c[0x0][0x39c] ;  /* 0x00007380ff0777ac */ /* 0x000f220008000800 */
[----:B------:R-:W-:Y:S01]  /*22850*/  LEA.HI.X.SX32 R5, R8, R3, 0x1, P5 ;  /* 0x0000000308057211 */ /* 0x000fe200028f0eff */
[C---:B------:R-:W-:Y:S01]  /*22860*/  VIADD R8, R0.reuse, UR5 ;  /* 0x0000000500087c36 */ /* 0x040fe20008000000 */
[----:B0-----:R-:W-:Y:S01]  /*22870*/  LEA R6, P5, R0, R2, 0x1 ;  /* 0x0000000200067211 */ /* 0x001fe200078a08ff */
[----:B------:R-:W0:Y:S01]  /*22880*/  LDCU UR9, c[0x0][0x39c] ;  /* 0x00007380ff0977ac */ /* 0x000e220008000800 */
[----:B------:R-:W-:-:S02]  /*22890*/  PRMT R9, R70, 0x7632, R9 ;  /* 0x0000763246097816 */ /* 0x000fc40000000009 */
[----:B------:R-:W-:Y:S02]  /*228a0*/  F2FP.BF16.F32.PACK_AB R72, R73, R72 ;  /* 0x000000484948723e */ /* 0x000fe400000010ff */
[----:B------:R-:W-:Y:S01]  /*228b0*/  LEA.HI.X.SX32 R7, R0, R3, 0x1, P5 ;  /* 0x0000000300077211 */ /* 0x000fe200028f0eff */
[----:B------:R1:W-:Y:S01]  /*228c0*/  @P3 STG.E.U16 desc[UR20][R4.64], R9 ;  /* 0x0000000904003986 */ /* 0x0003e2000c101514 */
[----:B------:R-:W-:-:S03]  /*228d0*/  VIADD R0, R8, UR5 ;  /* 0x0000000508007c36 */ /* 0x000fc60008000000 */
[----:B------:R0:W-:Y:S01]  /*228e0*/  @P0 STG.E.U16 desc[UR20][R6.64], R72 ;  /* 0x0000004806000986 */ /* 0x0001e2000c101514 */
[----:B---3--:R-:W-:Y:S01]  /*228f0*/  ISETP.LT.AND P3, PT, R12, UR4, !P1 ;  /* 0x000000040c007c0c */ /* 0x008fe2000cf61270 */
[----:B------:R-:W2:Y:S01]  /*22900*/  LDCU UR4, c[0x0][0x39c] ;  /* 0x00007380ff0477ac */ /* 0x000ea20008000800 */
[-C--:B-1----:R-:W-:Y:S01]  /*22910*/  LEA R4, P5, R8, R2.reuse, 0x1 ;  /* 0x0000000208047211 */ /* 0x082fe200078a08ff */
[----:B------:R-:W3:Y:S01]  /*22920*/  LDL.LU R12, [R1+0xa18] ;  /* 0x000a1800010c7983 */ /* 0x000ee20000300800 */
[----:B0-----:R-:W-:Y:S02]  /*22930*/  PRMT R7, R72, 0x7632, R7 ;  /* 0x0000763248077816 */ /* 0x001fe40000000007 */
[----:B------:R-:W-:Y:S02]  /*22940*/  LEA.HI.X.SX32 R5, R8, R3, 0x1, P5 ;  /* 0x0000000308057211 */ /* 0x000fe400028f0eff */
[----:B------:R-:W-:-:S03]  /*22950*/  LEA R6, P5, R0, R2, 0x1 ;  /* 0x0000000200067211 */ /* 0x000fc600078a08ff */
[----:B------:R0:W-:Y:S02]  /*22960*/  @P6 STG.E.U16 desc[UR20][R4.64], R7 ;  /* 0x0000000704006986 */ /* 0x0001e4000c101514 */
[C---:B0-----:R-:W-:Y:S02]  /*22970*/  LEA.HI.X.SX32 R7, R0.reuse, R3, 0x1, P5 ;  /* 0x0000000300077211 */ /* 0x041fe400028f0eff */
[----:B-----5:R-:W-:Y:S01]  /*22980*/  ISETP.LT.AND P0, PT, R11, UR6, !P1 ;  /* 0x000000060b007c0c */ /* 0x020fe2000cf01270 */
[----:B------:R-:W-:Y:S01]  /*22990*/  VIADD R8, R0, UR5 ;  /* 0x0000000500087c36 */ /* 0x000fe20008000000 */
[----:B------:R-:W5:Y:S01]  /*229a0*/  LDL.LU R11, [R1+0xa10] ;  /* 0x000a1000010b7983 */ /* 0x000f620000300800 */
[----:B------:R-:W3:Y:S03]  /*229b0*/  LDCU UR6, c[0x0][0x39c] ;  /* 0x00007380ff0677ac */ /* 0x000ee60008000800 */
[----:B------:R-:W5:Y:S01]  /*229c0*/  LDL.LU R14, [R1+0xa04] ;  /* 0x000a0400010e7983 */ /* 0x000f620000300800 */
        /* <DEDUP_REMOVED lines=9> */
[----:B--2---:R-:W-:Y:S01]  /*22a60*/  ISETP.LT.AND P4, PT, R15, UR4, !P1 ;  /* 0x000000040f007c0c */ /* 0x004fe2000cf81270 */
[----:B------:R-:W5:Y:S01]  /*22a70*/  LDCU UR4, c[0x0][0x39c] ;  /* 0x00007380ff0477ac */ /* 0x000f620008000800 */
[----:B------:R-:W-:Y:S01]  /*22a80*/  VIADD R0, R8, UR5 ;  /* 0x0000000508007c36 */ /* 0x000fe20008000000 */
[----:B------:R2:W-:Y:S01]  /*22a90*/  @P3 STG.E.U16 desc[UR20][R4.64], R9 ;  /* 0x0000000904003986 */ /* 0x0005e2000c101514 */
[----:B------:R-:W-:-:S03]  /*22aa0*/  F2FP.BF16.F32.PACK_AB R76, R77, R76 ;  /* 0x0000004c4d4c723e */ /* 0x000fc600000010ff */
[-C--:B-1----:R-:W-:Y:S02]  /*22ab0*/  LEA R6, P6, R0, R2.reuse, 0x1 ;  /* 0x0000000200067211 */ /* 0x082fe400078c08ff */
[----:B--2---:R-:W-:Y:S02]  /*22ac0*/  LEA R4, P3, R8, R2, 0x1 ;  /* 0x0000000208047211 */ /* 0x004fe400078608ff */
[----:B------:R-:W-:Y:S02]  /*22ad0*/  PRMT R10, R76, 0x7632, R10 ;  /* 0x000076324c0a7816 */ /* 0x000fe4000000000a */
[-C--:B------:R-:W-:Y:S02]  /*22ae0*/  LEA.HI.X.SX32 R5, R8, R3.reuse, 0x1, P3 ;  /* 0x0000000308057211 */ /* 0x080fe400018f0eff */
[----:B---3--:R-:W-:Y:S01]  /*22af0*/  ISETP.LT.AND P3, PT, R12, UR6, !P1 ;  /* 0x000000060c007c0c */ /* 0x008fe2000cf61270 */
[----:B------:R-:W1:Y:S01]  /*22b00*/  LDCU UR6, c[0x0][0x39c] ;  /* 0x00007380ff0677ac */ /* 0x000e620008000800 */
[C---:B------:R-:W-:Y:S01]  /*22b10*/  LEA.HI.X.SX32 R7, R0.reuse, R3, 0x1, P6 ;  /* 0x0000000300077211 */ /* 0x040fe200030f0eff */
[----:B------:R-:W2:Y:S01]  /*22b20*/  LDL.LU R12, [R1+0x7cc] ;  /* 0x0007cc00010c7983 */ /* 0x000ea20000300800 */
[----:B------:R-:W-:-:S03]  /*22b30*/  VIADD R0, R0, UR5 ;  /* 0x0000000500007c36 */ /* 0x000fc60008000000 */
[----:B------:R-:W-:Y:S04]  /*22b40*/  @P0 STG.E.U16 desc[UR20][R4.64], R76 ;  /* 0x0000004c04000986 */ /* 0x000fe8000c101514 */
[----:B------:R3:W-:Y:S01]  /*22b50*/  @P5 STG.E.U16 desc[UR20][R6.64], R10 ;  /* 0x0000000a06005986 */ /* 0x0007e2000c101514 */
[----:B------:R-:W-:-:S04]  /*22b60*/  LEA R8, P5, R0, R2, 0x1 ;  /* 0x0000000200087211 */ /* 0x000fc800078a08ff */
[C---:B------:R-:W-:Y:S02]  /*22b70*/  LEA.HI.X.SX32 R9, R0.reuse, R3, 0x1, P5 ;  /* 0x0000000300097211 */ /* 0x040fe400028f0eff */
[----:B-----5:R-:W-:Y:S01]  /*22b80*/  ISETP.LT.AND P0, PT, R11, UR4, !P1 ;  /* 0x000000040b007c0c */ /* 0x020fe2000cf01270 */
[----:B------:R-:W2:Y:S01]  /*22b90*/  LDCU UR4, c[0x0][0x39c] ;  /* 0x00007380ff0477ac */ /* 0x000ea20008000800 */
[----:B------:R-:W1:Y:S04]  /*22ba0*/  LDL.LU R11, [R1+0x9f4] ;  /* 0x0009f400010b7983 */ /* 0x000e680000300800 */
[----:B------:R-:W5:Y:S01]  /*22bb0*/  LDL.LU R16, [R1+0x9ec] ;  /* 0x0009ec0001107983 */ /* 0x000f620000300800 */
[----:B----4-:R-:W-:Y:S01]  /*22bc0*/  ISETP.LT.AND P5, PT, R13, UR9, !P1 ;  /* 0x000000090d007c0c */ /* 0x010fe2000cfa1270 */
[----:B------:R-:W-:-:S02]  /*22bd0*/  VIADD R0, R0, UR5 ;  /* 0x0000000500007c36 */ /* 0x000fc40008000000 */
[----:B------:R-:W4:Y:S01]  /*22be0*/  LDL.LU R13, [R1+0x9dc] ;  /* 0x0009dc00010d7983 */ /* 0x000f220000300800 */
[----:B------:R-:W-:Y:S01]  /*22bf0*/  F2FP.BF16.F32.PACK_AB R78, R79, R78 ;  /* 0x0000004e4f4e723e */ /* 0x000fe200000010ff */
[----:B------:R-:W4:Y:S01]  /*22c00*/  LDCU UR9, c[0x0][0x39c] ;  /* 0x00007380ff0977ac */ /* 0x000f220008000800 */
[C---:B---3--:R-:W-:Y:S01]  /*22c10*/  VIADD R7, R0.reuse, UR5 ;  /* 0x0000000500077c36 */ /* 0x048fe20008000000 */
[----:B------:R-:W-:Y:S01]  /*22c20*/  F2FP.BF16.F32.PACK_AB R80, R81, R80 ;  /* 0x000000505150723e */ /* 0x000fe200000010ff */
[----:B------:R-:W3:Y:S04]  /*22c30*/  LDL.LU R15, [R1+0x9d4] ;  /* 0x0009d400010f7983 */ /* 0x000ee80000300800 */
[----:B------:R0:W-:Y:S01]  /*22c40*/  @P4 STG.E.U16 desc[UR20][R8.64], R78 ;  /* 0x0000004e08004986 */ /* 0x0001e2000c101514 */
[----:B------:R-:W-:-:S04]  /*22c50*/  LEA R4, P4, R0, R2, 0x1 ;  /* 0x0000000200047211 */ /* 0x000fc800078808ff */
[-C--:B------:R-:W-:Y:S01]  /*22c60*/  LEA.HI.X.SX32 R5, R0, R3.reuse, 0x1, P4 ;  /* 0x0000000300057211 */ /* 0x080fe200020f0eff */
[C---:B------:R-:W-:Y:S01]  /*22c70*/  VIADD R0, R7.reuse, UR5 ;  /* 0x0000000507007c36 */ /* 0x040fe20008000000 */
[C---:B------:R-:W-:Y:S02]  /*22c80*/  LEA R6, P4, R7.reuse, R2, 0x1 ;  /* 0x0000000207067211 */ /* 0x040fe400078808ff */
[----:B0-----:R-:W-:Y:S02]  /*22c90*/  PRMT R9, R78, 0x7632, R9 ;  /* 0x000076324e097816 */ /* 0x001fe40000000009 */
[----:B------:R-:W-:-:S03]  /*22ca0*/  LEA.HI.X.SX32 R7, R7, R3, 0x1, P4 ;  /* 0x0000000307077211 */ /* 0x000fc600020f0eff */
[----:B------:R0:W-:Y:S01]  /*22cb0*/  @P3 STG.E.U16 desc[UR20][R4.64], R9 ;  /* 0x0000000904003986 */ /* 0x0001e2000c101514 */
[-C--:B------:R-:W-:Y:S02]  /*22cc0*/  LEA R8, P4, R0, R2.reuse, 0x1 ;  /* 0x0000000200087211 */ /* 0x080fe400078808ff */
[----:B--2---:R-:W-:Y:S01]  /*22cd0*/  ISETP.LT.AND P3, PT, R12, UR4, !P1 ;  /* 0x000000040c007c0c */ /* 0x004fe2000cf61270 */
[----:B------:R-:W-:Y:S01]  /*22ce0*/  VIADD R12, R0, UR5 ;  /* 0x00000005000c7c36 */ /* 0x000fe20008000000 */
[----:B------:R-:W-:Y:S01]  /*22cf0*/  @P0 STG.E.U16 desc[UR20][R6.64], R80 ;  /* 0x0000005006000986 */ /* 0x000fe2000c101514 */
[----:B------:R-:W-:Y:S01]  /*22d00*/  ISETP.LT.AND P6, PT, R14, UR7, !P1 ;  /* 0x000000070e007c0c */ /* 0x000fe2000cfc1270 */
[----:B------:R-:W5:Y:S02]  /*22d10*/  LDCU UR7, c[0x0][0x39c] ;  /* 0x00007380ff0777ac */ /* 0x000f640008000800 */
[----:B------:R-:W2:Y:S01]  /*22d20*/  LDL.LU R14, [R1+0x9d0] ;  /* 0x0009d000010e7983 */ /* 0x000ea20000300800 */
[----:B0-----:R-:W-:Y:S01]  /*22d30*/  LEA.HI.X.SX32 R9, R0, R3, 0x1, P4 ;  /* 0x0000000300097211 */ /* 0x001fe200020f0eff */
[----:B------:R-:W3:Y:S01]  /*22d40*/  LDCU UR4, c[0x0][0x39c] ;  /* 0x00007380ff0477ac */ /* 0x000ee20008000800 */
[----:B------:R-:W-:-:S02]  /*22d50*/  LEA R10, P4, R12, R2, 0x1 ;  /* 0x000000020c0a7211 */ /* 0x000fc400078808ff */
[----:B-1----:R-:W-:Y:S01]  /*22d60*/  ISETP.LT.AND P0, PT, R11, UR6, !P1 ;  /* 0x000000060b007c0c */ /* 0x002fe2000cf01270 */
[----:B------:R-:W2:Y:S01]  /*22d70*/  LDCU UR6, c[0x0][0x39c] ;  /* 0x00007380ff0677ac */ /* 0x000ea20008000800 */
[----:B------:R-:W-:Y:S02]  /*22d80*/  LEA.HI.X.SX32 R11, R12, R3, 0x1, P4 ;  /* 0x000000030c0b7211 */ /* 0x000fe400020f0eff */
[----:B----4-:R-:W-:Y:S02]  /*22d90*/  ISETP.LT.AND P4, PT, R13, UR9, !P1 ;  /* 0x000000090d007c0c */ /* 0x010fe4000cf81270 */
[----:B------:R-:W-:Y:S01]  /*22da0*/  PRMT R5, R80, 0x7632, R5 ;  /* 0x0000763250057816 */ /* 0x000fe20000000005 */
[----:B------:R-:W4:Y:S01]  /*22db0*/  LDL.LU R13, [R1+0x9c8] ;  /* 0x0009c800010d7983 */ /* 0x000f220000300800 */
[----:B------:R-:W-:Y:S01]  /*22dc0*/  F2FP.BF16.F32.PACK_AB R82, R83, R82 ;  /* 0x000000525352723e */ /* 0x000fe200000010ff */
[----:B------:R-:W-:Y:S01]  /*22dd0*/  VIADD R12, R12, UR5 ;  /* 0x000000050c0c7c36 */ /* 0x000fe20008000000 */
[----:B------:R-:W-:Y:S01]  /*22de0*/  F2FP.BF16.F32.PACK_AB R84, R85, R84 ;  /* 0x000000545554723e */ /* 0x000fe200000010ff */
[----:B------:R0:W-:Y:S01]  /*22df0*/  @P6 STG.E.U16 desc[UR20][R8.64], R5 ;  /* 0x0000000508006986 */ /* 0x0001e2000c101514 */
[----:B-----5:R-:W-:Y:S01]  /*22e00*/  ISETP.LT.AND P6, PT, R16, UR7, !P1 ;  /* 0x0000000710007c0c */ /* 0x020fe2000cfc1270 */
[C---:B------:R-:W-:Y:S01]  /*22e10*/  VIADD R0, R12.reuse, UR5 ;  /* 0x000000050c007c36 */ /* 0x040fe20008000000 */
[----:B------:R-:W4:Y:S01]  /*22e20*/  LDCU UR7, c[0x0][0x39c] ;  /* 0x00007380ff0777ac */ /* 0x000f220008000800 */
[----:B------:R1:W-:Y:S01]  /*22e30*/  @P5 STG.E.U16 desc[UR20][R10.64], R82 ;  /* 0x000000520a005986 */ /* 0x0003e2000c101514 */
[----:B------:R-:W-:-:S02]  /*22e40*/  LEA R4, P5, R12, R2, 0x1 ;  /* 0x000000020c047211 */ /* 0x000fc400078a08ff */
[----:B------:R-:W-:Y:S01]  /*22e50*/  F2FP.BF16.F32.PACK_AB R86, R87, R86 ;  /* 0x000000565756723e */ /* 0x000fe200000010ff */
[----:B------:R-:W5:Y:S01]  /*22e60*/  LDL.LU R17, [R1+0x9bc] ;  /* 0x0009bc0001117983 */ /* 0x000f620000300800 */
[----:B------:R-:W2:Y:S01]  /*22e70*/  LDCU UR9, c[0x0][0x39c] ;  /* 0x00007380ff0977ac */ /* 0x000ea20008000800 */
[-C--:B0-----:R-:W-:Y:S01]  /*22e80*/  LEA.HI.X.SX32 R5, R12, R3.reuse, 0x1, P5 ;  /* 0x000000030c057211 */ /* 0x081fe200028f0eff */
[C---:B------:R-:W-:Y:S01]  /*22e90*/  VIADD R9, R0.reuse, UR5 ;  /* 0x0000000500097c36 */ /* 0x040fe20008000000 */
[CC--:B------:R-:W-:Y:S01]  /*22ea0*/  LEA R6, P5, R0.reuse, R2.reuse, 0x1 ;  /* 0x0000000200067211 */ /* 0x0c0fe200078a08ff */
[----:B------:R-:W5:Y:S03]  /*22eb0*/  LDL.LU R16, [R1+0x7c8] ;  /* 0x0007c80001107983 */ /* 0x000f660000300800 */
[----:B------:R-:W-:Y:S01]  /*22ec0*/  LEA.HI.X.SX32 R7, R0, R3, 0x1, P5 ;  /* 0x0000000300077211 */ /* 0x000fe200028f0eff */
[C---:B------:R-:W-:Y:S01]  /*22ed0*/  VIADD R0, R9.reuse, UR5 ;  /* 0x0000000509007c36 */ /* 0x040fe20008000000 */
[----:B------:R-:W-:-:S02]  /*22ee0*/  LEA R8, P5, R9, R2, 0x1 ;  /* 0x0000000209087211 */ /* 0x000fc400078a08ff */
[----:B-1----:R-:W-:Y:S02]  /*22ef0*/  PRMT R11, R82, 0x7632, R11 ;  /* 0x00007632520b7816 */ /* 0x002fe4000000000b */
[-C--:B------:R-:W-:Y:S02]  /*22f00*/  LEA.HI.X.SX32 R9, R9, R3.reuse, 0x1, P5 ;  /* 0x0000000309097211 */ /* 0x080fe400028f0eff */
[C---:B------:R-:W-:Y:S01]  /*22f10*/  LEA R10, P5, R0.reuse, R2, 0x1 ;  /* 0x00000002000a7211 */ /* 0x040fe200078a08ff */
[----:B------:R0:W-:Y:S01]  /*22f20*/  @P3 STG.E.U16 desc[UR20][R4.64], R11 ;  /* 0x0000000b04003986 */ /* 0x0001e2000c101514 */
[----:B---3--:R-:W-:Y:S01]  /*22f30*/  ISETP.LT.AND P3, PT, R15, UR4, !P1 ;  /* 0x000000040f007c0c */ /* 0x008fe2000cf61270 */
[----:B------:R-:W-:Y:S01]  /*22f40*/  VIADD R12, R0, UR5 ;  /* 0x00000005000c7c36 */ /* 0x000fe20008000000 */
[----:B------:R-:W-:Y:S01]  /*22f50*/  F2FP.BF16.F32.PACK_AB R88, R89, R88 ;  /* 0x000000585958723e */ /* 0x000fe200000010ff */
[----:B------:R1:W-:Y:S01]  /*22f60*/  @P0 STG.E.U16 desc[UR20][R6.64], R84 ;  /* 0x0000005406000986 */ /* 0x0003e2000c101514 */
[----:B--2---:R-:W-:Y:S01]  /*22f70*/  ISETP.LT.AND P0, PT, R14, UR6, !P1 ;  /* 0x000000060e007c0c */ /* 0x004fe2000cf01270 */
[----:B------:R-:W5:Y:S02]  /*22f80*/  LDCU UR6, c[0x0][0x39c] ;  /* 0x00007380ff0677ac */ /* 0x000f640008000800 */
[----:B------:R-:W2:Y:S01]  /*22f90*/  LDL.LU R15, [R1+0x9ac] ;  /* 0x0009ac00010f7983 */ /* 0x000ea20000300800 */
[----:B------:R-:W3:Y:S01]  /*22fa0*/  LDCU UR4, c[0x0][0x39c] ;  /* 0x00007380ff0477ac */ /* 0x000ee20008000800 */
[----:B0-----:R-:W-:-:S02]  /*22fb0*/  LEA.HI.X.SX32 R11, R0, R3, 0x1, P5 ;  /* 0x00000003000b7211 */ /* 0x001fc400028f0eff */
[----:B------:R-:W2:Y:S01]  /*22fc0*/  LDL.LU R14, [R1+0x9a4] ;  /* 0x0009a400010e7983 */ /* 0x000ea20000300800 */
[----:B----4-:R-:W-:Y:S01]  /*22fd0*/  ISETP.LT.AND P5, PT, R13, UR7, !P1 ;  /* 0x000000070d007c0c */ /* 0x010fe2000cfa1270 */
[----:B------:R-:W0:Y:S02]  /*22fe0*/  LDCU UR7, c[0x0][0x39c] ;  /* 0x00007380ff0777ac */ /* 0x000e240008000800 */
[----:B------:R-:W4:Y:S01]  /*22ff0*/  LDL.LU R13, [R1+0x9a0] ;  /* 0x0009a000010d7983 */ /* 0x000f220000300800 */
[----:B------:R-:W-:-:S05]  /*23000*/  PRMT R5, R84, 0x7632, R5 ;  /* 0x0000763254057816 */ /* 0x000fca0000000005 */
[----:B------:R0:W-:Y:S01]  /*23010*/  @P6 STG.E.U16 desc[UR20][R8.64], R5 ;  /* 0x0000000508006986 */ /* 0x0001e2000c101514 */
[----:B------:R-:W-:Y:S02]  /*23020*/  LEA R4, P6, R12, R2, 0x1 ;  /* 0x000000020c047211 */ /* 0x000fe400078c08ff */
[----:B-1----:R-:W-:Y:S01]  /*23030*/  PRMT R7, R86, 0x7632, R7 ;  /* 0x0000763256077816 */ /* 0x002fe20000000007 */
[----:B------:R1:W-:Y:S01]  /*23040*/  @P4 STG.E.U16 desc[UR20][R10.64], R86 ;  /* 0x000000560a004986 */ /* 0x0003e2000c101514 */
[C---:B0-----:R-:W-:Y:S01]  /*23050*/  LEA.HI.X.SX32 R5, R12.reuse, R3, 0x1, P6 ;  /* 0x000000030c057211 */ /* 0x041fe200030f0eff */
[----:B------:R-:W-:Y:S02]  /*23060*/  VIADD R12, R12, UR5 ;  /* 0x000000050c0c7c36 */ /* 0x000fe40008000000 */
[----:B-1----:R-:W2:Y:S02]  /*23070*/  LDL.LU R11, [R1+0x994] ;  /* 0x00099400010b7983 */ /* 0x002ea40000300800 */
[----:B------:R-:W-:-:S02]  /*23080*/  VIADD R0, R12, UR5 ;  /* 0x000000050c007c36 */ /* 0x000fc40008000000 */
[----:B------:R0:W-:Y:S01]  /*23090*/  @P3 STG.E.U16 desc[UR20][R4.64], R7 ;  /* 0x0000000704003986 */ /* 0x0001e2000c101514 */
[-C--:B------:R-:W-:Y:S02]  /*230a0*/  LEA R6, P3, R12, R2.reuse, 0x1 ;  /* 0x000000020c067211 */ /* 0x080fe400078608ff */
[C---:B------:R-:W-:Y:S01]  /*230b0*/  LEA R8, P6, R0.reuse, R2, 0x1 ;  /* 0x0000000200087211 */ /* 0x040fe200078c08ff */
[----:B------:R-:W2:Y:S03]  /*230c0*/  LDL.LU R10, [R1+0x988] ;  /* 0x00098800010a7983 */ /* 0x000ea60000300800 */
[CC--:B------:R-:W-:Y:S01]  /*230d0*/  LEA.HI.X.SX32 R9, R0.reuse, R3.reuse, 0x1, P6 ;  /* 0x0000000300097211 */ /* 0x0c0fe200030f0eff */
[----:B------:R-:W-:Y:S01]  /*230e0*/  VIADD R0, R0, UR5 ;  /* 0x0000000500007c36 */ /* 0x000fe20008000000 */
[----:B0-----:R-:W-:Y:S02]  /*230f0*/  LEA.HI.X.SX32 R7, R12, R3, 0x1, P3 ;  /* 0x000000030c077211 */ /* 0x001fe400018f0eff */
[----:B------:R-:W-:-:S03]  /*23100*/  PRMT R5, R88, 0x7632, R5 ;  /* 0x0000763258057816 */ /* 0x000fc60000000005 */
[----:B------:R-:W-:Y:S04]  /*23110*/  @P0 STG.E.U16 desc[UR20][R6.64], R88 ;  /* 0x0000005806000986 */ /* 0x000fe8000c101514 */
[----:B------:R0:W-:Y:S01]  /*23120*/  @P5 STG.E.U16 desc[UR20][R8.64], R5 ;  /* 0x0000000508005986 */ /* 0x0001e2000c101514 */
[----:B------:R-:W-:Y:S02]  /*23130*/  LEA R4, P5, R0, R2, 0x1 ;  /* 0x0000000200047211 */ /* 0x000fe400078a08ff */
[----:B-----5:R-:W-:Y:S01]  /*23140*/  ISETP.LT.AND P3, PT, R16, UR6, !P1 ;  /* 0x0000000610007c0c */ /* 0x020fe2000cf61270 */
[----:B------:R-:W1:Y:S01]  /*23150*/  LDCU UR6, c[0x0][0x39c] ;  /* 0x00007380ff0677ac */ /* 0x000e620008000800 */
[----:B------:R-:W5:Y:S01]  /*23160*/  LDL.LU R16, [R1+0x980] ;  /* 0x0009800001107983 */ /* 0x000f620000300800 */
[----:B0-----:R-:W-:-:S02]  /*23170*/  LEA.HI.X.SX32 R5, R0, R3, 0x1, P5 ;  /* 0x0000000300057211 */ /* 0x001fc400028f0eff */
[----:B----4-:R-:W-:Y:S02]  /*23180*/  ISETP.LT.AND P5, PT, R13, UR9, !P1 ;  /* 0x000000090d007c0c */ /* 0x010fe4000cfa1270 */
[----:B---3--:R-:W-:Y:S01]  /*23190*/  ISETP.LT.AND P4, PT, R17, UR4, !P1 ;  /* 0x0000000411007c0c */ /* 0x008fe2000cf81270 */
[----:B------:R-:W3:Y:S01]  /*231a0*/  LDL.LU R13, [R1+0x974] ;  /* 0x00097400010d7983 */ /* 0x000ee20000300800 */
[----:B------:R-:W2:Y:S01]  /*231b0*/  LDCU UR4, c[0x0][0x39c] ;  /* 0x00007380ff0477ac */ /* 0x000ea20008000800 */
[----:B------:R-:W-:Y:S01]  /*231c0*/  F2FP.BF16.F32.PACK_AB R90, R91, R90 ;  /* 0x0000005a5b5a723e */ /* 0x000fe200000010ff */
[----:B------:R-:W-:Y:S01]  /*231d0*/  VIADD R0, R0, UR5 ;  /* 0x0000000500007c36 */ /* 0x000fe20008000000 */
[----:B------:R-:W3:Y:S03]  /*231e0*/  LDCU UR9, c[0x0][0x39c] ;  /* 0x00007380ff0977ac */ /* 0x000ee60008000800 */
[----:B------:R-:W-:-:S05]  /*231f0*/  VIADD R9, R0, UR5 ;  /* 0x0000000500097c36 */ /* 0x000fca0008000000 */
[----:B------:R0:W-:Y:S01]  /*23200*/  @P4 STG.E.U16 desc[UR20][R4.64], R90 ;  /* 0x0000005a04004986 */ /* 0x0001e2000c101514 */
[CC--:B------:R-:W-:Y:S02]  /*23210*/  LEA R6, P4, R0.reuse, R2.reuse, 0x1 ;  /* 0x0000000200067211 */ /* 0x0c0fe400078808ff */
[----:B--2---:R-:W-:Y:S01]  /*23220*/  ISETP.LT.AND P0, PT, R15, UR4, !P1 ;  /* 0x000000040f007c0c */ /* 0x004fe2000cf01270 */
[----:B------:R-:W2:Y:S01]  /*23230*/  LDCU UR4, c[0x0][0x39c] ;  /* 0x00007380ff0477ac */ /* 0x000ea20008000800 */
[----:B------:R-:W-:Y:S01]  /*23240*/  LEA.HI.X.SX32 R7, R0, R3, 0x1, P4 ;  /* 0x0000000300077211 */ /* 0x000fe200020f0eff */
[C---:B------:R-:W-:Y:S01]  /*23250*/  VIADD R0, R9.reuse, UR5 ;  /* 0x0000000509007c36 */ /* 0x040fe20008000000 */
[----:B------:R-:W-:Y:S02]  /*23260*/  LEA R8, P4, R9, R2, 0x1 ;  /* 0x0000000209087211 */ /* 0x000fe400078808ff */
[----:B0-----:R-:W-:Y:S02]  /*23270*/  PRMT R5, R90, 0x7632, R5 ;  /* 0x000076325a057816 */ /* 0x001fe40000000005 */
[----:B------:R-:W-:-:S02]  /*23280*/  F2FP.BF16.F32.PACK_AB R92, R93, R92 ;  /* 0x0000005c5d5c723e */ /* 0x000fc400000010ff */
[----:B------:R-:W-:Y:S01]  /*23290*/  LEA.HI.X.SX32 R9, R9, R3, 0x1, P4 ;  /* 0x0000000309097211 */ /* 0x000fe200020f0eff */
[C---:B------:R-:W-:Y:S01]  /*232a0*/  VIADD R12, R0.reuse, UR5 ;  /* 0x00000005000c7c36 */ /* 0x040fe20008000000 */
[----:B------:R-:W-:Y:S01]  /*232b0*/  LEA R4, P4, R0, R2, 0x1 ;  /* 0x0000000200047211 */ /* 0x000fe200078808ff */
[----:B------:R0:W-:Y:S04]  /*232c0*/  @P3 STG.E.U16 desc[UR20][R6.64], R5 ;  /* 0x0000000506003986 */ /* 0x0001e8000c101514 */
[----:B------:R4:W-:Y:S01]  /*232d0*/  @P0 STG.E.U16 desc[UR20][R8.64], R92 ;  /* 0x0000005c08000986 */ /* 0x0009e2000c101514 */
[----:B-1----:R-:W-:Y:S01]  /*232e0*/  ISETP.LT.AND P0, PT, R10, UR6, !P1 ;  /* 0x000000060a007c0c */ /* 0x002fe2000cf01270 */
[----:B------:R-:W1:Y:S01]  /*232f0*/  LDCU UR6, c[0x0][0x39c] ;  /* 0x00007380ff0677ac */ /* 0x000e620008000800 */
[----:B------:R-:W-:-:S02]  /*23300*/  ISETP.LT.AND P6, PT, R14, UR7, !P1 ;  /* 0x000000070e007c0c */ /* 0x000fc4000cfc1270 */
[-C--:B0-----:R-:W-:Y:S01]  /*23310*/  LEA.HI.X.SX32 R5, R0, R3.reuse, 0x1, P4 ;  /* 0x0000000300057211 */ /* 0x081fe200020f0eff */
[----:B------:R-:W4:Y:S01]  /*23320*/  LDL.LU R14, [R1+0x7c4] ;  /* 0x0007c400010e7983 */ /* 0x000f220000300800 */
[C---:B------:R-:W-:Y:S01]  /*23330*/  LEA R10, P4, R12.reuse, R2, 0x1 ;  /* 0x000000020c0a7211 */ /* 0x040fe200078808ff */
[----:B------:R-:W5:Y:S01]  /*23340*/  LDCU UR7, c[0x0][0x39c] ;  /* 0x00007380ff0777ac */ /* 0x000f620008000800 */
[----:B--2---:R-:W-:Y:S01]  /*23350*/  ISETP.LT.AND P3, PT, R11, UR4, !P1 ;  /* 0x000000040b007c0c */ /* 0x004fe2000cf61270 */
[----:B------:R-:W1:Y:S01]  /*23360*/  LDL.LU R15, [R1+0x970] ;  /* 0x00097000010f7983 */ /* 0x000e620000300800 */
[----:B------:R-:W-:Y:S01]  /*23370*/  LEA.HI.X.SX32 R11, R12, R3, 0x1, P4 ;  /* 0x000000030c0b7211 */ /* 0x000fe200020f0eff */
[----:B------:R-:W0:Y:S01]  /*23380*/  LDCU UR4, c[0x0][0x39c] ;  /* 0x00007380ff0477ac */ /* 0x000e220008000800 */
[----:B---3--:R-:W-:Y:S02]  /*23390*/  ISETP.LT.AND P4, PT, R13, UR9, !P1 ;  /* 0x000000090d007c0c */ /* 0x008fe4000cf81270 */
[----:B------:R-:W-:Y:S01]  /*233a0*/  PRMT R7, R92, 0x7632, R7 ;  /* 0x000076325c077816 */ /* 0x000fe20000000007 */
[----:B------:R-:W2:Y:S01]  /*233b0*/  LDL.LU R13, [R1+0x964] ;  /* 0x00096400010d7983 */ /* 0x000ea20000300800 */
[----:B------:R-:W-:Y:S01]  /*233c0*/  F2FP.BF16.F32.PACK_AB R94, R95, R94 ;  /* 0x0000005e5f5e723e */ /* 0x000fe200000010ff */
[----:B------:R-:W-:Y:S01]  /*233d0*/  VIADD R12, R12, UR5 ;  /* 0x000000050c0c7c36 */ /* 0x000fe20008000000 */
[----:B------:R-:W-:Y:S01]  /*233e0*/  F2FP.BF16.F32.PACK_AB R96, R97, R96 ;  /* 0x000000606160723e */ /* 0x000fe200000010ff */
[----:B------:R3:W-:Y:S01]  /*233f0*/  @P6 STG.E.U16 desc[UR20][R4.64], R7 ;  /* 0x0000000704006986 */ /* 0x0007e2000c101514 */
[----:B-----5:R-:W-:Y:S01]  /*23400*/  ISETP.LT.AND P6, PT, R16, UR7, !P1 ;  /* 0x0000000710007c0c */ /* 0x020fe2000cfc1270 */
[C---:B------:R-:W-:Y:S01]  /*23410*/  VIADD R0, R12.reuse, UR5 ;  /* 0x000000050c007c36 */ /* 0x040fe20008000000 */
[----:B------:R-:W2:Y:S01]  /*23420*/  LDCU UR7, c[0x0][0x39c] ;  /* 0x00007380ff0777ac */ /* 0x000ea20008000800 */
[----:B------:R5:W-:Y:S01]  /*23430*/  @P5 STG.E.U16 desc[UR20][R10.64], R94 ;  /* 0x0000005e0a005986 */ /* 0x000be2000c101514 */
[----:B------:R-:W-:-:S02]  /*23440*/  LEA R6, P5, R12, R2, 0x1 ;  /* 0x000000020c067211 */ /* 0x000fc400078a08ff */
[----:B------:R-:W-:Y:S01]  /*23450*/  F2FP.BF16.F32.PACK_AB R98, R99, R98 ;  /* 0x000000626362723e */ /* 0x000fe200000010ff */
[----:B------:R-:W2:Y:S01]  /*23460*/  LDL.LU R17, [R1+0x95c] ;  /* 0x00095c0001117983 */ /* 0x000ea20000300800 */
[----:B----4-:R-:W-:Y:S01]  /*23470*/  VIADD R9, R0, UR5 ;  /* 0x0000000500097c36 */ /* 0x010fe20008000000 */
[----:B------:R-:W4:Y:S01]  /*23480*/  LDCU UR9, c[0x0][0x39c] ;  /* 0x00007380ff0977ac */ /* 0x000f220008000800 */
[-C--:B---3--:R-:W-:Y:S02]  /*23490*/  LEA.HI.X.SX32 R7, R12, R3.reuse, 0x1, P5 ;  /* 0x000000030c077211 */ /* 0x088fe400028f0eff */
[-C--:B------:R-:W-:Y:S02]  /*234a0*/  LEA R4, P5, R0, R2.reuse, 0x1 ;  /* 0x0000000200047211 */ /* 0x080fe400078a08ff */
[----:B-----5:R-:W-:Y:S02]  /*234b0*/  PRMT R11, R94, 0x7632, R11 ;  /* 0x000076325e0b7816 */ /* 0x020fe4000000000b */
[-C--:B------:R-:W-:Y:S01]  /*234c0*/  LEA.HI.X.SX32 R5, R0, R3.reuse, 0x1, P5 ;  /* 0x0000000300057211 */ /* 0x080fe200028f0eff */
[C---:B------:R-:W-:Y:S01]  /*234d0*/  VIADD R0, R9.reuse, UR5 ;  /* 0x0000000509007c36 */ /* 0x040fe20008000000 */
[C---:B------:R-:W-:Y:S01]  /*234e0*/  LEA R8, P5, R9.reuse, R2, 0x1 ;  /* 0x0000000209087211 */ /* 0x040fe200078a08ff */
[----:B------:R3:W-:Y:S03]  /*234f0*/  @P3 STG.E.U16 desc[UR20][R6.64], R11 ;  /* 0x0000000b06003986 */ /* 0x0007e6000c101514 */
[----:B------:R-:W-:-:S02]  /*23500*/  LEA.HI.X.SX32 R9, R9, R3, 0x1, P5 ;  /* 0x0000000309097211 */ /* 0x000fc400028f0eff */
[C---:B------:R-:W-:Y:S01]  /*23510*/  LEA R10, P5, R0.reuse, R2, 0x1 ;  /* 0x00000002000a7211 */ /* 0x040fe200078a08ff */
[----:B------:R5:W-:Y:S03]  /*23520*/  @P0 STG.E.U16 desc[UR20][R4.64], R96 ;  /* 0x0000006004000986 */ /* 0x000be6000c101514 */
[----:B---3--:R-:W-:Y:S02]  /*23530*/  LEA.HI.X.SX32 R11, R0, R3, 0x1, P5 ;  /* 0x00000003000b7211 */ /* 0x008fe400028f0eff */
[----:B0-----:R-:W-:Y:S01]  /*23540*/  ISETP.LT.AND P3, PT, R14, UR4, !P1 ;  /* 0x000000040e007c0c */ /* 0x001fe2000cf61270 */
[----:B------:R-:W0:Y:S01]  /*23550*/  LDCU UR4, c[0x0][0x39c] ;  /* 0x00007380ff0477ac */ /* 0x000e220008000800 */
[----:B------:R-:W3:Y:S01]  /*23560*/  LDL.LU R14, [R1+0x94c] ;  /* 0x00094c00010e7983 */ /* 0x000ee20000300800 */
[----:B-1----:R-:W-:Y:S01]  /*23570*/  ISETP.LT.AND P0, PT, R15, UR6, !P1 ;  /* 0x000000060f007c0c */ /* 0x002fe2000cf01270 */
[----:B------:R-:W-:-:S02]  /*23580*/  VIADD R6, R0, UR5 ;  /* 0x0000000500067c36 */ /* 0x000fc40008000000 */
[----:B------:R-:W4:Y:S01]  /*23590*/  LDL.LU R16, [R1+0x944] ;  /* 0x0009440001107983 */ /* 0x000f220000300800 */
[----:B-----5:R-:W-:Y:S01]  /*235a0*/  PRMT R5, R96, 0x7632, R5 ;  /* 0x0000763260057816 */ /* 0x020fe20000000005 */
[----:B------:R-:W3:Y:S02]  /*235b0*/  LDCU UR6, c[0x0][0x39c] ;  /* 0x00007380ff0677ac */ /* 0x000ee40008000800 */
[----:B------:R-:W5:Y:S01]  /*235c0*/  LDL.LU R15, [R1+0x940] ;  /* 0x00094000010f7983 */ /* 0x000f620000300800 */
[----:B--2---:R-:W-:-:S03]  /*235d0*/  ISETP.LT.AND P5, PT, R13, UR7, !P1 ;  /* 0x000000070d007c0c */ /* 0x004fc6000cfa1270 */
[----:B------:R1:W-:Y:S04]  /*235e0*/  @P6 STG.E.U16 desc[UR20][R8.64], R5 ;  /* 0x0000000508006986 */ /* 0x0003e8000c101514 */
[----:B------:R-:W2:Y:S01]  /*235f0*/  LDL.LU R13, [R1+0x938] ;  /* 0x00093800010d7983 */ /* 0x000ea20000300800 */
[C---:B------:R-:W-:Y:S01]  /*23600*/  LEA R4, P6, R6.reuse, R2, 0x1 ;  /* 0x0000000206047211 */ /* 0x040fe200078c08ff */
[----:B------:R-:W-:Y:S01]  /*23610*/  VIADD R0, R6, UR5 ;  /* 0x0000000506007c36 */ /* 0x000fe20008000000 */
[----:B------:R-:W-:Y:S01]  /*23620*/  PRMT R7, R98, 0x7632, R7 ;  /* 0x0000763262077816 */ /* 0x000fe20000000007 */
[----:B------:R-:W-:Y:S01]  /*23630*/  @P4 STG.E.U16 desc[UR20][R10.64], R98 ;  /* 0x000000620a004986 */ /* 0x000fe2000c101514 */
[----:B------:R-:W-:Y:S01]  /*23640*/  F2FP.BF16.F32.PACK_AB R100, R101, R100 ;  /* 0x000000646564723e */ /* 0x000fe200000010ff */
[----:B------:R-:W-:Y:S01]  /*23650*/  VIADD R12, R0, UR5 ;  /* 0x00000005000c7c36 */ /* 0x000fe20008000000 */
[----:B------:R-:W-:Y:S01]  /*23660*/  F2FP.BF16.F32.PACK_AB R102, R103, R102 ;  /* 0x000000666766723e */ /* 0x000fe200000010ff */
[----:B------:R-:W5:Y:S01]  /*23670*/  LDCU UR7, c[0x0][0x39c] ;  /* 0x00007380ff0777ac */ /* 0x000f620008000800 */
[----:B-1----:R-:W-:-:S02]  /*23680*/  LEA.HI.X.SX32 R5, R6, R3, 0x1, P6 ;  /* 0x0000000306057211 */ /* 0x002fc400030f0eff */
[----:B0-----:R-:W-:Y:S01]  /*23690*/  ISETP.LT.AND P4, PT, R17, UR4, !P1 ;  /* 0x0000000411007c0c */ /* 0x001fe2000cf81270 */
[----:B------:R-:W4:Y:S02]  /*236a0*/  LDCU UR4, c[0x0][0x39c] ;  /* 0x00007380ff0477ac */ /* 0x000f240008000800 */
[----:B------:R0:W-:Y:S01]  /*236b0*/  @P3 STG.E.U16 desc[UR20][R4.64], R7 ;  /* 0x0000000704003986 */ /* 0x0001e2000c101514 */
[-C--:B------:R-:W-:Y:S02]  /*236c0*/  LEA R6, P3, R0, R2.reuse, 0x1 ;  /* 0x0000000200067211 */ /* 0x080fe400078608ff */
[----:B------:R-:W-:-:S04]  /*236d0*/  LEA R8, P6, R12, R2, 0x1 ;  /* 0x000000020c087211 */ /* 0x000fc800078c08ff */
[CC--:B------:R-:W-:Y:S01]  /*236e0*/  LEA.HI.X.SX32 R9, R12.reuse, R3.reuse, 0x1, P6 ;  /* 0x000000030c097211 */ /* 0x0c0fe200030f0eff */
[----:B------:R-:W-:Y:S01]  /*236f0*/  VIADD R12, R12, UR5 ;  /* 0x000000050c0c7c36 */ /* 0x000fe20008000000 */
[----:B0-----:R-:W-:Y:S02]  /*23700*/  LEA.HI.X.SX32 R7, R0, R3, 0x1, P3 ;  /* 0x0000000300077211 */ /* 0x001fe400018f0eff */
[----:B------:R-:W-:-:S03]  /*23710*/  PRMT R0, R100, 0x7632, R0 ;  /* 0x0000763264007816 */ /* 0x000fc60000000000 */
[----:B------:R0:W-:Y:S04]  /*23720*/  @P0 STG.E.U16 desc[UR20][R6.64], R100 ;  /* 0x0000006406000986 */ /* 0x0001e8000c101514 */
[----:B------:R1:W-:Y:S01]  /*23730*/  @P5 STG.E.U16 desc[UR20][R8.64], R0 ;  /* 0x0000000008005986 */ /* 0x0003e2000c101514 */
[----:B------:R-:W-:Y:S02]  /*23740*/  LEA R4, P5, R12, R2, 0x1 ;  /* 0x000000020c047211 */ /* 0x000fe400078a08ff */
[----:B---3--:R-:W-:Y:S01]  /*23750*/  ISETP.LT.AND P3, PT, R14, UR6, !P1 ;  /* 0x000000060e007c0c */ /* 0x008fe2000cf61270 */
[----:B------:R-:W3:Y:S01]  /*23760*/  LDCU UR6, c[0x0][0x39c] ;  /* 0x00007380ff0677ac */ /* 0x000ee20008000800 */
[----:B------:R-:W3:Y:S01]  /*23770*/  LDL.LU R14, [R1+0x7c0] ;  /* 0x0007c000010e7983 */ /* 0x000ee20000300800 */
[----:B------:R-:W-:-:S02]  /*23780*/  LEA.HI.X.SX32 R5, R12, R3, 0x1, P5 ;  /* 0x000000030c057211 */ /* 0x000fc400028f0eff */
[----:B----4-:R-:W-:Y:S01]  /*23790*/  ISETP.LT.AND P0, PT, R16, UR4, !P1 ;  /* 0x0000000410007c0c */ /* 0x010fe2000cf01270 */
[----:B------:R-:W4:Y:S01]  /*237a0*/  LDL.LU R11, [R1+0x92c] ;  /* 0x00092c00010b7983 */ /* 0x000f220000300800 */
[----:B------:R-:W-:Y:S01]  /*237b0*/  VIADD R12, R12, UR5 ;  /* 0x000000050c0c7c36 */ /* 0x000fe20008000000 */
[----:B------:R-:W3:Y:S02]  /*237c0*/  LDCU UR4, c[0x0][0x39c] ;  /* 0x00007380ff0477ac */ /* 0x000ee40008000800 */
[----:B------:R-:W4:Y:S01]  /*237d0*/  LDL.LU R16, [R1+0x91c] ;  /* 0x00091c0001107983 */ /* 0x000f220000300800 */
[----:B--2---:R-:W-:-:S03]  /*237e0*/  ISETP.LT.AND P5, PT, R13, UR9, !P1 ;  /* 0x000000090d007c0c */ /* 0x004fc6000cfa1270 */
[----:B------:R2:W-:Y:S04]  /*237f0*/  @P4 STG.E.U16 desc[UR20][R4.64], R102 ;  /* 0x0000006604004986 */ /* 0x0005e8000c101514 */
[----:B------:R-:W4:Y:S01]  /*23800*/  LDL.LU R13, [R1+0x914] ;  /* 0x00091400010d7983 */ /* 0x000f220000300800 */
[CC--:B0-----:R-:W-:Y:S01]  /*23810*/  LEA R6, P4, R12.reuse, R2.reuse, 0x1 ;  /* 0x000000020c067211 */ /* 0x0c1fe200078808ff */
[C---:B-1----:R-:W-:Y:S01]  /*23820*/  VIADD R0, R12.reuse, UR5 ;  /* 0x000000050c007c36 */ /* 0x042fe20008000000 */
[----:B------:R-:W0:Y:S02]  /*23830*/  LDCU UR9, c[0x0][0x39c] ;  /* 0x00007380ff0977ac */ /* 0x000e240008000800 */
[----:B------:R-:W-:Y:S01]  /*23840*/  LEA.HI.X.SX32 R7, R12, R3, 0x1, P4 ;  /* 0x000000030c077211 */ /* 0x000fe200020f0eff */
[C---:B------:R-:W-:Y:S01]  /*23850*/  VIADD R10, R0.reuse, UR5 ;  /* 0x00000005000a7c36 */ /* 0x040fe20008000000 */
[----:B------:R-:W-:-:S02]  /*23860*/  LEA R8, P4, R0, R2, 0x1 ;  /* 0x0000000200087211 */ /* 0x000fc400078808ff */
[----:B--2---:R-:W-:Y:S02]  /*23870*/  PRMT R5, R102, 0x7632, R5 ;  /* 0x0000763266057816 */ /* 0x004fe40000000005 */
[-C--:B------:R-:W-:Y:S01]  /*23880*/  LEA.HI.X.SX32 R9, R0, R3.reuse, 0x1, P4 ;  /* 0x0000000300097211 */ /* 0x080fe200020f0eff */
[C---:B------:R-:W-:Y:S01]  /*23890*/  VIADD R0, R10.reuse, UR5 ;  /* 0x000000050a007c36 */ /* 0x040fe20008000000 */
[C---:B------:R-:W-:Y:S01]  /*238a0*/  LEA R4, P4, R10.reuse, R2, 0x1 ;  /* 0x000000020a047211 */ /* 0x040fe200078808ff */
[----:B------:R1:W-:Y:S01]  /*238b0*/  @P3 STG.E.U16 desc[UR20][R6.64], R5 ;  /* 0x0000000506003986 */ /* 0x0003e2000c101514 */
[----:B------:R-:W-:Y:S02]  /*238c0*/  F2FP.BF16.F32.PACK_AB R104, R105, R104 ;  /* 0x000000686968723e */ /* 0x000fe400000010ff */
[----:B-----5:R-:W-:Y:S01]  /*238d0*/  ISETP.LT.AND P6, PT, R15, UR7, !P1 ;  /* 0x000000070f007c0c */ /* 0x020fe2000cfc1270 */
[----:B------:R-:W2:Y:S01]  /*238e0*/  LDCU UR7, c[0x0][0x39c] ;  /* 0x00007380ff0777ac */ /* 0x000ea20008000800 */
[----:B------:R-:W5:Y:S04]  /*238f0*/  LDL.LU R15, [R1+0x904] ;  /* 0x00090400010f7983 */ /* 0x000f680000300800 */
[----:B------:R0:W-:Y:S01]  /*23900*/  @P0 STG.E.U16 desc[UR20][R8.64], R104 ;  /* 0x0000006808000986 */ /* 0x0001e2000c101514 */
[----:B-1----:R-:W-:-:S02]  /*23910*/  LEA.HI.X.SX32 R5, R10, R3, 0x1, P4 ;  /* 0x000000030a057211 */ /* 0x002fc400020f0eff */
[----:B------:R-:W-:Y:S02]  /*23920*/  LEA R10, P4, R0, R2, 0x1 ;  /* 0x00000002000a7211 */ /* 0x000fe400078808ff */
[----:B---3--:R-:W-:Y:S01]  /*23930*/  ISETP.LT.AND P3, PT, R14, UR4, !P1 ;  /* 0x000000040e007c0c */ /* 0x008fe2000cf61270 */
[----:B------:R-:W5:Y:S01]  /*23940*/  LDCU UR4, c[0x0][0x39c] ;  /* 0x00007380ff0477ac */ /* 0x000f620008000800 */
[----:B------:R-:W3:Y:S01]  /*23950*/  LDL.LU R14, [R1+0x8f8] ;  /* 0x0008f800010e7983 */ /* 0x000ee20000300800 */
[----:B----4-:R-:W-:Y:S01]  /*23960*/  ISETP.LT.AND P0, PT, R11, UR6, !P1 ;  /* 0x000000060b007c0c */ /* 0x010fe2000cf01270 */
[----:B------:R-:W3:Y:S01]  /*23970*/  LDCU UR6, c[0x0][0x39c] ;  /* 0x00007380ff0677ac */ /* 0x000ee20008000800 */
[----:B------:R-:W-:Y:S02]  /*23980*/  LEA.HI.X.SX32 R11, R0, R3, 0x1, P4 ;  /* 0x00000003000b7211 */ /* 0x000fe400020f0eff */
[----:B0-----:R-:W-:Y:S02]  /*23990*/  ISETP.LT.AND P4, PT, R13, UR9, !P1 ;  /* 0x000000090d007c0c */ /* 0x001fe4000cf81270 */
[----:B------:R-:W-:Y:S01]  /*239a0*/  PRMT R7, R104, 0x7632, R7 ;  /* 0x0000763268077816 */ /* 0x000fe20000000007 */
[----:B------:R-:W4:Y:S01]  /*239b0*/  LDL.LU R13, [R1+0x8f0] ;  /* 0x0008f000010d7983 */ /* 0x000f220000300800 */
[----:B------:R-:W-:Y:S01]  /*239c0*/  F2FP.BF16.F32.PACK_AB R106, R107, R106 ;  /* 0x0000006a6b6a723e */ /* 0x000fe200000010ff */
[----:B------:R-:W-:Y:S01]  /*239d0*/  VIADD R0, R0, UR5 ;  /* 0x0000000500007c36 */ /* 0x000fe20008000000 */
[----:B------:R-:W-:Y:S01]  /*239e0*/  F2FP.BF16.F32.PACK_AB R108, R109, R108 ;  /* 0x0000006c6d6c723e */ /* 0x000fe200000010ff */
[----:B------:R0:W-:Y:S01]  /*239f0*/  @P6 STG.E.U16 desc[UR20][R4.64], R7 ;  /* 0x0000000704006986 */ /* 0x0001e2000c101514 */
[----:B--2---:R-:W-:Y:S01]  /*23a00*/  ISETP.LT.AND P6, PT, R16, UR7, !P1 ;  /* 0x0000000710007c0c */ /* 0x004fe2000cfc1270 */
[C---:B------:R-:W-:Y:S01]  /*23a10*/  VIADD R8, R0.reuse, UR5 ;  /* 0x0000000500087c36 */ /* 0x040fe20008000000 */
[----:B------:R-:W4:Y:S01]  /*23a20*/  LDCU UR7, c[0x0][0x39c] ;  /* 0x00007380ff0777ac */ /* 0x000f220008000800 */
[----:B------:R1:W-:Y:S01]  /*23a30*/  @P5 STG.E.U16 desc[UR20][R10.64], R106 ;  /* 0x0000006a0a005986 */ /* 0x0003e2000c101514 */
[----:B------:R-:W-:-:S02]  /*23a40*/  LEA R6, P5, R0, R2, 0x1 ;  /* 0x0000000200067211 */ /* 0x000fc400078a08ff */
[----:B------:R-:W-:Y:S01]  /*23a50*/  F2FP.BF16.F32.PACK_AB R110, R111, R110 ;  /* 0x0000006e6f6e723e */ /* 0x000fe200000010ff */
[----:B------:R-:W2:Y:S01]  /*23a60*/  LDL.LU R12, [R1+0x8c0] ;  /* 0x0008c000010c7983 */ /* 0x000ea20000300800 */
[----:B------:R-:W2:Y:S01]  /*23a70*/  LDCU UR9, c[0x0][0x39c] ;  /* 0x00007380ff0977ac */ /* 0x000ea20008000800 */
[-C--:B0-----:R-:W-:Y:S01]  /*23a80*/  LEA.HI.X.SX32 R7, R0, R3.reuse, 0x1, P5 ;  /* 0x0000000300077211 */ /* 0x081fe200028f0eff */
[C---:B------:R-:W-:Y:S01]  /*23a90*/  VIADD R0, R8.reuse, UR5 ;  /* 0x0000000508007c36 */ /* 0x040fe20008000000 */
[-C--:B------:R-:W-:Y:S02]  /*23aa0*/  LEA R4, P5, R8, R2.reuse, 0x1 ;  /* 0x0000000208047211 */ /* 0x080fe400078a08ff */
[----:B------:R-:W-:Y:S01]  /*23ab0*/  PRMT R9, R106, 0x7632, R9 ;  /* 0x000076326a097816 */ /* 0x000fe20000000009 */
[----:B-1----:R-:W-:Y:S01]  /*23ac0*/  VIADD R11, R0, UR5 ;  /* 0x00000005000b7c36 */ /* 0x002fe20008000000 */
[-C--:B------:R-:W-:Y:S02]  /*23ad0*/  LEA.HI.X.SX32 R5, R8, R3.reuse, 0x1, P5 ;  /* 0x0000000308057211 */ /* 0x080fe400028f0eff */
[C---:B------:R-:W-:Y:S01]  /*23ae0*/  LEA R8, P5, R0.reuse, R2, 0x1 ;  /* 0x0000000200087211 */ /* 0x040fe200078a08ff */
[----:B------:R0:W-:Y:S01]  /*23af0*/  @P3 STG.E.U16 desc[UR20][R6.64], R9 ;  /* 0x0000000906003986 */ /* 0x0001e2000c101514 */
[----:B-----5:R-:W-:Y:S01]  /*23b00*/  ISETP.LT.AND P3, PT, R15, UR4, !P1 ;  /* 0x000000040f007c0c */ /* 0x020fe2000cf61270 */
[----:B------:R-:W2:Y:S02]  /*23b10*/  LDCU UR4, c[0x0][0x39c] ;  /* 0x00007380ff0477ac */ /* 0x000ea40008000800 */
[----:B------:R-:W5:Y:S04]  /*23b20*/  LDL.LU R15, [R1+0x7bc] ;  /* 0x0007bc00010f7983 */ /* 0x000f680000300800 */
[----:B------:R1:W-:Y:S01]  /*23b30*/  @P0 STG.E.U16 desc[UR20][R4.64], R108 ;  /* 0x0000006c04000986 */ /* 0x0003e2000c101514 */
[----:B0-----:R-:W-:-:S03]  /*23b40*/  LEA.HI.X.SX32 R9, R0, R3, 0x1, P5 ;  /* 0x0000000300097211 */ /* 0x001fc600028f0eff */
[----:B------:R-:W5:Y:S01]  /*23b50*/  LDL.LU R16, [R1+0x8bc] ;  /* 0x0008bc0001107983 */ /* 0x000f620000300800 */
[C---:B------:R-:W-:Y:S01]  /*23b60*/  LEA R10, P5, R11.reuse, R2, 0x1 ;  /* 0x000000020b0a7211 */ /* 0x040fe200078a08ff */
[C---:B------:R-:W-:Y:S01]  /*23b70*/  VIADD R0, R11.reuse, UR5 ;  /* 0x000000050b007c36 */ /* 0x040fe20008000000 */
[----:B---3--:R-:W-:Y:S01]  /*23b80*/  ISETP.LT.AND P0, PT, R14, UR6, !P1 ;  /* 0x000000060e007c0c */ /* 0x008fe2000cf01270 */
[----:B------:R-:W5:Y:S01]  /*23b90*/  LDCU UR6, c[0x0][0x39c] ;  /* 0x00007380ff0677ac */ /* 0x000f620008000800 */
[----:B------:R-:W-:Y:S01]  /*23ba0*/  LEA.HI.X.SX32 R11, R11, R3, 0x1, P5 ;  /* 0x000000030b0b7211 */ /* 0x000fe200028f0eff */
[----:B------:R-:W3:Y:S01]  /*23bb0*/  LDL.LU R14, [R1+0x8b8] ;  /* 0x0008b800010e7983 */ /* 0x000ee20000300800 */
[----:B----4-:R-:W-:Y:S01]  /*23bc0*/  ISETP.LT.AND P5, PT, R13, UR7, !P1 ;  /* 0x000000070d007c0c */ /* 0x010fe2000cfa1270 */
[----:B------:R-:W3:Y:S02]  /*23bd0*/  LDCU UR7, c[0x0][0x39c] ;  /* 0x00007380ff0777ac */ /* 0x000ee40008000800 */
[----:B------:R-:W4:Y:S01]  /*23be0*/  LDL.LU R13, [R1+0x8b4] ;  /* 0x0008b400010d7983 */ /* 0x000f220000300800 */
[----:B-1----:R-:W-:-:S05]  /*23bf0*/  PRMT R5, R108, 0x7632, R5 ;  /* 0x000076326c057816 */ /* 0x002fca0000000005 */
[----:B------:R0:W-:Y:S01]  /*23c00*/  @P6 STG.E.U16 desc[UR20][R8.64], R5 ;  /* 0x0000000508006986 */ /* 0x0001e2000c101514 */
[----:B------:R-:W-:Y:S02]  /*23c10*/  LEA R4, P6, R0, R2, 0x1 ;  /* 0x0000000200047211 */ /* 0x000fe400078c08ff */
[----:B------:R-:W-:Y:S01]  /*23c20*/  PRMT R7, R110, 0x7632, R7 ;  /* 0x000076326e077816 */ /* 0x000fe20000000007 */
[----:B------:R-:W-:Y:S01]  /*23c30*/  @P4 STG.E.U16 desc[UR20][R10.64], R110 ;  /* 0x0000006e0a004986 */ /* 0x000fe2000c101514 */
[----:B--2---:R-:W-:Y:S01]  /*23c40*/  ISETP.LT.AND P4, PT, R12, UR4, !P1 ;  /* 0x000000040c007c0c */ /* 0x004fe2000cf81270 */
[----:B------:R-:W1:Y:S01]  /*23c50*/  LDCU UR4, c[0x0][0x39c] ;  /* 0x00007380ff0477ac */ /* 0x000e620008000800 */
[C---:B0-----:R-:W-:Y:S01]  /*23c60*/  LEA.HI.X.SX32 R5, R0.reuse, R3, 0x1, P6 ;  /* 0x0000000300057211 */ /* 0x041fe200030f0eff */
[----:B------:R-:W-:-:S04]  /*23c70*/  VIADD R0, R0, UR5 ;  /* 0x0000000500007c36 */ /* 0x000fc80008000000 */
[C---:B------:R-:W-:Y:S01]  /*23c80*/  VIADD R12, R0.reuse, UR5 ;  /* 0x00000005000c7c36 */ /* 0x040fe20008000000 */
[----:B------:R0:W-:Y:S01]  /*23c90*/  @P3 STG.E.U16 desc[UR20][R4.64], R7 ;  /* 0x0000000704003986 */ /* 0x0001e2000c101514 */
[----:B------:R-:W-:Y:S02]  /*23ca0*/  LEA R6, P3, R0, R2, 0x1 ;  /* 0x0000000200067211 */ /* 0x000fe400078608ff */
[----:B------:R-:W-:Y:S02]  /*23cb0*/  F2FP.BF16.F32.PACK_AB R112, R113, R112 ;  /* 0x000000707170723e */ /* 0x000fe400000010ff */
[----:B------:R-:W-:-:S04]  /*23cc0*/  LEA R8, P6, R12, R2, 0x1 ;  /* 0x000000020c087211 */ /* 0x000fc800078c08ff */
[CC--:B------:R-:W-:Y:S01]  /*23cd0*/  LEA.HI.X.SX32 R9, R12.reuse, R3.reuse, 0x1, P6 ;  /* 0x000000030c097211 */ /* 0x0c0fe200030f0eff */
[----:B------:R-:W-:Y:S01]  /*23ce0*/  VIADD R12, R12, UR5 ;  /* 0x000000050c0c7c36 */ /* 0x000fe20008000000 */
[----:B0-----:R-:W-:Y:S02]  /*23cf0*/  LEA.HI.X.SX32 R7, R0, R3, 0x1, P3 ;  /* 0x0000000300077211 */ /* 0x001fe400018f0eff */
[----:B------:R-:W-:-:S03]  /*23d00*/  PRMT R0, R112, 0x7632, R0 ;  /* 0x0000763270007816 */ /* 0x000fc60000000000 */
[----:B------:R0:W-:Y:S01]  /*23d10*/  @P0 STG.E.U16 desc[UR20][R6.64], R112 ;  /* 0x0000007006000986 */ /* 0x0001e2000c101514 */
[----:B-----5:R-:W-:Y:S01]  /*23d20*/  ISETP.LT.AND P3, PT, R15, UR6, !P1 ;  /* 0x000000060f007c0c */ /* 0x020fe2000cf61270 */
[----:B------:R-:W2:Y:S02]  /*23d30*/  LDCU UR6, c[0x0][0x39c] ;  /* 0x00007380ff0677ac */ /* 0x000ea40008000800 */
[----:B------:R5:W-:Y:S01]  /*23d40*/  @P5 STG.E.U16 desc[UR20][R8.64], R0 ;  /* 0x0000000008005986 */ /* 0x000be2000c101514 */
[----:B------:R-:W-:Y:S02]  /*23d50*/  LEA R4, P5, R12, R2, 0x1 ;  /* 0x000000020c047211 */ /* 0x000fe400078a08ff */
[----:B---3--:R-:W-:Y:S01]  /*23d60*/  ISETP.LT.AND P6, PT, R14, UR7, !P1 ;  /* 0x000000070e007c0c */ /* 0x008fe2000cfc1270 */
[----:B------:R-:W3:Y:S01]  /*23d70*/  LDL.LU R15, [R1+0x8ac] ;  /* 0x0008ac00010f7983 */ /* 0x000ee20000300800 */
[C---:B------:R-:W-:Y:S01]  /*23d80*/  LEA.HI.X.SX32 R5, R12.reuse, R3, 0x1, P5 ;  /* 0x000000030c057211 */ /* 0x040fe200028f0eff */
[----:B------:R-:W1:Y:S02]  /*23d90*/  LDCU UR7, c[0x0][0x39c] ;  /* 0x00007380ff0777ac */ /* 0x000e640008000800 */
[----:B------:R-:W2:Y:S04]  /*23da0*/  LDL.LU R11, [R1+0x8a8] ;  /* 0x0008a800010b7983 */ /* 0x000ea80000300800 */
[----:B------:R-:W2:Y:S01]  /*23db0*/  LDL.LU R14, [R1+0x8a0] ;  /* 0x0008a000010e7983 */ /* 0x000ea20000300800 */
[----:B------:R-:W-:Y:S01]  /*23dc0*/  F2FP.BF16.F32.PACK_AB R114, R115, R114 ;  /* 0x000000727372723e */ /* 0x000fe200000010ff */
[----:B------:R-:W-:-:S04]  /*23dd0*/  VIADD R12, R12, UR5 ;  /* 0x000000050c0c7c36 */ /* 0x000fc80008000000 */
[----:B------:R1:W-:Y:S01]  /*23de0*/  @P4 STG.E.U16 desc[UR20][R4.64], R114 ;  /* 0x0000007204004986 */ /* 0x0003e2000c101514 */
[C---:B0-----:R-:W-:Y:S01]  /*23df0*/  LEA R6, P4, R12.reuse, R2, 0x1 ;  /* 0x000000020c067211 */ /* 0x041fe200078808ff */
[----:B-----5:R-:W-:-:S03]  /*23e00*/  VIADD R0, R12, UR5 ;  /* 0x000000050c007c36 */ /* 0x020fc60008000000 */
[----:B------:R-:W-:Y:S02]  /*23e10*/  LEA.HI.X.SX32 R7, R12, R3, 0x1, P4 ;  /* 0x000000030c077211 */ /* 0x000fe400020f0eff */
[----:B----4-:R-:W-:Y:S01]  /*23e20*/  ISETP.LT.AND P5, PT, R13, UR9, !P1 ;  /* 0x000000090d007c0c */ /* 0x010fe2000cfa1270 */
[----:B------:R-:W0:Y:S01]  /*23e30*/  LDCU UR9, c[0x0][0x39c] ;  /* 0x00007380ff0977ac */ /* 0x000e220008000800 */
[----:B------:R-:W0:Y:S04]  /*23e40*/  LDL.LU R13, [R1+0x89c] ;  /* 0x00089c00010d7983 */ /* 0x000e280000300800 */
[----:B------:R-:W4:Y:S04]  /*23e50*/  LDL.LU R12, [R1+0x7b8] ;  /* 0x0007b800010c7983 */ /* 0x000f280000300800 */
[----:B------:R-:W5:Y:S01]  /*23e60*/  LDL.LU R17, [R1+0x898] ;  /* 0x0008980001117983 */ /* 0x000f620000300800 */
[----:B-1----:R-:W-:Y:S01]  /*23e70*/  ISETP.LT.AND P0, PT, R16, UR4, !P1 ;  /* 0x0000000410007c0c */ /* 0x002fe2000cf01270 */
[----:B------:R-:W3:Y:S02]  /*23e80*/  LDCU UR4, c[0x0][0x39c] ;  /* 0x00007380ff0477ac */ /* 0x000ee40008000800 */
[----:B------:R-:W4:Y:S01]  /*23e90*/  LDL.LU R16, [R1+0x894] ;  /* 0x0008940001107983 */ /* 0x000f220000300800 */
[C---:B------:R-:W-:Y:S01]  /*23ea0*/  LEA R8, P4, R0.reuse, R2, 0x1 ;  /* 0x0000000200087211 */ /* 0x040fe200078808ff */
[----:B------:R-:W-:Y:S01]  /*23eb0*/  VIADD R10, R0, UR5 ;  /* 0x00000005000a7c36 */ /* 0x000fe20008000000 */
[----:B------:R-:W-:-:S02]  /*23ec0*/  PRMT R5, R114, 0x7632, R5 ;  /* 0x0000763272057816 */ /* 0x000fc40000000005 */
[-C--:B------:R-:W-:Y:S01]  /*23ed0*/  LEA.HI.X.SX32 R9, R0, R3.reuse, 0x1, P4 ;  /* 0x0000000300097211 */ /* 0x080fe200020f0eff */
[C---:B------:R-:W-:Y:S01]  /*23ee0*/  VIADD R0, R10.reuse, UR5 ;  /* 0x000000050a007c36 */ /* 0x040fe20008000000 */
[----:B------:R-:W-:Y:S02]  /*23ef0*/  F2FP.BF16.F32.PACK_AB R116, R117, R116 ;  /* 0x000000747574723e */ /* 0x000fe400000010ff */
[C---:B------:R-:W-:Y:S01]  /*23f00*/  LEA R4, P4, R10.reuse, R2, 0x1 ;  /* 0x000000020a047211 */ /* 0x040fe200078808ff */
[----:B------:R1:W-:Y:S04]  /*23f10*/  @P3 STG.E.U16 desc[UR20][R6.64], R5 ;  /* 0x0000000506003986 */ /* 0x0003e8000c101514 */
[----:B------:R2:W-:Y:S01]  /*23f20*/  @P0 STG.E.U16 desc[UR20][R8.64], R116 ;  /* 0x0000007408000986 */ /* 0x0005e2000c101514 */
[----:B-1----:R-:W-:-:S02]  /*23f30*/  LEA.HI.X.SX32 R5, R10, R3, 0x1, P4 ;  /* 0x000000030a057211 */ /* 0x002fc400020f0eff */
[----:B------:R-:W-:Y:S02]  /*23f40*/  PRMT R7, R116, 0x7632, R7 ;  /* 0x0000763274077816 */ /* 0x000fe40000000007 */
[----:B------:R-:W-:-:S03]  /*23f50*/  LEA R10, P4, R0, R2, 0x1 ;  /* 0x00000002000a7211 */ /* 0x000fc600078808ff */
[----:B------:R1:W-:Y:S01]  /*23f60*/  @P6 STG.E.U16 desc[UR20][R4.64], R7 ;  /* 0x0000000704006986 */ /* 0x0003e2000c101514 */
[----:B------:R-:W-:Y:S02]  /*23f70*/  F2FP.BF16.F32.PACK_AB R118, R119, R118 ;  /* 0x000000767776723e */ /* 0x000fe400000010ff */
[----:B---3--:R-:W-:Y:S01]  /*23f80*/  ISETP.LT.AND P3, PT, R15, UR4, !P1 ;  /* 0x000000040f007c0c */ /* 0x008fe2000cf61270 */
[----:B------:R-:W4:Y:S01]  /*23f90*/  LDCU UR4, c[0x0][0x39c] ;  /* 0x00007380ff0477ac */ /* 0x000f220008000800 */
[----:B------:R-:W3:Y:S01]  /*23fa0*/  LDL.LU R15, [R1+0x88c] ;  /* 0x00088c00010f7983 */ /* 0x000ee20000300800 */
[----:B--2---:R-:W-:Y:S01]  /*23fb0*/  ISETP.LT.AND P0, PT, R11, UR6, !P1 ;  /* 0x000000060b007c0c */ /* 0x004fe2000cf01270 */
[----:B------:R-:W5:Y:S01]  /*23fc0*/  LDCU UR6, c[0x0][0x39c] ;  /* 0x00007380ff0677ac */ /* 0x000f620008000800 */
[----:B------:R-:W-:Y:S02]  /*23fd0*/  LEA.HI.X.SX32 R11, R0, R3, 0x1, P4 ;  /* 0x00000003000b7211 */ /* 0x000fe400020f0eff */
[----:B------:R-:W-:Y:S01]  /*23fe0*/  ISETP.LT.AND P6, PT, R14, UR7, !P1 ;  /* 0x000000070e007c0c */ /* 0x000fe2000cfc1270 */
[----:B------:R-:W-:Y:S01]  /*23ff0*/  VIADD R0, R0, UR5 ;  /* 0x0000000500007c36 */ /* 0x000fe20008000000 */
[----:B------:R-:W2:Y:S01]  /*24000*/  LDL.LU R14, [R1+0x85c] ;  /* 0x00085c00010e7983 */ /* 0x000ea20000300800 */
[----:B------:R-:W-:Y:S01]  /*24010*/  PRMT R9, R118, 0x7632, R9 ;  /* 0x0000763276097816 */ /* 0x000fe20000000009 */
[----:B------:R-:W0:Y:S01]  /*24020*/  LDCU UR7, c[0x0][0x39c] ;  /* 0x00007380ff0777ac */ /* 0x000e220008000800 */
[C---:B------:R-:W-:Y:S01]  /*24030*/  VIADD R8, R0.reuse, UR5 ;  /* 0x0000000500087c36 */ /* 0x040fe20008000000 */
[----:B------:R-:W-:Y:S01]  /*24040*/  @P5 STG.E.U16 desc[UR20][R10.64], R118 ;  /* 0x000000760a005986 */ /* 0x000fe2000c101514 */
[----:B------:R-:W-:-:S04]  /*24050*/  LEA R6, P5, R0, R2, 0x1 ;  /* 0x0000000200067211 */ /* 0x000fc800078a08ff */
[-C--:B-1----:R-:W-:Y:S02]  /*24060*/  LEA.HI.X.SX32 R7, R0, R3.reuse, 0x1, P5 ;  /* 0x0000000300077211 */ /* 0x082fe400028f0eff */
[C---:B------:R-:W-:Y:S02]  /*24070*/  LEA R4, P5, R8.reuse, R2, 0x1 ;  /* 0x0000000208047211 */ /* 0x040fe400078a08ff */
[----:B------:R-:W-:Y:S02]  /*24080*/  F2FP.BF16.F32.PACK_AB R120, R121, R120 ;  /* 0x000000787978723e */ /* 0x000fe400000010ff */
[----:B------:R-:W-:Y:S01]  /*24090*/  LEA.HI.X.SX32 R5, R8, R3, 0x1, P5 ;  /* 0x0000000308057211 */ /* 0x000fe200028f0eff */
[----:B------:R-:W-:Y:S04]  /*240a0*/  @P3 STG.E.U16 desc[UR20][R6.64], R9 ;  /* 0x0000000906003986 */ /* 0x000fe8000c101514 */
[----:B------:R1:W-:Y:S01]  /*240b0*/  @P0 STG.E.U16 desc[UR20][R4.64], R120 ;  /* 0x0000007804000986 */ /* 0x0003e2000c101514 */
[----:B0-----:R-:W-:-:S03]  /*240c0*/  ISETP.LT.AND P4, PT, R13, UR9, !P1 ;  /* 0x000000090d007c0c */ /* 0x001fc6000cf81270 */
[----:B------:R-:W2:Y:S04]  /*240d0*/  LDL.LU R13, [R1+0x858] ;  /* 0x00085800010d7983 */ /* 0x000ea80000300800 */
[----:B------:R-:W2:Y:S01]  /*240e0*/  LDL.LU R18, [R1+0x854] ;  /* 0x0008540001127983 */ /* 0x000ea20000300800 */
[----:B-----5:R-:W-:Y:S01]  /*240f0*/  ISETP.LT.AND P0, PT, R17, UR6, !P1 ;  /* 0x0000000611007c0c */ /* 0x020fe2000cf01270 */
[----:B------:R-:W-:Y:S02]  /*24100*/  VIADD R0, R8, UR5 ;  /* 0x0000000508007c36 */ /* 0x000fe40008000000 */
[----:B------:R-:W5:Y:S01]  /*24110*/  LDL.LU R17, [R1+0x850] ;  /* 0x0008500001117983 */ /* 0x000f620000300800 */
[----:B----4-:R-:W-:Y:S01]  /*24120*/  ISETP.LT.AND P3, PT, R12, UR4, !P1 ;  /* 0x000000040c007c0c */ /* 0x010fe2000cf61270 */
[----:B------:R-:W3:Y:S01]  /*24130*/  LDCU UR4, c[0x0][0x39c] ;  /* 0x00007380ff0477ac */ /* 0x000ee20008000800 */
[C---:B------:R-:W-:Y:S01]  /*24140*/  VIADD R12, R0.reuse, UR5 ;  /* 0x00000005000c7c36 */ /* 0x040fe20008000000 */
[----:B------:R-:W-:-:S02]  /*24150*/  LEA R8, P5, R0, R2, 0x1 ;  /* 0x0000000200087211 */ /* 0x000fc400078a08ff */
[----:B-1----:R-:W-:Y:S01]  /*24160*/  PRMT R5, R120, 0x7632, R5 ;  /* 0x0000763278057816 */ /* 0x002fe20000000005 */
[----:B------:R-:W2:Y:S01]  /*24170*/  LDCU UR6, c[0x0][0x39c] ;  /* 0x00007380ff0677ac */ /* 0x000ea20008000800 */
[----:B------:R-:W-:Y:S02]  /*24180*/  LEA.HI.X.SX32 R9, R0, R3, 0x1, P5 ;  /* 0x0000000300097211 */ /* 0x000fe400028f0eff */
[----:B------:R-:W-:-:S04]  /*24190*/  LEA R10, P5, R12, R2, 0x1 ;  /* 0x000000020c0a7211 */ /* 0x000fc800078a08ff */
[CC--:B------:R-:W-:Y:S01]  /*241a0*/  LEA.HI.X.SX32 R11, R12.reuse, R3.reuse, 0x1, P5 ;  /* 0x000000030c0b7211 */ /* 0x0c0fe200028f0eff */
[----:B------:R-:W-:Y:S01]  /*241b0*/  VIADD R12, R12, UR5 ;  /* 0x000000050c0c7c36 */ /* 0x000fe20008000000 */
[----:B------:R-:W-:Y:S01]  /*241c0*/  ISETP.LT.AND P5, PT, R16, UR7, !P1 ;  /* 0x0000000710007c0c */ /* 0x000fe2000cfa1270 */
[----:B------:R0:W-:Y:S01]  /*241d0*/  @P6 STG.E.U16 desc[UR20][R8.64], R5 ;  /* 0x0000000508006986 */ /* 0x0001e2000c101514 */
[----:B------:R-:W1:Y:S01]  /*241e0*/  LDCU UR7, c[0x0][0x39c] ;  /* 0x00007380ff0777ac */ /* 0x000e620008000800 */
[C---:B------:R-:W-:Y:S01]  /*241f0*/  VIADD R0, R12.reuse, UR5 ;  /* 0x000000050c007c36 */ /* 0x040fe20008000000 */
[C---:B------:R-:W-:Y:S02]  /*24200*/  LEA R4, P6, R12.reuse, R2, 0x1 ;  /* 0x000000020c047211 */ /* 0x040fe400078c08ff */
[----:B------:R-:W-:Y:S02]  /*24210*/  F2FP.BF16.F32.PACK_AB R122, R123, R122 ;  /* 0x0000007a7b7a723e */ /* 0x000fe400000010ff */
[----:B0-----:R-:W-:Y:S01]  /*24220*/  LEA.HI.X.SX32 R5, R12, R3, 0x1, P6 ;  /* 0x000000030c057211 */ /* 0x001fe200030f0eff */
[C---:B------:R-:W-:Y:S01]  /*24230*/  VIADD R9, R0.reuse, UR5 ;  /* 0x0000000500097c36 */ /* 0x040fe20008000000 */
[----:B------:R-:W-:-:S02]  /*24240*/  LEA R6, P6, R0, R2, 0x1 ;  /* 0x0000000200067211 */ /* 0x000fc400078c08ff */
[----:B------:R-:W-:Y:S02]  /*24250*/  PRMT R12, R122, 0x7632, R12 ;  /* 0x000076327a0c7816 */ /* 0x000fe4000000000c */
[----:B------:R-:W-:Y:S01]  /*24260*/  LEA.HI.X.SX32 R7, R0, R3, 0x1, P6 ;  /* 0x0000000300077211 */ /* 0x000fe200030f0eff */
[----:B------:R-:W-:Y:S01]  /*24270*/  VIADD R0, R9, UR5 ;  /* 0x0000000509007c36 */ /* 0x000fe20008000000 */
[----:B------:R-:W-:Y:S01]  /*24280*/  F2FP.BF16.F32.PACK_AB R124, R125, R124 ;  /* 0x0000007c7d7c723e */ /* 0x000fe200000010ff */
[----:B------:R0:W-:Y:S04]  /*24290*/  @P4 STG.E.U16 desc[UR20][R10.64], R122 ;  /* 0x0000007a0a004986 */ /* 0x0001e8000c101514 */
[----:B------:R4:W-:Y:S01]  /*242a0*/  @P3 STG.E.U16 desc[UR20][R4.64], R12 ;  /* 0x0000000c04003986 */ /* 0x0009e2000c101514 */
[----:B------:R-:W-:-:S03]  /*242b0*/  LEA R8, P6, R9, R2, 0x1 ;  /* 0x0000000209087211 */ /* 0x000fc600078c08ff */
[----:B------:R1:W-:Y:S01]  /*242c0*/  @P0 STG.E.U16 desc[UR20][R6.64], R124 ;  /* 0x0000007c06000986 */ /* 0x0003e2000c101514 */
[----:B0-----:R-:W-:Y:S01]  /*242d0*/  VIADD R11, R0, UR5 ;  /* 0x00000005000b7c36 */ /* 0x001fe20008000000 */
[----:B---3--:R-:W-:Y:S01]  /*242e0*/  ISETP.LT.AND P4, PT, R15, UR4, !P1 ;  /* 0x000000040f007c0c */ /* 0x008fe2000cf81270 */
[----:B------:R-:W0:Y:S01]  /*242f0*/  LDCU UR4, c[0x0][0x39c] ;  /* 0x00007380ff0477ac */ /* 0x000e220008000800 */
[----:B--2---:R-:W-:Y:S02]  /*24300*/  ISETP.LT.AND P3, PT, R14, UR6, !P1 ;  /* 0x000000060e007c0c */ /* 0x004fe4000cf61270 */
[----:B------:R-:W-:Y:S01]  /*24310*/  LEA.HI.X.SX32 R9, R9, R3, 0x1, P6 ;  /* 0x0000000309097211 */ /* 0x000fe200030f0eff */
[----:B------:R-:W5:Y:S01]  /*24320*/  LDCU UR6, c[0x0][0x39c] ;  /* 0x00007380ff0677ac */ /* 0x000f620008000800 */
[----:B----4-:R-:W-:Y:S02]  /*24330*/  PRMT R5, R124, 0x7632, R5 ;  /* 0x000076327c057816 */ /* 0x010fe40000000005 */
[----:B------:R-:W-:-:S03]  /*24340*/  LEA R4, P6, R0, R2, 0x1 ;  /* 0x0000000200047211 */ /* 0x000fc600078c08ff */
[----:B------:R2:W-:Y:S01]  /*24350*/  @P5 STG.E.U16 desc[UR20][R8.64], R5 ;  /* 0x0000000508005986 */ /* 0x0005e2000c101514 */
[----:B-1----:R-:W-:-:S04]  /*24360*/  LEA R6, P5, R11, R2, 0x1 ;  /* 0x000000020b067211 */ /* 0x002fc800078a08ff */
[-C--:B------:R-:W-:Y:S02]  /*24370*/  LEA.HI.X.SX32 R7, R11, R3.reuse, 0x1, P5 ;  /* 0x000000030b077211 */ /* 0x080fe400028f0eff */
[----:B--2---:R-:W-:Y:S02]  /*24380*/  LEA.HI.X.SX32 R5, R0, R3, 0x1, P6 ;  /* 0x0000000300057211 */ /* 0x004fe400030f0eff */
[----:B------:R-:W-:Y:S02]  /*24390*/  F2FP.BF16.F32.PACK_AB R126, R127, R126 ;  /* 0x0000007e7f7e723e */ /* 0x000fe400000010ff */
[----:B------:R-:W-:Y:S02]  /*243a0*/  F2FP.BF16.F32.PACK_AB R128, R129, R128 ;  /* 0x000000808180723e */ /* 0x000fe400000010ff */
[----:B------:R-:W-:Y:S01]  /*243b0*/  F2FP.BF16.F32.PACK_AB R130, R131, R130 ;  /* 0x000000828382723e */ /* 0x000fe200000010ff */
[----:B------:R1:W-:Y:S02]  /*243c0*/  @P4 STG.E.U16 desc[UR20][R4.64], R126 ;  /* 0x0000007e04004986 */ /* 0x0003e4000c101514 */
[----:B-1----:R-:W-:-:S02]  /*243d0*/  PRMT R5, R128, 0x7632, R5 ;  /* 0x0000763280057816 */ /* 0x002fc40000000005 */
[----:B------:R-:W-:Y:S01]  /*243e0*/  ISETP.LT.AND P0, PT, R13, UR7, !P1 ;  /* 0x000000070d007c0c */ /* 0x000fe2000cf01270 */
[----:B------:R-:W-:-:S04]  /*243f0*/  VIADD R13, R11, UR5 ;  /* 0x000000050b0d7c36 */ /* 0x000fc80008000000 */
[----:B------:R-:W-:-:S04]  /*24400*/  VIADD R15, R13, UR5 ;  /* 0x000000050d0f7c36 */ /* 0x000fc80008000000 */
[----:B------:R-:W-:Y:S01]  /*24410*/  VIADD R16, R15, UR5 ;  /* 0x000000050f107c36 */ /* 0x000fe20008000000 */
[----:B------:R-:W-:-:S03]  /*24420*/  LEA R10, P6, R13, R2, 0x1 ;  /* 0x000000020d0a7211 */ /* 0x000fc600078c08ff */
[----:B------:R-:W-:Y:S01]  /*24430*/  VIADD R0, R16, UR5 ;  /* 0x0000000510007c36 */ /* 0x000fe20008000000 */
[-C--:B------:R-:W-:Y:S02]  /*24440*/  LEA R12, P5, R15, R2.reuse, 0x1 ;  /* 0x000000020f0c7211 */ /* 0x080fe400078a08ff */
[-C--:B------:R-:W-:Y:S02]  /*24450*/  LEA.HI.X.SX32 R11, R13, R3.reuse, 0x1, P6 ;  /* 0x000000030d0b7211 */ /* 0x080fe400030f0eff */
[C---:B------:R-:W-:Y:S02]  /*24460*/  LEA R14, P6, R0.reuse, R2, 0x1 ;  /* 0x00000002000e7211 */ /* 0x040fe400078c08ff */
[-C--:B------:R-:W-:Y:S02]  /*24470*/  LEA.HI.X.SX32 R13, R15, R3.reuse, 0x1, P5 ;  /* 0x000000030f0d7211 */ /* 0x080fe400028f0eff */
[----:B------:R-:W-:Y:S02]  /*24480*/  LEA.HI.X.SX32 R15, R0, R3, 0x1, P6 ;  /* 0x00000003000f7211 */ /* 0x000fe400030f0eff */
[----:B0-----:R-:W-:-:S02]  /*24490*/  ISETP.LT.AND P6, PT, R18, UR4, !P1 ;  /* 0x0000000412007c0c */ /* 0x001fc4000cfc1270 */
[----:B-----5:R-:W-:Y:S02]  /*244a0*/  ISETP.LT.AND P1, PT, R17, UR6, !P1 ;  /* 0x0000000611007c0c */ /* 0x020fe4000cf21270 */
[----:B------:R-:W-:Y:S02]  /*244b0*/  PRMT R0, R126, 0x7632, R0 ;  /* 0x000076327e007816 */ /* 0x000fe40000000000 */
[----:B------:R-:W-:-:S03]  /*244c0*/  LEA R2, P5, R16, R2, 0x1 ;  /* 0x0000000210027211 */ /* 0x000fc600078a08ff */
[----:B------:R0:W-:Y:S01]  /*244d0*/  @P3 STG.E.U16 desc[UR20][R6.64], R0 ;  /* 0x0000000006003986 */ /* 0x0001e2000c101514 */
[----:B------:R-:W-:-:S03]  /*244e0*/  LEA.HI.X.SX32 R3, R16, R3, 0x1, P5 ;  /* 0x0000000310037211 */ /* 0x000fc600028f0eff */
[----:B------:R1:W-:Y:S04]  /*244f0*/  @P0 STG.E.U16 desc[UR20][R10.64], R128 ;  /* 0x000000800a000986 */ /* 0x0003e8000c101514 */
[----:B------:R1:W-:Y:S01]  /*24500*/  @P6 STG.E.U16 desc[UR20][R12.64], R5 ;  /* 0x000000050c006986 */ /* 0x0003e2000c101514 */
[----:B0-----:R-:W-:-:S03]  /*24510*/  PRMT R7, R130, 0x7632, R7 ;  /* 0x0000763282077816 */ /* 0x001fc60000000007 */
[----:B------:R1:W-:Y:S04]  /*24520*/  @P1 STG.E.U16 desc[UR20][R2.64], R130 ;  /* 0x0000008202001986 */ /* 0x0003e8000c101514 */
[----:B------:R1:W-:Y:S01]  /*24530*/  @P2 STG.E.U16 desc[UR20][R14.64], R7 ;  /* 0x000000070e002986 */ /* 0x0003e2000c101514 */
[----:B------:R-:W-:Y:S06]  /*24540*/  BAR.SYNC.DEFER_BLOCKING 0x0 ;  /* 0x0000000000007b1d */ /* 0x000fec0000010000 */
[----:B------:R-:W-:Y:S05]  /*24550*/  BRA.U UP0, `(.L_x_14) ;  /* 0x0000000100a07547 */ /* 0x000fea000b800000 */
[----:B------:R-:W0:Y:S01]  /*24560*/  S2UR UR5, SR_CgaCtaId ;  /* 0x00000000000579c3 */ /* 0x000e220000008800 */
[----:B------:R-:W-:Y:S01]  /*24570*/  NOP ;  /* 0x0000000000007918 */ /* 0x000fe20000000000 */
[----:B------:R-:W-:Y:S01]  /*24580*/  UMOV UR4, 0x50 ;  /* 0x0000005000047882 */ /* 0x000fe20000000000 */
[----:B------:R-:W-:Y:S02]  /*24590*/  IMAD.U32 R0, RZ, RZ, UR8 ;  /* 0x00000008ff007e24 */ /* 0x000fe4000f8e00ff */
[----:B-1----:R-:W-:Y:S02]  /*245a0*/  IMAD.MOV.U32 R3, RZ, RZ, 0xff ;  /* 0x000000ffff037424 */ /* 0x002fe400078e00ff */
[----:B------:R-:W-:Y:S01]  /*245b0*/  IMAD.MOV.U32 R7, RZ, RZ, 0x1 ;  /* 0x00000001ff077424 */ /* 0x000fe200078e00ff */
[----:B------:R-:W-:-:S04]  /*245c0*/  LOP3.LUT R0, R0, 0xffff, RZ, 0xc0, !PT ;  /* 0x0000ffff00007812 */ /* 0x000fc800078ec0ff */
[----:B------:R-:W-:-:S05]  /*245d0*/  SHF.R.U32.HI R0, RZ, 0x5, R0 ;  /* 0x00000005ff007819 */ /* 0x000fca0000011600 */
[----:B------:R-:W-:Y:S01]  /*245e0*/  VIADD R2, R0, 0x10 ;  /* 0x0000001000027836 */ /* 0x000fe20000000000 */
[----:B------:R-:W-:Y:S01]  /*245f0*/  SHF.L.U32 R0, R3, R0, RZ ;  /* 0x0000000003007219 */ /* 0x000fe200000006ff */
[----:B0-----:R-:W-:-:S03]  /*24600*/  ULEA UR6, UR5, UR4, 0x18 ;  /* 0x0000000405067291 */ /* 0x001fc6000f8ec0ff */
[----:B------:R-:W-:-:S04]  /*24610*/  SHF.L.U32 R3, R7, R2, RZ ;  /* 0x0000000207037219 */ /* 0x000fc800000006ff */
[----:B------:R-:W-:Y:S02]  /*24620*/  LOP3.LUT R0, R3, R0, RZ, 0xfc, !PT ;  /* 0x0000000003007212 */ /* 0x000fe400078efcff */
[----:B------:R-:W0:Y:S02]  /*24630*/  LDS R5, [UR6] ;  /* 0x00000006ff057984 */ /* 0x000e240008000800 */
[C---:B------:R-:W-:Y:S02]  /*24640*/  LOP3.LUT R2, R0.reuse, 0xffff, RZ, 0xc0, !PT ;  /* 0x0000ffff00027812 */ /* 0x040fe400078ec0ff */
[----:B0-----:R-:W-:-:S04]  /*24650*/  LOP3.LUT R3, R0, 0xffff, R5, 0x80, !PT ;  /* 0x0000ffff00037812 */ /* 0x001fc800078e8005 */
[----:B------:R-:W-:-:S13]  /*24660*/  ISETP.NE.AND P0, PT, R3, R2, PT ;  /* 0x000000020300720c */ /* 0x000fda0003f05270 */
[----:B------:R-:W-:Y:S05]  /*24670*/  @P0 BRA `(.L_x_15) ;  /* 0x0000000000500947 */ /* 0x000fea0003800000 */
[----:B------:R-:W-:Y:S02]  /*24680*/  SHF.R.U32.HI R5, RZ, 0x10, R5 ;  /* 0x00000010ff057819 */ /* 0x000fe40000011605 */
[----:B------:R-:W-:-:S04]  /*24690*/  SHF.R.U32.HI R2, RZ, 0x10, R0 ;  /* 0x00000010ff027819 */ /* 0x000fc80000011600 */
[----:B------:R-:W-:-:S04]  /*246a0*/  LOP3.LUT R5, R5, R2, RZ, 0xc0, !PT ;  /* 0x0000000205057212 */ /* 0x000fc800078ec0ff */
[----:B------:R-:W-:-:S13]  /*246b0*/  ISETP.NE.AND P0, PT, R5, R2, PT ;  /* 0x000000020500720c */ /* 0x000fda0003f05270 */
[----:B------:R-:W-:Y:S05]  /*246c0*/  @P0 BRA `(.L_x_16) ;  /* 0x0000000000300947 */ /* 0x000fea0003800000 */
[----:B------:R-:W-:Y:S01]  /*246d0*/  R2UR UR4, R0 ;  /* 0x00000000000472ca */ /* 0x000fe200000e0000 */
[----:B------:R-:W-:Y:S01]  /*246e0*/  VOTEU.ANY UR5, UPT, PT ;  /* 0x0000000000057886 */ /* 0x000fe200038e0100 */
[----:B------:R-:W0:Y:S01]  /*246f0*/  S2R R0, SR_LANEID ;  /* 0x0000000000007919 */ /* 0x000e220000000000 */
[----:B------:R-:W-:-:S10]  /*24700*/  UFLO.U32 UR5, UR5 ;  /* 0x00000005000572bd */ /* 0x000fd400080e0000 */
[----:B------:R-:W-:-:S06]  /*24710*/  ULOP3.LUT UR4, URZ, UR4, URZ, 0x33, !UPT ;  /* 0x00000004ff047292 */ /* 0x000fcc000f8e33ff */
[----:B------:R-:W-:-:S04]  /*24720*/  IMAD.U32 R2, RZ, RZ, UR4 ;  /* 0x00000004ff027e24 */ /* 0x000fc8000f8e00ff */
[----:B------:R-:W1:Y:S02]  /*24730*/  REDUX UR7, R2 ;  /* 0x00000000020773c4 */ /* 0x000e640000000000 */
[----:B------:R2:W-:Y:S01]  /*24740*/  UTCATOMSWS.AND URZ, UR4 ;  /* 0x0000000400ff79e3 */ /* 0x0005e20008000000 */
[----:B0-----:R-:W-:Y:S01]  /*24750*/  ISETP.EQ.U32.AND P0, PT, R0, UR5, PT ;  /* 0x0000000500007c0c */ /* 0x001fe2000bf02070 */
[----:B-1----:R-:W-:-:S12]  /*24760*/  IMAD.U32 R0, RZ, RZ, UR7 ;  /* 0x00000007ff007e24 */ /* 0x002fd8000f8e00ff */
[----:B------:R2:W-:Y:S01]  /*24770*/  @P0 ATOMS.AND RZ, [UR6], R0 ;  /* 0x00000000ffff098c */ /* 0x0005e2000a800006 */
[----:B------:R-:W-:Y:S05]  /*24780*/  BRA `(.L_x_14) ;  /* 0x0000000000147947 */ /* 0x000fea0003800000 */
.L_x_16:
[----:B------:R-:W-:-:S07]  /*24790*/  MOV R2, 0x247b0 ;  /* 0x000247b000027802 */ /* 0x000fce0000000f00 */
[----:B------:R-:W-:Y:S05]  /*247a0*/  CALL.REL.NOINC `($__internal_0_$__cuda_sm10x_tcgen05_guardrail_trap_col_being_dealloced_not_returned_by_alloc) ;  /* 0x00000000002c7944 */ /* 0x000fea0003c00000 */
[----:B------:R-:W-:Y:S05]  /*247b0*/  BRA `(.L_x_14) ;  /* 0x0000000000087947 */ /* 0x000fea0003800000 */
.L_x_15:
[----:B------:R-:W-:-:S07]  /*247c0*/  MOV R2, 0x247e0 ;  /* 0x000247e000027802 */ /* 0x000fce0000000f00 */
[----:B------:R-:W-:Y:S05]  /*247d0*/  CALL.REL.NOINC `($__internal_2_$__cuda_sm10x_tcgen05_guardrail_trap_unallocated_columns_being_dealloced) ;  /* 0x0000000000387944 */ /* 0x000fea0003c00000 */
.L_x_14:
[----:B------:R-:W-:Y:S01]  /*247e0*/  NOP ;  /* 0x0000000000007918 */ /* 0x000fe20000000000 */
[----:B--2---:R-:W-:Y:S05]  /*247f0*/  EXIT ;  /* 0x000000000000794d */ /* 0x004fea0003800000 */
.L_x_9:
[----:B------:R-:W0:Y:S02]  /*24800*/  SYNCS.PHASECHK.TRANS64.TRYWAIT P3, [UR6], R5 ;  /* 0x00000005ff0075a7 */ /* 0x000e240008061106 */
[----:B0-----:R-:W-:Y:S05]  /*24810*/  @!P3 BRA `(.L_x_9) ;  /* 0xfffffffc00f8b947 */ /* 0x001fea000383ffff */
[----:B------:R-:W-:Y:S05]  /*24820*/  BRA `(.L_x_17) ;  /* 0xffffff5c00687947 */ /* 0x000fea000383ffff */
.L_x_13:
[----:B------:R-:W0:Y:S02]  /*24830*/  SYNCS.PHASECHK.TRANS64.TRYWAIT P4, [UR6], R8 ;  /* 0x00000008ff0075a7 */ /* 0x000e240008081106 */
[----:B0-----:R-:W-:Y:S05]  /*24840*/  @!P4 BRA `(.L_x_13) ;  /* 0xfffffffc00f8c947 */ /* 0x001fea000383ffff */
[----:B------:R-:W-:Y:S05]  /*24850*/  BRA `(.L_x_12) ;  /* 0xffffffbc008c7947 */ /* 0x000fea000383ffff */
        .weak           $__internal_0_$__cuda_sm10x_tcgen05_guardrail_trap_col_being_dealloced_not_returned_by_alloc
        .type           $__internal_0_$__cuda_sm10x_tcgen05_guardrail_trap_col_being_dealloced_not_returned_by_alloc,@function
        .size           $__internal_0_$__cuda_sm10x_tcgen05_guardrail_trap_col_being_dealloced_not_returned_by_alloc,($__internal_1_$__cuda_sm10x_tcgen05_guardrail_trap_phase_invalid_during_alloc - $__internal_0_$__cuda_sm10x_tcgen05_guardrail_trap_col_being_dealloced_not_returned_by_alloc)
$__internal_0_$__cuda_sm10x_tcgen05_guardrail_trap_col_being_dealloced_not_returned_by_alloc:
[----:B------:R-:W-:Y:S05]  /*24860*/  BPT.TRAP 0x1 ;  /* 0x000000040000795c */ /* 0x000fea0000300000 */
[----:B------:R-:W-:-:S04]  /*24870*/  IMAD.MOV.U32 R3, RZ, RZ, 0x0 ;  /* 0x00000000ff037424 */ /* 0x000fc800078e00ff */
[----:B------:R-:W-:Y:S05]  /*24880*/  RET.REL.NODEC R2 `(matmul_kernel) ;  /* 0xfffffdb402dc7950 */ /* 0x000fea0003c3ffff */
        .weak           $__internal_1_$__cuda_sm10x_tcgen05_guardrail_trap_phase_invalid_during_alloc
        .type           $__internal_1_$__cuda_sm10x_tcgen05_guardrail_trap_phase_invalid_during_alloc,@function
        .size           $__internal_1_$__cuda_sm10x_tcgen05_guardrail_trap_phase_invalid_during_alloc,($__internal_2_$__cuda_sm10x_tcgen05_guardrail_trap_unallocated_columns_being_dealloced - $__internal_1_$__cuda_sm10x_tcgen05_guardrail_trap_phase_invalid_during_alloc)
$__internal_1_$__cuda_sm10x_tcgen05_guardrail_trap_phase_invalid_during_alloc:
[----:B------:R-:W-:Y:S05]  /*24890*/  BPT.TRAP 0x1 ;  /* 0x000000040000795c */ /* 0x000fea0000300000 */
[----:B------:R-:W-:-:S04]  /*248a0*/  IMAD.MOV.U32 R3, RZ, RZ, 0x0 ;  /* 0x00000000ff037424 */ /* 0x000fc800078e00ff */
[----:B------:R-:W-:Y:S05]  /*248b0*/  RET.REL.NODEC R2 `(matmul_kernel) ;  /* 0xfffffdb402d07950 */ /* 0x000fea0003c3ffff */
        .weak           $__internal_2_$__cuda_sm10x_tcgen05_guardrail_trap_unallocated_columns_being_dealloced
        .type           $__internal_2_$__cuda_sm10x_tcgen05_guardrail_trap_unallocated_columns_being_dealloced,@function
        .size           $__internal_2_$__cuda_sm10x_tcgen05_guardrail_trap_unallocated_columns_being_dealloced,(.L_x_21 - $__internal_2_$__cuda_sm10x_tcgen05_guardrail_trap_unallocated_columns_being_dealloced)
$__internal_2_$__cuda_sm10x_tcgen05_guardrail_trap_unallocated_columns_being_dealloced:
[----:B------:R-:W-:Y:S05]  /*248c0*/  BPT.TRAP 0x1 ;  /* 0x000000040000795c */ /* 0x000fea0000300000 */
[----:B------:R-:W-:-:S04]  /*248d0*/  IMAD.MOV.U32 R3, RZ, RZ, 0x0 ;  /* 0x00000000ff037424 */ /* 0x000fc800078e00ff */
[----:B------:R-:W-:Y:S05]  /*248e0*/  RET.REL.NODEC R2 `(matmul_kernel) ;  /* 0xfffffdb402c47950 */ /* 0x000fea0003c3ffff */
.L_x_18:
[----:B------:R-:W-:-:S00]  /*248f0*/  BRA `(.L_x_18) ;  /* 0xfffffffc00fc7947 */ /* 0x000fc0000383ffff */
[----:B------:R-:W-:-:S00]  /*24900*/  NOP ;  /* 0x0000000000007918 */ /* 0x000fc00000000000 */
[----:B------:R-:W-:-:S00]  /*24910*/  NOP ;  /* 0x0000000000007918 */ /* 0x000fc00000000000 */
[----:B------:R-:W-:-:S00]  /*24920*/  NOP ;  /* 0x0000000000007918 */ /* 0x000fc00000000000 */
[----:B------:R-:W-:-:S00]  /*24930*/  NOP ;  /* 0x0000000000007918 */ /* 0x000fc00000000000 */
[----:B------:R-:W-:-:S00]  /*24940*/  NOP ;  /* 0x0000000000007918 */ /* 0x000fc00000000000 */
[----:B------:R-:W-:-:S00]  /*24950*/  NOP ;  /* 0x0000000000007918 */ /* 0x000fc00000000000 */
[----:B------:R-:W-:-:S00]  /*24960*/  NOP ;  /* 0x0000000000007918 */ /* 0x000fc00000000000 */
[----:B------:R-:W-:-:S00]  /*24970*/  NOP ;  /* 0x0000000000007918 */ /* 0x000fc00000000000 */
.L_x_21:


//--------------------- .nv.shared.matmul_kernel  --------------------------
	.section	.nv.shared.matmul_kernel,"aw",@nobits
	.sectionflags	@""
	.align	16
	.zero		1024


//--------------------- .nv.shared.reserved.0     --------------------------
	.section	.nv.shared.reserved.0,"aw",@nobits
	.align	8
	.weak		__nv_reservedSMEM_offset_0_alias
	.size		__nv_reservedSMEM_offset_0_alias, 0, 64
	.other		__nv_reservedSMEM_offset_0_alias,@"STO_CUDA_RESERVED_SHARED STV_DEFAULT"
__nv_reservedSMEM_offset_0_alias:
	.zero		0
.nv.shared.reserved.0:
	.zero		64
	.weak		__nv_reservedSMEM_allocation_phase
	.type		__nv_reservedSMEM_allocation_phase,@object
	.size		__nv_reservedSMEM_allocation_phase,(.L_0 - __nv_reservedSMEM_allocation_phase)
__nv_reservedSMEM_allocation_phase:
	.zero		1
.L_0:
	.zero		7
	.weak		__nv_reservedSMEM_devtool_atexit_pc
	.type		__nv_reservedSMEM_devtool_atexit_pc,@object
	.size		__nv_reservedSMEM_devtool_atexit_pc,(__nv_reservedSMEM_allocation_mask - __nv_reservedSMEM_devtool_atexit_pc)
__nv_reservedSMEM_devtool_atexit_pc:
	.zero		8
	.weak		__nv_reservedSMEM_allocation_mask
	.type		__nv_reservedSMEM_allocation_mask,@object
	.size		__nv_reservedSMEM_allocation_mask,(.L_2 - __nv_reservedSMEM_allocation_mask)
__nv_reservedSMEM_allocation_mask:
	.zero		4
.L_2:


//--------------------- .nv.constant0.matmul_kernel --------------------------
	.section	.nv.constant0.matmul_kernel,"a",@progbits
	.sectionflags	@""
	.align	4
.nv.constant0.matmul_kernel:
	.zero		976


//--------------------- SYMBOLS --------------------------

	.type		.nv.reservedSmem.offset0,@object
	.size		.nv.reservedSmem.offset0,0x4
	.type		.nv.reservedSmem.cap,@object
	.size		.nv.reservedSmem.cap,0x4
